//
// Generated by NVIDIA NVVM Compiler
//
// Compiler Build ID: CL-36424714
// Cuda compilation tools, release 13.0, V13.0.88
// Based on NVVM 20.0.0
//

.version 9.0
.target sm_100
.address_size 64

	// .globl	_Z33conv_transpose2d_kernel_optimizedPKfS0_S0_Pfiiiiiiiiiiiiiiiiii

.visible .entry _Z33conv_transpose2d_kernel_optimizedPKfS0_S0_Pfiiiiiiiiiiiiiiiiii(
	.param .u64 .ptr .align 1 _Z33conv_transpose2d_kernel_optimizedPKfS0_S0_Pfiiiiiiiiiiiiiiiiii_param_0,
	.param .u64 .ptr .align 1 _Z33conv_transpose2d_kernel_optimizedPKfS0_S0_Pfiiiiiiiiiiiiiiiiii_param_1,
	.param .u64 .ptr .align 1 _Z33conv_transpose2d_kernel_optimizedPKfS0_S0_Pfiiiiiiiiiiiiiiiiii_param_2,
	.param .u64 .ptr .align 1 _Z33conv_transpose2d_kernel_optimizedPKfS0_S0_Pfiiiiiiiiiiiiiiiiii_param_3,
	.param .u32 _Z33conv_transpose2d_kernel_optimizedPKfS0_S0_Pfiiiiiiiiiiiiiiiiii_param_4,
	.param .u32 _Z33conv_transpose2d_kernel_optimizedPKfS0_S0_Pfiiiiiiiiiiiiiiiiii_param_5,
	.param .u32 _Z33conv_transpose2d_kernel_optimizedPKfS0_S0_Pfiiiiiiiiiiiiiiiiii_param_6,
	.param .u32 _Z33conv_transpose2d_kernel_optimizedPKfS0_S0_Pfiiiiiiiiiiiiiiiiii_param_7,
	.param .u32 _Z33conv_transpose2d_kernel_optimizedPKfS0_S0_Pfiiiiiiiiiiiiiiiiii_param_8,
	.param .u32 _Z33conv_transpose2d_kernel_optimizedPKfS0_S0_Pfiiiiiiiiiiiiiiiiii_param_9,
	.param .u32 _Z33conv_transpose2d_kernel_optimizedPKfS0_S0_Pfiiiiiiiiiiiiiiiiii_param_10,
	.param .u32 _Z33conv_transpose2d_kernel_optimizedPKfS0_S0_Pfiiiiiiiiiiiiiiiiii_param_11,
	.param .u32 _Z33conv_transpose2d_kernel_optimizedPKfS0_S0_Pfiiiiiiiiiiiiiiiiii_param_12,
	.param .u32 _Z33conv_transpose2d_kernel_optimizedPKfS0_S0_Pfiiiiiiiiiiiiiiiiii_param_13,
	.param .u32 _Z33conv_transpose2d_kernel_optimizedPKfS0_S0_Pfiiiiiiiiiiiiiiiiii_param_14,
	.param .u32 _Z33conv_transpose2d_kernel_optimizedPKfS0_S0_Pfiiiiiiiiiiiiiiiiii_param_15,
	.param .u32 _Z33conv_transpose2d_kernel_optimizedPKfS0_S0_Pfiiiiiiiiiiiiiiiiii_param_16,
	.param .u32 _Z33conv_transpose2d_kernel_optimizedPKfS0_S0_Pfiiiiiiiiiiiiiiiiii_param_17,
	.param .u32 _Z33conv_transpose2d_kernel_optimizedPKfS0_S0_Pfiiiiiiiiiiiiiiiiii_param_18,
	.param .u32 _Z33conv_transpose2d_kernel_optimizedPKfS0_S0_Pfiiiiiiiiiiiiiiiiii_param_19,
	.param .u32 _Z33conv_transpose2d_kernel_optimizedPKfS0_S0_Pfiiiiiiiiiiiiiiiiii_param_20,
	.param .u32 _Z33conv_transpose2d_kernel_optimizedPKfS0_S0_Pfiiiiiiiiiiiiiiiiii_param_21
)
{
	.reg .pred 	%p<1013>;
	.reg .b32 	%r<3072>;
	.reg .b32 	%f<2009>;
	.reg .b64 	%rd<1825>;

	ld.param.u64 	%rd1, [_Z33conv_transpose2d_kernel_optimizedPKfS0_S0_Pfiiiiiiiiiiiiiiiiii_param_0];
	ld.param.u64 	%rd2, [_Z33conv_transpose2d_kernel_optimizedPKfS0_S0_Pfiiiiiiiiiiiiiiiiii_param_1];
	ld.param.u32 	%r667, [_Z33conv_transpose2d_kernel_optimizedPKfS0_S0_Pfiiiiiiiiiiiiiiiiii_param_4];
	ld.param.u32 	%r652, [_Z33conv_transpose2d_kernel_optimizedPKfS0_S0_Pfiiiiiiiiiiiiiiiiii_param_6];
	ld.param.u32 	%r653, [_Z33conv_transpose2d_kernel_optimizedPKfS0_S0_Pfiiiiiiiiiiiiiiiiii_param_7];
	ld.param.u32 	%r654, [_Z33conv_transpose2d_kernel_optimizedPKfS0_S0_Pfiiiiiiiiiiiiiiiiii_param_8];
	ld.param.u32 	%r655, [_Z33conv_transpose2d_kernel_optimizedPKfS0_S0_Pfiiiiiiiiiiiiiiiiii_param_9];
	ld.param.u32 	%r656, [_Z33conv_transpose2d_kernel_optimizedPKfS0_S0_Pfiiiiiiiiiiiiiiiiii_param_10];
	ld.param.u32 	%r657, [_Z33conv_transpose2d_kernel_optimizedPKfS0_S0_Pfiiiiiiiiiiiiiiiiii_param_11];
	ld.param.u32 	%r658, [_Z33conv_transpose2d_kernel_optimizedPKfS0_S0_Pfiiiiiiiiiiiiiiiiii_param_12];
	ld.param.u32 	%r659, [_Z33conv_transpose2d_kernel_optimizedPKfS0_S0_Pfiiiiiiiiiiiiiiiiii_param_13];
	ld.param.u32 	%r660, [_Z33conv_transpose2d_kernel_optimizedPKfS0_S0_Pfiiiiiiiiiiiiiiiiii_param_14];
	ld.param.u32 	%r663, [_Z33conv_transpose2d_kernel_optimizedPKfS0_S0_Pfiiiiiiiiiiiiiiiiii_param_17];
	ld.param.u32 	%r664, [_Z33conv_transpose2d_kernel_optimizedPKfS0_S0_Pfiiiiiiiiiiiiiiiiii_param_18];
	ld.param.u32 	%r665, [_Z33conv_transpose2d_kernel_optimizedPKfS0_S0_Pfiiiiiiiiiiiiiiiiii_param_20];
	ld.param.u32 	%r666, [_Z33conv_transpose2d_kernel_optimizedPKfS0_S0_Pfiiiiiiiiiiiiiiiiii_param_21];
	mov.u32 	%r668, %ctaid.x;
	mov.u32 	%r669, %ntid.x;
	mov.u32 	%r670, %tid.x;
	mad.lo.s32 	%r671, %r668, %r669, %r670;
	mul.lo.s32 	%r672, %r654, %r667;
	mul.lo.s32 	%r673, %r672, %r655;
	mul.lo.s32 	%r674, %r673, %r656;
	shl.b32 	%r1, %r671, 2;
	max.s32 	%r675, %r674, %r1;
	sub.s32 	%r2, %r675, %r1;
	setp.eq.s32 	%p5, %r2, 0;
	@%p5 bra 	$L__BB0_630;
	ld.param.u32 	%r2872, [_Z33conv_transpose2d_kernel_optimizedPKfS0_S0_Pfiiiiiiiiiiiiiiiiii_param_16];
	ld.param.u32 	%r2868, [_Z33conv_transpose2d_kernel_optimizedPKfS0_S0_Pfiiiiiiiiiiiiiiiiii_param_15];
	ld.param.u32 	%r2860, [_Z33conv_transpose2d_kernel_optimizedPKfS0_S0_Pfiiiiiiiiiiiiiiiiii_param_8];
	ld.param.u64 	%rd1817, [_Z33conv_transpose2d_kernel_optimizedPKfS0_S0_Pfiiiiiiiiiiiiiiiiii_param_2];
	setp.lt.s32 	%p6, %r659, 1;
	div.s32 	%r677, %r1, %r656;
	mul.lo.s32 	%r678, %r677, %r656;
	sub.s32 	%r3, %r1, %r678;
	div.s32 	%r679, %r677, %r655;
	mul.lo.s32 	%r680, %r679, %r655;
	sub.s32 	%r4, %r677, %r680;
	div.s32 	%r6, %r679, %r2860;
	mul.lo.s32 	%r681, %r6, %r2860;
	sub.s32 	%r5, %r679, %r681;
	mul.wide.s32 	%rd6, %r5, 4;
	add.s64 	%rd5, %rd1817, %rd6;
	// begin inline asm
	ld.global.nc.f32 %f1718, [%rd5];
	// end inline asm
	div.s32 	%r7, %r5, %r666;
	add.s32 	%r8, %r4, %r2868;
	add.s32 	%r9, %r3, %r2872;
	mov.b32 	%r676, -1;
	mov.u32 	%r2877, %r676;
	@%p6 bra 	$L__BB0_5;
	rem.s32 	%r10, %r8, %r659;
	mov.b32 	%r2876, 0;
$L__BB0_3:
	mul.lo.s32 	%r683, %r2876, %r663;
	rem.s32 	%r684, %r683, %r659;
	setp.eq.s32 	%p7, %r684, %r10;
	mov.u32 	%r2877, %r2876;
	@%p7 bra 	$L__BB0_5;
	add.s32 	%r2876, %r2876, 1;
	setp.ne.s32 	%p8, %r2876, %r659;
	mov.u32 	%r2877, %r676;
	@%p8 bra 	$L__BB0_3;
$L__BB0_5:
	setp.lt.s32 	%p9, %r660, 1;
	mov.b32 	%r686, -1;
	mov.u32 	%r2879, %r686;
	@%p9 bra 	$L__BB0_9;
	rem.s32 	%r14, %r9, %r660;
	mov.b32 	%r2878, 0;
$L__BB0_7:
	mul.lo.s32 	%r688, %r2878, %r664;
	rem.s32 	%r689, %r688, %r660;
	setp.eq.s32 	%p10, %r689, %r14;
	mov.u32 	%r2879, %r2878;
	@%p10 bra 	$L__BB0_9;
	add.s32 	%r2878, %r2878, 1;
	setp.ne.s32 	%p11, %r2878, %r660;
	mov.u32 	%r2879, %r686;
	@%p11 bra 	$L__BB0_7;
$L__BB0_9:
	setp.eq.s32 	%p12, %r663, 0;
	mov.u32 	%r2882, %r659;
	@%p12 bra 	$L__BB0_12;
	mov.u32 	%r2880, %r663;
	mov.u32 	%r2881, %r659;
$L__BB0_11:
	mov.u32 	%r2882, %r2880;
	rem.s32 	%r2880, %r2881, %r2882;
	setp.ne.s32 	%p13, %r2880, 0;
	mov.u32 	%r2881, %r2882;
	@%p13 bra 	$L__BB0_11;
$L__BB0_12:
	setp.eq.s32 	%p14, %r664, 0;
	div.s32 	%r22, %r659, %r2882;
	mov.u32 	%r2885, %r660;
	@%p14 bra 	$L__BB0_15;
	mov.u32 	%r2883, %r664;
	mov.u32 	%r2884, %r660;
$L__BB0_14:
	mov.u32 	%r2885, %r2883;
	rem.s32 	%r2883, %r2884, %r2885;
	setp.ne.s32 	%p15, %r2883, 0;
	mov.u32 	%r2884, %r2885;
	@%p15 bra 	$L__BB0_14;
$L__BB0_15:
	div.s32 	%r27, %r660, %r2885;
	div.s32 	%r691, %r8, %r663;
	add.s32 	%r693, %r691, 1;
	min.s32 	%r28, %r657, %r693;
	div.s32 	%r694, %r9, %r664;
	add.s32 	%r695, %r694, 1;
	min.s32 	%r29, %r658, %r695;
	setp.lt.s32 	%p16, %r2877, 0;
	setp.ge.s32 	%p17, %r2877, %r28;
	or.pred  	%p18, %p16, %p17;
	@%p18 bra 	$L__BB0_157;
	ld.param.u32 	%r2856, [_Z33conv_transpose2d_kernel_optimizedPKfS0_S0_Pfiiiiiiiiiiiiiiiiii_param_5];
	setp.lt.s32 	%p19, %r2879, 0;
	setp.ge.s32 	%p20, %r2879, %r29;
	or.pred  	%p1, %p19, %p20;
	mul.lo.s32 	%r30, %r7, %r665;
	add.s32 	%r31, %r30, %r665;
	mul.lo.s32 	%r32, %r6, %r2856;
	add.s32 	%r33, %r30, 1;
	max.s32 	%r696, %r31, %r33;
	sub.s32 	%r697, %r696, %r30;
	not.b32 	%r698, %r30;
	add.s32 	%r34, %r696, %r698;
	and.b32  	%r35, %r697, 3;
	add.s32 	%r699, %r30, %r32;
	mul.lo.s32 	%r36, %r699, %r652;
	sub.s32 	%r700, %r30, %r7;
	mad.lo.s32 	%r701, %r700, %r666, %r5;
	mul.lo.s32 	%r37, %r701, %r657;
	add.s32 	%r702, %r701, %r666;
	mul.lo.s32 	%r38, %r702, %r657;
	add.s32 	%r39, %r30, 2;
	add.s32 	%r703, %r702, %r666;
	mul.lo.s32 	%r40, %r703, %r657;
	add.s32 	%r41, %r30, 3;
$L__BB0_17:
	.pragma "nounroll";
	mul.lo.s32 	%r704, %r2877, %r663;
	sub.s32 	%r705, %r8, %r704;
	div.s32 	%r43, %r705, %r659;
	setp.lt.s32 	%p21, %r43, 0;
	setp.ge.s32 	%p22, %r43, %r652;
	or.pred  	%p23, %p21, %p22;
	or.pred  	%p24, %p23, %p1;
	@%p24 bra 	$L__BB0_51;
	add.s32 	%r706, %r36, %r43;
	mul.lo.s32 	%r44, %r706, %r653;
	add.s32 	%r707, %r37, %r2877;
	mul.lo.s32 	%r45, %r707, %r658;
	add.s32 	%r708, %r706, %r652;
	mul.lo.s32 	%r46, %r708, %r653;
	add.s32 	%r709, %r38, %r2877;
	mul.lo.s32 	%r47, %r709, %r658;
	add.s32 	%r710, %r708, %r652;
	mul.lo.s32 	%r48, %r710, %r653;
	add.s32 	%r711, %r40, %r2877;
	mul.lo.s32 	%r49, %r711, %r658;
	mov.u32 	%r2887, %r2879;
$L__BB0_19:
	.pragma "nounroll";
	setp.lt.s32 	%p25, %r665, 1;
	mul.lo.s32 	%r712, %r2887, %r664;
	sub.s32 	%r713, %r9, %r712;
	div.s32 	%r51, %r713, %r660;
	setp.lt.s32 	%p26, %r51, 0;
	setp.ge.s32 	%p27, %r51, %r653;
	or.pred  	%p28, %p26, %p25;
	or.pred  	%p29, %p28, %p27;
	@%p29 bra 	$L__BB0_26;
	setp.eq.s32 	%p30, %r35, 0;
	mov.u32 	%r2888, %r30;
	@%p30 bra 	$L__BB0_24;
	setp.eq.s32 	%p31, %r35, 1;
	add.s32 	%r714, %r44, %r51;
	add.s32 	%r715, %r45, %r2887;
	mul.wide.s32 	%rd9, %r714, 4;
	add.s64 	%rd7, %rd1, %rd9;
	// begin inline asm
	ld.global.nc.f32 %f559, [%rd7];
	// end inline asm
	mul.wide.s32 	%rd10, %r715, 4;
	add.s64 	%rd8, %rd2, %rd10;
	// begin inline asm
	ld.global.nc.f32 %f560, [%rd8];
	// end inline asm
	fma.rn.f32 	%f1718, %f559, %f560, %f1718;
	mov.u32 	%r2888, %r33;
	@%p31 bra 	$L__BB0_24;
	setp.eq.s32 	%p32, %r35, 2;
	add.s32 	%r716, %r46, %r51;
	add.s32 	%r717, %r47, %r2887;
	mul.wide.s32 	%rd13, %r716, 4;
	add.s64 	%rd11, %rd1, %rd13;
	// begin inline asm
	ld.global.nc.f32 %f561, [%rd11];
	// end inline asm
	mul.wide.s32 	%rd14, %r717, 4;
	add.s64 	%rd12, %rd2, %rd14;
	// begin inline asm
	ld.global.nc.f32 %f562, [%rd12];
	// end inline asm
	fma.rn.f32 	%f1718, %f561, %f562, %f1718;
	mov.u32 	%r2888, %r39;
	@%p32 bra 	$L__BB0_24;
	add.s32 	%r718, %r48, %r51;
	add.s32 	%r719, %r49, %r2887;
	mul.wide.s32 	%rd17, %r718, 4;
	add.s64 	%rd15, %rd1, %rd17;
	// begin inline asm
	ld.global.nc.f32 %f563, [%rd15];
	// end inline asm
	mul.wide.s32 	%rd18, %r719, 4;
	add.s64 	%rd16, %rd2, %rd18;
	// begin inline asm
	ld.global.nc.f32 %f564, [%rd16];
	// end inline asm
	fma.rn.f32 	%f1718, %f563, %f564, %f1718;
	mov.u32 	%r2888, %r41;
$L__BB0_24:
	setp.lt.u32 	%p33, %r34, 3;
	@%p33 bra 	$L__BB0_26;
$L__BB0_25:
	.pragma "nounroll";
	add.s32 	%r720, %r2888, %r32;
	mad.lo.s32 	%r721, %r720, %r652, %r43;
	mad.lo.s32 	%r722, %r721, %r653, %r51;
	sub.s32 	%r723, %r2888, %r7;
	mad.lo.s32 	%r724, %r723, %r666, %r5;
	mad.lo.s32 	%r725, %r724, %r657, %r2877;
	mad.lo.s32 	%r726, %r725, %r658, %r2887;
	mul.wide.s32 	%rd27, %r722, 4;
	add.s64 	%rd19, %rd1, %rd27;
	// begin inline asm
	ld.global.nc.f32 %f565, [%rd19];
	// end inline asm
	mul.wide.s32 	%rd28, %r726, 4;
	add.s64 	%rd20, %rd2, %rd28;
	// begin inline asm
	ld.global.nc.f32 %f566, [%rd20];
	// end inline asm
	fma.rn.f32 	%f573, %f565, %f566, %f1718;
	add.s32 	%r727, %r721, %r652;
	mad.lo.s32 	%r728, %r727, %r653, %r51;
	add.s32 	%r729, %r724, %r666;
	mad.lo.s32 	%r730, %r729, %r657, %r2877;
	mad.lo.s32 	%r731, %r730, %r658, %r2887;
	mul.wide.s32 	%rd29, %r728, 4;
	add.s64 	%rd21, %rd1, %rd29;
	// begin inline asm
	ld.global.nc.f32 %f567, [%rd21];
	// end inline asm
	mul.wide.s32 	%rd30, %r731, 4;
	add.s64 	%rd22, %rd2, %rd30;
	// begin inline asm
	ld.global.nc.f32 %f568, [%rd22];
	// end inline asm
	fma.rn.f32 	%f574, %f567, %f568, %f573;
	add.s32 	%r732, %r727, %r652;
	mad.lo.s32 	%r733, %r732, %r653, %r51;
	add.s32 	%r734, %r729, %r666;
	mad.lo.s32 	%r735, %r734, %r657, %r2877;
	mad.lo.s32 	%r736, %r735, %r658, %r2887;
	mul.wide.s32 	%rd31, %r733, 4;
	add.s64 	%rd23, %rd1, %rd31;
	// begin inline asm
	ld.global.nc.f32 %f569, [%rd23];
	// end inline asm
	mul.wide.s32 	%rd32, %r736, 4;
	add.s64 	%rd24, %rd2, %rd32;
	// begin inline asm
	ld.global.nc.f32 %f570, [%rd24];
	// end inline asm
	fma.rn.f32 	%f575, %f569, %f570, %f574;
	add.s32 	%r737, %r732, %r652;
	mad.lo.s32 	%r738, %r737, %r653, %r51;
	add.s32 	%r739, %r734, %r666;
	mad.lo.s32 	%r740, %r739, %r657, %r2877;
	mad.lo.s32 	%r741, %r740, %r658, %r2887;
	mul.wide.s32 	%rd33, %r738, 4;
	add.s64 	%rd25, %rd1, %rd33;
	// begin inline asm
	ld.global.nc.f32 %f571, [%rd25];
	// end inline asm
	mul.wide.s32 	%rd34, %r741, 4;
	add.s64 	%rd26, %rd2, %rd34;
	// begin inline asm
	ld.global.nc.f32 %f572, [%rd26];
	// end inline asm
	fma.rn.f32 	%f1718, %f571, %f572, %f575;
	add.s32 	%r2888, %r2888, 4;
	setp.lt.s32 	%p34, %r2888, %r31;
	@%p34 bra 	$L__BB0_25;
$L__BB0_26:
	add.s32 	%r55, %r2887, %r27;
	setp.lt.s32 	%p35, %r55, 0;
	setp.ge.s32 	%p36, %r55, %r29;
	or.pred  	%p37, %p35, %p36;
	@%p37 bra 	$L__BB0_51;
	mul.lo.s32 	%r742, %r55, %r664;
	sub.s32 	%r743, %r9, %r742;
	div.s32 	%r56, %r743, %r660;
	setp.lt.s32 	%p39, %r56, 0;
	setp.ge.s32 	%p40, %r56, %r653;
	or.pred  	%p41, %p39, %p25;
	or.pred  	%p42, %p41, %p40;
	@%p42 bra 	$L__BB0_34;
	setp.eq.s32 	%p43, %r35, 0;
	mov.u32 	%r2890, %r30;
	@%p43 bra 	$L__BB0_32;
	setp.eq.s32 	%p44, %r35, 1;
	add.s32 	%r744, %r44, %r56;
	add.s32 	%r745, %r45, %r55;
	mul.wide.s32 	%rd37, %r744, 4;
	add.s64 	%rd35, %rd1, %rd37;
	// begin inline asm
	ld.global.nc.f32 %f577, [%rd35];
	// end inline asm
	mul.wide.s32 	%rd38, %r745, 4;
	add.s64 	%rd36, %rd2, %rd38;
	// begin inline asm
	ld.global.nc.f32 %f578, [%rd36];
	// end inline asm
	fma.rn.f32 	%f1718, %f577, %f578, %f1718;
	mov.u32 	%r2890, %r33;
	@%p44 bra 	$L__BB0_32;
	setp.eq.s32 	%p45, %r35, 2;
	add.s32 	%r746, %r46, %r56;
	add.s32 	%r747, %r47, %r55;
	mul.wide.s32 	%rd41, %r746, 4;
	add.s64 	%rd39, %rd1, %rd41;
	// begin inline asm
	ld.global.nc.f32 %f579, [%rd39];
	// end inline asm
	mul.wide.s32 	%rd42, %r747, 4;
	add.s64 	%rd40, %rd2, %rd42;
	// begin inline asm
	ld.global.nc.f32 %f580, [%rd40];
	// end inline asm
	fma.rn.f32 	%f1718, %f579, %f580, %f1718;
	mov.u32 	%r2890, %r39;
	@%p45 bra 	$L__BB0_32;
	add.s32 	%r748, %r48, %r56;
	add.s32 	%r749, %r49, %r55;
	mul.wide.s32 	%rd45, %r748, 4;
	add.s64 	%rd43, %rd1, %rd45;
	// begin inline asm
	ld.global.nc.f32 %f581, [%rd43];
	// end inline asm
	mul.wide.s32 	%rd46, %r749, 4;
	add.s64 	%rd44, %rd2, %rd46;
	// begin inline asm
	ld.global.nc.f32 %f582, [%rd44];
	// end inline asm
	fma.rn.f32 	%f1718, %f581, %f582, %f1718;
	mov.u32 	%r2890, %r41;
$L__BB0_32:
	setp.lt.u32 	%p46, %r34, 3;
	@%p46 bra 	$L__BB0_34;
$L__BB0_33:
	.pragma "nounroll";
	add.s32 	%r750, %r2890, %r32;
	mad.lo.s32 	%r751, %r750, %r652, %r43;
	mad.lo.s32 	%r752, %r751, %r653, %r56;
	sub.s32 	%r753, %r2890, %r7;
	mad.lo.s32 	%r754, %r753, %r666, %r5;
	mad.lo.s32 	%r755, %r754, %r657, %r2877;
	mad.lo.s32 	%r756, %r755, %r658, %r55;
	mul.wide.s32 	%rd55, %r752, 4;
	add.s64 	%rd47, %rd1, %rd55;
	// begin inline asm
	ld.global.nc.f32 %f583, [%rd47];
	// end inline asm
	mul.wide.s32 	%rd56, %r756, 4;
	add.s64 	%rd48, %rd2, %rd56;
	// begin inline asm
	ld.global.nc.f32 %f584, [%rd48];
	// end inline asm
	fma.rn.f32 	%f591, %f583, %f584, %f1718;
	add.s32 	%r757, %r751, %r652;
	mad.lo.s32 	%r758, %r757, %r653, %r56;
	add.s32 	%r759, %r754, %r666;
	mad.lo.s32 	%r760, %r759, %r657, %r2877;
	mad.lo.s32 	%r761, %r760, %r658, %r55;
	mul.wide.s32 	%rd57, %r758, 4;
	add.s64 	%rd49, %rd1, %rd57;
	// begin inline asm
	ld.global.nc.f32 %f585, [%rd49];
	// end inline asm
	mul.wide.s32 	%rd58, %r761, 4;
	add.s64 	%rd50, %rd2, %rd58;
	// begin inline asm
	ld.global.nc.f32 %f586, [%rd50];
	// end inline asm
	fma.rn.f32 	%f592, %f585, %f586, %f591;
	add.s32 	%r762, %r757, %r652;
	mad.lo.s32 	%r763, %r762, %r653, %r56;
	add.s32 	%r764, %r759, %r666;
	mad.lo.s32 	%r765, %r764, %r657, %r2877;
	mad.lo.s32 	%r766, %r765, %r658, %r55;
	mul.wide.s32 	%rd59, %r763, 4;
	add.s64 	%rd51, %rd1, %rd59;
	// begin inline asm
	ld.global.nc.f32 %f587, [%rd51];
	// end inline asm
	mul.wide.s32 	%rd60, %r766, 4;
	add.s64 	%rd52, %rd2, %rd60;
	// begin inline asm
	ld.global.nc.f32 %f588, [%rd52];
	// end inline asm
	fma.rn.f32 	%f593, %f587, %f588, %f592;
	add.s32 	%r767, %r762, %r652;
	mad.lo.s32 	%r768, %r767, %r653, %r56;
	add.s32 	%r769, %r764, %r666;
	mad.lo.s32 	%r770, %r769, %r657, %r2877;
	mad.lo.s32 	%r771, %r770, %r658, %r55;
	mul.wide.s32 	%rd61, %r768, 4;
	add.s64 	%rd53, %rd1, %rd61;
	// begin inline asm
	ld.global.nc.f32 %f589, [%rd53];
	// end inline asm
	mul.wide.s32 	%rd62, %r771, 4;
	add.s64 	%rd54, %rd2, %rd62;
	// begin inline asm
	ld.global.nc.f32 %f590, [%rd54];
	// end inline asm
	fma.rn.f32 	%f1718, %f589, %f590, %f593;
	add.s32 	%r2890, %r2890, 4;
	setp.lt.s32 	%p47, %r2890, %r31;
	@%p47 bra 	$L__BB0_33;
$L__BB0_34:
	add.s32 	%r60, %r55, %r27;
	setp.lt.s32 	%p48, %r60, 0;
	setp.ge.s32 	%p49, %r60, %r29;
	or.pred  	%p50, %p48, %p49;
	@%p50 bra 	$L__BB0_51;
	mul.lo.s32 	%r772, %r60, %r664;
	sub.s32 	%r773, %r9, %r772;
	div.s32 	%r61, %r773, %r660;
	setp.lt.s32 	%p52, %r61, 0;
	setp.ge.s32 	%p53, %r61, %r653;
	or.pred  	%p54, %p52, %p25;
	or.pred  	%p55, %p54, %p53;
	@%p55 bra 	$L__BB0_42;
	setp.eq.s32 	%p56, %r35, 0;
	mov.u32 	%r2892, %r30;
	@%p56 bra 	$L__BB0_40;
	setp.eq.s32 	%p57, %r35, 1;
	add.s32 	%r774, %r44, %r61;
	add.s32 	%r775, %r45, %r60;
	mul.wide.s32 	%rd65, %r774, 4;
	add.s64 	%rd63, %rd1, %rd65;
	// begin inline asm
	ld.global.nc.f32 %f595, [%rd63];
	// end inline asm
	mul.wide.s32 	%rd66, %r775, 4;
	add.s64 	%rd64, %rd2, %rd66;
	// begin inline asm
	ld.global.nc.f32 %f596, [%rd64];
	// end inline asm
	fma.rn.f32 	%f1718, %f595, %f596, %f1718;
	mov.u32 	%r2892, %r33;
	@%p57 bra 	$L__BB0_40;
	setp.eq.s32 	%p58, %r35, 2;
	add.s32 	%r776, %r46, %r61;
	add.s32 	%r777, %r47, %r60;
	mul.wide.s32 	%rd69, %r776, 4;
	add.s64 	%rd67, %rd1, %rd69;
	// begin inline asm
	ld.global.nc.f32 %f597, [%rd67];
	// end inline asm
	mul.wide.s32 	%rd70, %r777, 4;
	add.s64 	%rd68, %rd2, %rd70;
	// begin inline asm
	ld.global.nc.f32 %f598, [%rd68];
	// end inline asm
	fma.rn.f32 	%f1718, %f597, %f598, %f1718;
	mov.u32 	%r2892, %r39;
	@%p58 bra 	$L__BB0_40;
	add.s32 	%r778, %r48, %r61;
	add.s32 	%r779, %r49, %r60;
	mul.wide.s32 	%rd73, %r778, 4;
	add.s64 	%rd71, %rd1, %rd73;
	// begin inline asm
	ld.global.nc.f32 %f599, [%rd71];
	// end inline asm
	mul.wide.s32 	%rd74, %r779, 4;
	add.s64 	%rd72, %rd2, %rd74;
	// begin inline asm
	ld.global.nc.f32 %f600, [%rd72];
	// end inline asm
	fma.rn.f32 	%f1718, %f599, %f600, %f1718;
	mov.u32 	%r2892, %r41;
$L__BB0_40:
	setp.lt.u32 	%p59, %r34, 3;
	@%p59 bra 	$L__BB0_42;
$L__BB0_41:
	.pragma "nounroll";
	add.s32 	%r780, %r2892, %r32;
	mad.lo.s32 	%r781, %r780, %r652, %r43;
	mad.lo.s32 	%r782, %r781, %r653, %r61;
	sub.s32 	%r783, %r2892, %r7;
	mad.lo.s32 	%r784, %r783, %r666, %r5;
	mad.lo.s32 	%r785, %r784, %r657, %r2877;
	mad.lo.s32 	%r786, %r785, %r658, %r60;
	mul.wide.s32 	%rd83, %r782, 4;
	add.s64 	%rd75, %rd1, %rd83;
	// begin inline asm
	ld.global.nc.f32 %f601, [%rd75];
	// end inline asm
	mul.wide.s32 	%rd84, %r786, 4;
	add.s64 	%rd76, %rd2, %rd84;
	// begin inline asm
	ld.global.nc.f32 %f602, [%rd76];
	// end inline asm
	fma.rn.f32 	%f609, %f601, %f602, %f1718;
	add.s32 	%r787, %r781, %r652;
	mad.lo.s32 	%r788, %r787, %r653, %r61;
	add.s32 	%r789, %r784, %r666;
	mad.lo.s32 	%r790, %r789, %r657, %r2877;
	mad.lo.s32 	%r791, %r790, %r658, %r60;
	mul.wide.s32 	%rd85, %r788, 4;
	add.s64 	%rd77, %rd1, %rd85;
	// begin inline asm
	ld.global.nc.f32 %f603, [%rd77];
	// end inline asm
	mul.wide.s32 	%rd86, %r791, 4;
	add.s64 	%rd78, %rd2, %rd86;
	// begin inline asm
	ld.global.nc.f32 %f604, [%rd78];
	// end inline asm
	fma.rn.f32 	%f610, %f603, %f604, %f609;
	add.s32 	%r792, %r787, %r652;
	mad.lo.s32 	%r793, %r792, %r653, %r61;
	add.s32 	%r794, %r789, %r666;
	mad.lo.s32 	%r795, %r794, %r657, %r2877;
	mad.lo.s32 	%r796, %r795, %r658, %r60;
	mul.wide.s32 	%rd87, %r793, 4;
	add.s64 	%rd79, %rd1, %rd87;
	// begin inline asm
	ld.global.nc.f32 %f605, [%rd79];
	// end inline asm
	mul.wide.s32 	%rd88, %r796, 4;
	add.s64 	%rd80, %rd2, %rd88;
	// begin inline asm
	ld.global.nc.f32 %f606, [%rd80];
	// end inline asm
	fma.rn.f32 	%f611, %f605, %f606, %f610;
	add.s32 	%r797, %r792, %r652;
	mad.lo.s32 	%r798, %r797, %r653, %r61;
	add.s32 	%r799, %r794, %r666;
	mad.lo.s32 	%r800, %r799, %r657, %r2877;
	mad.lo.s32 	%r801, %r800, %r658, %r60;
	mul.wide.s32 	%rd89, %r798, 4;
	add.s64 	%rd81, %rd1, %rd89;
	// begin inline asm
	ld.global.nc.f32 %f607, [%rd81];
	// end inline asm
	mul.wide.s32 	%rd90, %r801, 4;
	add.s64 	%rd82, %rd2, %rd90;
	// begin inline asm
	ld.global.nc.f32 %f608, [%rd82];
	// end inline asm
	fma.rn.f32 	%f1718, %f607, %f608, %f611;
	add.s32 	%r2892, %r2892, 4;
	setp.lt.s32 	%p60, %r2892, %r31;
	@%p60 bra 	$L__BB0_41;
$L__BB0_42:
	add.s32 	%r65, %r60, %r27;
	setp.lt.s32 	%p61, %r65, 0;
	setp.ge.s32 	%p62, %r65, %r29;
	or.pred  	%p63, %p61, %p62;
	@%p63 bra 	$L__BB0_51;
	mul.lo.s32 	%r802, %r65, %r664;
	sub.s32 	%r803, %r9, %r802;
	div.s32 	%r66, %r803, %r660;
	setp.lt.s32 	%p65, %r66, 0;
	setp.ge.s32 	%p66, %r66, %r653;
	or.pred  	%p67, %p65, %p25;
	or.pred  	%p68, %p67, %p66;
	@%p68 bra 	$L__BB0_50;
	setp.eq.s32 	%p69, %r35, 0;
	mov.u32 	%r2894, %r30;
	@%p69 bra 	$L__BB0_48;
	setp.eq.s32 	%p70, %r35, 1;
	add.s32 	%r804, %r44, %r66;
	add.s32 	%r805, %r45, %r65;
	mul.wide.s32 	%rd93, %r804, 4;
	add.s64 	%rd91, %rd1, %rd93;
	// begin inline asm
	ld.global.nc.f32 %f613, [%rd91];
	// end inline asm
	mul.wide.s32 	%rd94, %r805, 4;
	add.s64 	%rd92, %rd2, %rd94;
	// begin inline asm
	ld.global.nc.f32 %f614, [%rd92];
	// end inline asm
	fma.rn.f32 	%f1718, %f613, %f614, %f1718;
	mov.u32 	%r2894, %r33;
	@%p70 bra 	$L__BB0_48;
	setp.eq.s32 	%p71, %r35, 2;
	add.s32 	%r806, %r46, %r66;
	add.s32 	%r807, %r47, %r65;
	mul.wide.s32 	%rd97, %r806, 4;
	add.s64 	%rd95, %rd1, %rd97;
	// begin inline asm
	ld.global.nc.f32 %f615, [%rd95];
	// end inline asm
	mul.wide.s32 	%rd98, %r807, 4;
	add.s64 	%rd96, %rd2, %rd98;
	// begin inline asm
	ld.global.nc.f32 %f616, [%rd96];
	// end inline asm
	fma.rn.f32 	%f1718, %f615, %f616, %f1718;
	mov.u32 	%r2894, %r39;
	@%p71 bra 	$L__BB0_48;
	add.s32 	%r808, %r48, %r66;
	add.s32 	%r809, %r49, %r65;
	mul.wide.s32 	%rd101, %r808, 4;
	add.s64 	%rd99, %rd1, %rd101;
	// begin inline asm
	ld.global.nc.f32 %f617, [%rd99];
	// end inline asm
	mul.wide.s32 	%rd102, %r809, 4;
	add.s64 	%rd100, %rd2, %rd102;
	// begin inline asm
	ld.global.nc.f32 %f618, [%rd100];
	// end inline asm
	fma.rn.f32 	%f1718, %f617, %f618, %f1718;
	mov.u32 	%r2894, %r41;
$L__BB0_48:
	setp.lt.u32 	%p72, %r34, 3;
	@%p72 bra 	$L__BB0_50;
$L__BB0_49:
	.pragma "nounroll";
	add.s32 	%r810, %r2894, %r32;
	mad.lo.s32 	%r811, %r810, %r652, %r43;
	mad.lo.s32 	%r812, %r811, %r653, %r66;
	sub.s32 	%r813, %r2894, %r7;
	mad.lo.s32 	%r814, %r813, %r666, %r5;
	mad.lo.s32 	%r815, %r814, %r657, %r2877;
	mad.lo.s32 	%r816, %r815, %r658, %r65;
	mul.wide.s32 	%rd111, %r812, 4;
	add.s64 	%rd103, %rd1, %rd111;
	// begin inline asm
	ld.global.nc.f32 %f619, [%rd103];
	// end inline asm
	mul.wide.s32 	%rd112, %r816, 4;
	add.s64 	%rd104, %rd2, %rd112;
	// begin inline asm
	ld.global.nc.f32 %f620, [%rd104];
	// end inline asm
	fma.rn.f32 	%f627, %f619, %f620, %f1718;
	add.s32 	%r817, %r811, %r652;
	mad.lo.s32 	%r818, %r817, %r653, %r66;
	add.s32 	%r819, %r814, %r666;
	mad.lo.s32 	%r820, %r819, %r657, %r2877;
	mad.lo.s32 	%r821, %r820, %r658, %r65;
	mul.wide.s32 	%rd113, %r818, 4;
	add.s64 	%rd105, %rd1, %rd113;
	// begin inline asm
	ld.global.nc.f32 %f621, [%rd105];
	// end inline asm
	mul.wide.s32 	%rd114, %r821, 4;
	add.s64 	%rd106, %rd2, %rd114;
	// begin inline asm
	ld.global.nc.f32 %f622, [%rd106];
	// end inline asm
	fma.rn.f32 	%f628, %f621, %f622, %f627;
	add.s32 	%r822, %r817, %r652;
	mad.lo.s32 	%r823, %r822, %r653, %r66;
	add.s32 	%r824, %r819, %r666;
	mad.lo.s32 	%r825, %r824, %r657, %r2877;
	mad.lo.s32 	%r826, %r825, %r658, %r65;
	mul.wide.s32 	%rd115, %r823, 4;
	add.s64 	%rd107, %rd1, %rd115;
	// begin inline asm
	ld.global.nc.f32 %f623, [%rd107];
	// end inline asm
	mul.wide.s32 	%rd116, %r826, 4;
	add.s64 	%rd108, %rd2, %rd116;
	// begin inline asm
	ld.global.nc.f32 %f624, [%rd108];
	// end inline asm
	fma.rn.f32 	%f629, %f623, %f624, %f628;
	add.s32 	%r827, %r822, %r652;
	mad.lo.s32 	%r828, %r827, %r653, %r66;
	add.s32 	%r829, %r824, %r666;
	mad.lo.s32 	%r830, %r829, %r657, %r2877;
	mad.lo.s32 	%r831, %r830, %r658, %r65;
	mul.wide.s32 	%rd117, %r828, 4;
	add.s64 	%rd109, %rd1, %rd117;
	// begin inline asm
	ld.global.nc.f32 %f625, [%rd109];
	// end inline asm
	mul.wide.s32 	%rd118, %r831, 4;
	add.s64 	%rd110, %rd2, %rd118;
	// begin inline asm
	ld.global.nc.f32 %f626, [%rd110];
	// end inline asm
	fma.rn.f32 	%f1718, %f625, %f626, %f629;
	add.s32 	%r2894, %r2894, 4;
	setp.lt.s32 	%p73, %r2894, %r31;
	@%p73 bra 	$L__BB0_49;
$L__BB0_50:
	add.s32 	%r2887, %r65, %r27;
	setp.gt.s32 	%p74, %r2887, -1;
	setp.lt.s32 	%p75, %r2887, %r29;
	and.pred  	%p76, %p74, %p75;
	@%p76 bra 	$L__BB0_19;
$L__BB0_51:
	add.s32 	%r71, %r2877, %r22;
	setp.lt.s32 	%p77, %r71, 0;
	setp.ge.s32 	%p78, %r71, %r28;
	or.pred  	%p79, %p77, %p78;
	@%p79 bra 	$L__BB0_157;
	mul.lo.s32 	%r832, %r71, %r663;
	sub.s32 	%r833, %r8, %r832;
	div.s32 	%r72, %r833, %r659;
	setp.lt.s32 	%p80, %r72, 0;
	setp.ge.s32 	%p81, %r72, %r652;
	or.pred  	%p82, %p80, %p81;
	or.pred  	%p83, %p82, %p1;
	@%p83 bra 	$L__BB0_86;
	add.s32 	%r834, %r36, %r72;
	mul.lo.s32 	%r73, %r834, %r653;
	add.s32 	%r835, %r37, %r71;
	mul.lo.s32 	%r74, %r835, %r658;
	add.s32 	%r836, %r834, %r652;
	mul.lo.s32 	%r75, %r836, %r653;
	add.s32 	%r837, %r38, %r71;
	mul.lo.s32 	%r76, %r837, %r658;
	add.s32 	%r838, %r836, %r652;
	mul.lo.s32 	%r77, %r838, %r653;
	add.s32 	%r839, %r40, %r71;
	mul.lo.s32 	%r78, %r839, %r658;
	mov.u32 	%r2896, %r2879;
$L__BB0_54:
	.pragma "nounroll";
	setp.lt.s32 	%p84, %r665, 1;
	mul.lo.s32 	%r840, %r2896, %r664;
	sub.s32 	%r841, %r9, %r840;
	div.s32 	%r80, %r841, %r660;
	setp.lt.s32 	%p85, %r80, 0;
	setp.ge.s32 	%p86, %r80, %r653;
	or.pred  	%p87, %p85, %p84;
	or.pred  	%p88, %p87, %p86;
	@%p88 bra 	$L__BB0_61;
	setp.eq.s32 	%p89, %r35, 0;
	mov.u32 	%r2897, %r30;
	@%p89 bra 	$L__BB0_59;
	setp.eq.s32 	%p90, %r35, 1;
	add.s32 	%r842, %r73, %r80;
	add.s32 	%r843, %r74, %r2896;
	mul.wide.s32 	%rd121, %r842, 4;
	add.s64 	%rd119, %rd1, %rd121;
	// begin inline asm
	ld.global.nc.f32 %f631, [%rd119];
	// end inline asm
	mul.wide.s32 	%rd122, %r843, 4;
	add.s64 	%rd120, %rd2, %rd122;
	// begin inline asm
	ld.global.nc.f32 %f632, [%rd120];
	// end inline asm
	fma.rn.f32 	%f1718, %f631, %f632, %f1718;
	mov.u32 	%r2897, %r33;
	@%p90 bra 	$L__BB0_59;
	setp.eq.s32 	%p91, %r35, 2;
	add.s32 	%r844, %r75, %r80;
	add.s32 	%r845, %r76, %r2896;
	mul.wide.s32 	%rd125, %r844, 4;
	add.s64 	%rd123, %rd1, %rd125;
	// begin inline asm
	ld.global.nc.f32 %f633, [%rd123];
	// end inline asm
	mul.wide.s32 	%rd126, %r845, 4;
	add.s64 	%rd124, %rd2, %rd126;
	// begin inline asm
	ld.global.nc.f32 %f634, [%rd124];
	// end inline asm
	fma.rn.f32 	%f1718, %f633, %f634, %f1718;
	mov.u32 	%r2897, %r39;
	@%p91 bra 	$L__BB0_59;
	add.s32 	%r846, %r77, %r80;
	add.s32 	%r847, %r78, %r2896;
	mul.wide.s32 	%rd129, %r846, 4;
	add.s64 	%rd127, %rd1, %rd129;
	// begin inline asm
	ld.global.nc.f32 %f635, [%rd127];
	// end inline asm
	mul.wide.s32 	%rd130, %r847, 4;
	add.s64 	%rd128, %rd2, %rd130;
	// begin inline asm
	ld.global.nc.f32 %f636, [%rd128];
	// end inline asm
	fma.rn.f32 	%f1718, %f635, %f636, %f1718;
	mov.u32 	%r2897, %r41;
$L__BB0_59:
	setp.lt.u32 	%p92, %r34, 3;
	@%p92 bra 	$L__BB0_61;
$L__BB0_60:
	.pragma "nounroll";
	add.s32 	%r848, %r2897, %r32;
	mad.lo.s32 	%r849, %r848, %r652, %r72;
	mad.lo.s32 	%r850, %r849, %r653, %r80;
	sub.s32 	%r851, %r2897, %r7;
	mad.lo.s32 	%r852, %r851, %r666, %r5;
	mad.lo.s32 	%r853, %r852, %r657, %r71;
	mad.lo.s32 	%r854, %r853, %r658, %r2896;
	mul.wide.s32 	%rd139, %r850, 4;
	add.s64 	%rd131, %rd1, %rd139;
	// begin inline asm
	ld.global.nc.f32 %f637, [%rd131];
	// end inline asm
	mul.wide.s32 	%rd140, %r854, 4;
	add.s64 	%rd132, %rd2, %rd140;
	// begin inline asm
	ld.global.nc.f32 %f638, [%rd132];
	// end inline asm
	fma.rn.f32 	%f645, %f637, %f638, %f1718;
	add.s32 	%r855, %r849, %r652;
	mad.lo.s32 	%r856, %r855, %r653, %r80;
	add.s32 	%r857, %r852, %r666;
	mad.lo.s32 	%r858, %r857, %r657, %r71;
	mad.lo.s32 	%r859, %r858, %r658, %r2896;
	mul.wide.s32 	%rd141, %r856, 4;
	add.s64 	%rd133, %rd1, %rd141;
	// begin inline asm
	ld.global.nc.f32 %f639, [%rd133];
	// end inline asm
	mul.wide.s32 	%rd142, %r859, 4;
	add.s64 	%rd134, %rd2, %rd142;
	// begin inline asm
	ld.global.nc.f32 %f640, [%rd134];
	// end inline asm
	fma.rn.f32 	%f646, %f639, %f640, %f645;
	add.s32 	%r860, %r855, %r652;
	mad.lo.s32 	%r861, %r860, %r653, %r80;
	add.s32 	%r862, %r857, %r666;
	mad.lo.s32 	%r863, %r862, %r657, %r71;
	mad.lo.s32 	%r864, %r863, %r658, %r2896;
	mul.wide.s32 	%rd143, %r861, 4;
	add.s64 	%rd135, %rd1, %rd143;
	// begin inline asm
	ld.global.nc.f32 %f641, [%rd135];
	// end inline asm
	mul.wide.s32 	%rd144, %r864, 4;
	add.s64 	%rd136, %rd2, %rd144;
	// begin inline asm
	ld.global.nc.f32 %f642, [%rd136];
	// end inline asm
	fma.rn.f32 	%f647, %f641, %f642, %f646;
	add.s32 	%r865, %r860, %r652;
	mad.lo.s32 	%r866, %r865, %r653, %r80;
	add.s32 	%r867, %r862, %r666;
	mad.lo.s32 	%r868, %r867, %r657, %r71;
	mad.lo.s32 	%r869, %r868, %r658, %r2896;
	mul.wide.s32 	%rd145, %r866, 4;
	add.s64 	%rd137, %rd1, %rd145;
	// begin inline asm
	ld.global.nc.f32 %f643, [%rd137];
	// end inline asm
	mul.wide.s32 	%rd146, %r869, 4;
	add.s64 	%rd138, %rd2, %rd146;
	// begin inline asm
	ld.global.nc.f32 %f644, [%rd138];
	// end inline asm
	fma.rn.f32 	%f1718, %f643, %f644, %f647;
	add.s32 	%r2897, %r2897, 4;
	setp.lt.s32 	%p93, %r2897, %r31;
	@%p93 bra 	$L__BB0_60;
$L__BB0_61:
	add.s32 	%r84, %r2896, %r27;
	setp.lt.s32 	%p94, %r84, 0;
	setp.ge.s32 	%p95, %r84, %r29;
	or.pred  	%p96, %p94, %p95;
	@%p96 bra 	$L__BB0_86;
	mul.lo.s32 	%r870, %r84, %r664;
	sub.s32 	%r871, %r9, %r870;
	div.s32 	%r85, %r871, %r660;
	setp.lt.s32 	%p98, %r85, 0;
	setp.ge.s32 	%p99, %r85, %r653;
	or.pred  	%p100, %p98, %p84;
	or.pred  	%p101, %p100, %p99;
	@%p101 bra 	$L__BB0_69;
	setp.eq.s32 	%p102, %r35, 0;
	mov.u32 	%r2899, %r30;
	@%p102 bra 	$L__BB0_67;
	setp.eq.s32 	%p103, %r35, 1;
	add.s32 	%r872, %r73, %r85;
	add.s32 	%r873, %r74, %r84;
	mul.wide.s32 	%rd149, %r872, 4;
	add.s64 	%rd147, %rd1, %rd149;
	// begin inline asm
	ld.global.nc.f32 %f649, [%rd147];
	// end inline asm
	mul.wide.s32 	%rd150, %r873, 4;
	add.s64 	%rd148, %rd2, %rd150;
	// begin inline asm
	ld.global.nc.f32 %f650, [%rd148];
	// end inline asm
	fma.rn.f32 	%f1718, %f649, %f650, %f1718;
	mov.u32 	%r2899, %r33;
	@%p103 bra 	$L__BB0_67;
	setp.eq.s32 	%p104, %r35, 2;
	add.s32 	%r874, %r75, %r85;
	add.s32 	%r875, %r76, %r84;
	mul.wide.s32 	%rd153, %r874, 4;
	add.s64 	%rd151, %rd1, %rd153;
	// begin inline asm
	ld.global.nc.f32 %f651, [%rd151];
	// end inline asm
	mul.wide.s32 	%rd154, %r875, 4;
	add.s64 	%rd152, %rd2, %rd154;
	// begin inline asm
	ld.global.nc.f32 %f652, [%rd152];
	// end inline asm
	fma.rn.f32 	%f1718, %f651, %f652, %f1718;
	mov.u32 	%r2899, %r39;
	@%p104 bra 	$L__BB0_67;
	add.s32 	%r876, %r77, %r85;
	add.s32 	%r877, %r78, %r84;
	mul.wide.s32 	%rd157, %r876, 4;
	add.s64 	%rd155, %rd1, %rd157;
	// begin inline asm
	ld.global.nc.f32 %f653, [%rd155];
	// end inline asm
	mul.wide.s32 	%rd158, %r877, 4;
	add.s64 	%rd156, %rd2, %rd158;
	// begin inline asm
	ld.global.nc.f32 %f654, [%rd156];
	// end inline asm
	fma.rn.f32 	%f1718, %f653, %f654, %f1718;
	mov.u32 	%r2899, %r41;
$L__BB0_67:
	setp.lt.u32 	%p105, %r34, 3;
	@%p105 bra 	$L__BB0_69;
$L__BB0_68:
	.pragma "nounroll";
	add.s32 	%r878, %r2899, %r32;
	mad.lo.s32 	%r879, %r878, %r652, %r72;
	mad.lo.s32 	%r880, %r879, %r653, %r85;
	sub.s32 	%r881, %r2899, %r7;
	mad.lo.s32 	%r882, %r881, %r666, %r5;
	mad.lo.s32 	%r883, %r882, %r657, %r71;
	mad.lo.s32 	%r884, %r883, %r658, %r84;
	mul.wide.s32 	%rd167, %r880, 4;
	add.s64 	%rd159, %rd1, %rd167;
	// begin inline asm
	ld.global.nc.f32 %f655, [%rd159];
	// end inline asm
	mul.wide.s32 	%rd168, %r884, 4;
	add.s64 	%rd160, %rd2, %rd168;
	// begin inline asm
	ld.global.nc.f32 %f656, [%rd160];
	// end inline asm
	fma.rn.f32 	%f663, %f655, %f656, %f1718;
	add.s32 	%r885, %r879, %r652;
	mad.lo.s32 	%r886, %r885, %r653, %r85;
	add.s32 	%r887, %r882, %r666;
	mad.lo.s32 	%r888, %r887, %r657, %r71;
	mad.lo.s32 	%r889, %r888, %r658, %r84;
	mul.wide.s32 	%rd169, %r886, 4;
	add.s64 	%rd161, %rd1, %rd169;
	// begin inline asm
	ld.global.nc.f32 %f657, [%rd161];
	// end inline asm
	mul.wide.s32 	%rd170, %r889, 4;
	add.s64 	%rd162, %rd2, %rd170;
	// begin inline asm
	ld.global.nc.f32 %f658, [%rd162];
	// end inline asm
	fma.rn.f32 	%f664, %f657, %f658, %f663;
	add.s32 	%r890, %r885, %r652;
	mad.lo.s32 	%r891, %r890, %r653, %r85;
	add.s32 	%r892, %r887, %r666;
	mad.lo.s32 	%r893, %r892, %r657, %r71;
	mad.lo.s32 	%r894, %r893, %r658, %r84;
	mul.wide.s32 	%rd171, %r891, 4;
	add.s64 	%rd163, %rd1, %rd171;
	// begin inline asm
	ld.global.nc.f32 %f659, [%rd163];
	// end inline asm
	mul.wide.s32 	%rd172, %r894, 4;
	add.s64 	%rd164, %rd2, %rd172;
	// begin inline asm
	ld.global.nc.f32 %f660, [%rd164];
	// end inline asm
	fma.rn.f32 	%f665, %f659, %f660, %f664;
	add.s32 	%r895, %r890, %r652;
	mad.lo.s32 	%r896, %r895, %r653, %r85;
	add.s32 	%r897, %r892, %r666;
	mad.lo.s32 	%r898, %r897, %r657, %r71;
	mad.lo.s32 	%r899, %r898, %r658, %r84;
	mul.wide.s32 	%rd173, %r896, 4;
	add.s64 	%rd165, %rd1, %rd173;
	// begin inline asm
	ld.global.nc.f32 %f661, [%rd165];
	// end inline asm
	mul.wide.s32 	%rd174, %r899, 4;
	add.s64 	%rd166, %rd2, %rd174;
	// begin inline asm
	ld.global.nc.f32 %f662, [%rd166];
	// end inline asm
	fma.rn.f32 	%f1718, %f661, %f662, %f665;
	add.s32 	%r2899, %r2899, 4;
	setp.lt.s32 	%p106, %r2899, %r31;
	@%p106 bra 	$L__BB0_68;
$L__BB0_69:
	add.s32 	%r89, %r84, %r27;
	setp.lt.s32 	%p107, %r89, 0;
	setp.ge.s32 	%p108, %r89, %r29;
	or.pred  	%p109, %p107, %p108;
	@%p109 bra 	$L__BB0_86;
	mul.lo.s32 	%r900, %r89, %r664;
	sub.s32 	%r901, %r9, %r900;
	div.s32 	%r90, %r901, %r660;
	setp.lt.s32 	%p111, %r90, 0;
	setp.ge.s32 	%p112, %r90, %r653;
	or.pred  	%p113, %p111, %p84;
	or.pred  	%p114, %p113, %p112;
	@%p114 bra 	$L__BB0_77;
	setp.eq.s32 	%p115, %r35, 0;
	mov.u32 	%r2901, %r30;
	@%p115 bra 	$L__BB0_75;
	setp.eq.s32 	%p116, %r35, 1;
	add.s32 	%r902, %r73, %r90;
	add.s32 	%r903, %r74, %r89;
	mul.wide.s32 	%rd177, %r902, 4;
	add.s64 	%rd175, %rd1, %rd177;
	// begin inline asm
	ld.global.nc.f32 %f667, [%rd175];
	// end inline asm
	mul.wide.s32 	%rd178, %r903, 4;
	add.s64 	%rd176, %rd2, %rd178;
	// begin inline asm
	ld.global.nc.f32 %f668, [%rd176];
	// end inline asm
	fma.rn.f32 	%f1718, %f667, %f668, %f1718;
	mov.u32 	%r2901, %r33;
	@%p116 bra 	$L__BB0_75;
	setp.eq.s32 	%p117, %r35, 2;
	add.s32 	%r904, %r75, %r90;
	add.s32 	%r905, %r76, %r89;
	mul.wide.s32 	%rd181, %r904, 4;
	add.s64 	%rd179, %rd1, %rd181;
	// begin inline asm
	ld.global.nc.f32 %f669, [%rd179];
	// end inline asm
	mul.wide.s32 	%rd182, %r905, 4;
	add.s64 	%rd180, %rd2, %rd182;
	// begin inline asm
	ld.global.nc.f32 %f670, [%rd180];
	// end inline asm
	fma.rn.f32 	%f1718, %f669, %f670, %f1718;
	mov.u32 	%r2901, %r39;
	@%p117 bra 	$L__BB0_75;
	add.s32 	%r906, %r77, %r90;
	add.s32 	%r907, %r78, %r89;
	mul.wide.s32 	%rd185, %r906, 4;
	add.s64 	%rd183, %rd1, %rd185;
	// begin inline asm
	ld.global.nc.f32 %f671, [%rd183];
	// end inline asm
	mul.wide.s32 	%rd186, %r907, 4;
	add.s64 	%rd184, %rd2, %rd186;
	// begin inline asm
	ld.global.nc.f32 %f672, [%rd184];
	// end inline asm
	fma.rn.f32 	%f1718, %f671, %f672, %f1718;
	mov.u32 	%r2901, %r41;
$L__BB0_75:
	setp.lt.u32 	%p118, %r34, 3;
	@%p118 bra 	$L__BB0_77;
$L__BB0_76:
	.pragma "nounroll";
	add.s32 	%r908, %r2901, %r32;
	mad.lo.s32 	%r909, %r908, %r652, %r72;
	mad.lo.s32 	%r910, %r909, %r653, %r90;
	sub.s32 	%r911, %r2901, %r7;
	mad.lo.s32 	%r912, %r911, %r666, %r5;
	mad.lo.s32 	%r913, %r912, %r657, %r71;
	mad.lo.s32 	%r914, %r913, %r658, %r89;
	mul.wide.s32 	%rd195, %r910, 4;
	add.s64 	%rd187, %rd1, %rd195;
	// begin inline asm
	ld.global.nc.f32 %f673, [%rd187];
	// end inline asm
	mul.wide.s32 	%rd196, %r914, 4;
	add.s64 	%rd188, %rd2, %rd196;
	// begin inline asm
	ld.global.nc.f32 %f674, [%rd188];
	// end inline asm
	fma.rn.f32 	%f681, %f673, %f674, %f1718;
	add.s32 	%r915, %r909, %r652;
	mad.lo.s32 	%r916, %r915, %r653, %r90;
	add.s32 	%r917, %r912, %r666;
	mad.lo.s32 	%r918, %r917, %r657, %r71;
	mad.lo.s32 	%r919, %r918, %r658, %r89;
	mul.wide.s32 	%rd197, %r916, 4;
	add.s64 	%rd189, %rd1, %rd197;
	// begin inline asm
	ld.global.nc.f32 %f675, [%rd189];
	// end inline asm
	mul.wide.s32 	%rd198, %r919, 4;
	add.s64 	%rd190, %rd2, %rd198;
	// begin inline asm
	ld.global.nc.f32 %f676, [%rd190];
	// end inline asm
	fma.rn.f32 	%f682, %f675, %f676, %f681;
	add.s32 	%r920, %r915, %r652;
	mad.lo.s32 	%r921, %r920, %r653, %r90;
	add.s32 	%r922, %r917, %r666;
	mad.lo.s32 	%r923, %r922, %r657, %r71;
	mad.lo.s32 	%r924, %r923, %r658, %r89;
	mul.wide.s32 	%rd199, %r921, 4;
	add.s64 	%rd191, %rd1, %rd199;
	// begin inline asm
	ld.global.nc.f32 %f677, [%rd191];
	// end inline asm
	mul.wide.s32 	%rd200, %r924, 4;
	add.s64 	%rd192, %rd2, %rd200;
	// begin inline asm
	ld.global.nc.f32 %f678, [%rd192];
	// end inline asm
	fma.rn.f32 	%f683, %f677, %f678, %f682;
	add.s32 	%r925, %r920, %r652;
	mad.lo.s32 	%r926, %r925, %r653, %r90;
	add.s32 	%r927, %r922, %r666;
	mad.lo.s32 	%r928, %r927, %r657, %r71;
	mad.lo.s32 	%r929, %r928, %r658, %r89;
	mul.wide.s32 	%rd201, %r926, 4;
	add.s64 	%rd193, %rd1, %rd201;
	// begin inline asm
	ld.global.nc.f32 %f679, [%rd193];
	// end inline asm
	mul.wide.s32 	%rd202, %r929, 4;
	add.s64 	%rd194, %rd2, %rd202;
	// begin inline asm
	ld.global.nc.f32 %f680, [%rd194];
	// end inline asm
	fma.rn.f32 	%f1718, %f679, %f680, %f683;
	add.s32 	%r2901, %r2901, 4;
	setp.lt.s32 	%p119, %r2901, %r31;
	@%p119 bra 	$L__BB0_76;
$L__BB0_77:
	add.s32 	%r94, %r89, %r27;
	setp.lt.s32 	%p120, %r94, 0;
	setp.ge.s32 	%p121, %r94, %r29;
	or.pred  	%p122, %p120, %p121;
	@%p122 bra 	$L__BB0_86;
	mul.lo.s32 	%r930, %r94, %r664;
	sub.s32 	%r931, %r9, %r930;
	div.s32 	%r95, %r931, %r660;
	setp.lt.s32 	%p124, %r95, 0;
	setp.ge.s32 	%p125, %r95, %r653;
	or.pred  	%p126, %p124, %p84;
	or.pred  	%p127, %p126, %p125;
	@%p127 bra 	$L__BB0_85;
	setp.eq.s32 	%p128, %r35, 0;
	mov.u32 	%r2903, %r30;
	@%p128 bra 	$L__BB0_83;
	setp.eq.s32 	%p129, %r35, 1;
	add.s32 	%r932, %r73, %r95;
	add.s32 	%r933, %r74, %r94;
	mul.wide.s32 	%rd205, %r932, 4;
	add.s64 	%rd203, %rd1, %rd205;
	// begin inline asm
	ld.global.nc.f32 %f685, [%rd203];
	// end inline asm
	mul.wide.s32 	%rd206, %r933, 4;
	add.s64 	%rd204, %rd2, %rd206;
	// begin inline asm
	ld.global.nc.f32 %f686, [%rd204];
	// end inline asm
	fma.rn.f32 	%f1718, %f685, %f686, %f1718;
	mov.u32 	%r2903, %r33;
	@%p129 bra 	$L__BB0_83;
	setp.eq.s32 	%p130, %r35, 2;
	add.s32 	%r934, %r75, %r95;
	add.s32 	%r935, %r76, %r94;
	mul.wide.s32 	%rd209, %r934, 4;
	add.s64 	%rd207, %rd1, %rd209;
	// begin inline asm
	ld.global.nc.f32 %f687, [%rd207];
	// end inline asm
	mul.wide.s32 	%rd210, %r935, 4;
	add.s64 	%rd208, %rd2, %rd210;
	// begin inline asm
	ld.global.nc.f32 %f688, [%rd208];
	// end inline asm
	fma.rn.f32 	%f1718, %f687, %f688, %f1718;
	mov.u32 	%r2903, %r39;
	@%p130 bra 	$L__BB0_83;
	add.s32 	%r936, %r77, %r95;
	add.s32 	%r937, %r78, %r94;
	mul.wide.s32 	%rd213, %r936, 4;
	add.s64 	%rd211, %rd1, %rd213;
	// begin inline asm
	ld.global.nc.f32 %f689, [%rd211];
	// end inline asm
	mul.wide.s32 	%rd214, %r937, 4;
	add.s64 	%rd212, %rd2, %rd214;
	// begin inline asm
	ld.global.nc.f32 %f690, [%rd212];
	// end inline asm
	fma.rn.f32 	%f1718, %f689, %f690, %f1718;
	mov.u32 	%r2903, %r41;
$L__BB0_83:
	setp.lt.u32 	%p131, %r34, 3;
	@%p131 bra 	$L__BB0_85;
$L__BB0_84:
	.pragma "nounroll";
	add.s32 	%r938, %r2903, %r32;
	mad.lo.s32 	%r939, %r938, %r652, %r72;
	mad.lo.s32 	%r940, %r939, %r653, %r95;
	sub.s32 	%r941, %r2903, %r7;
	mad.lo.s32 	%r942, %r941, %r666, %r5;
	mad.lo.s32 	%r943, %r942, %r657, %r71;
	mad.lo.s32 	%r944, %r943, %r658, %r94;
	mul.wide.s32 	%rd223, %r940, 4;
	add.s64 	%rd215, %rd1, %rd223;
	// begin inline asm
	ld.global.nc.f32 %f691, [%rd215];
	// end inline asm
	mul.wide.s32 	%rd224, %r944, 4;
	add.s64 	%rd216, %rd2, %rd224;
	// begin inline asm
	ld.global.nc.f32 %f692, [%rd216];
	// end inline asm
	fma.rn.f32 	%f699, %f691, %f692, %f1718;
	add.s32 	%r945, %r939, %r652;
	mad.lo.s32 	%r946, %r945, %r653, %r95;
	add.s32 	%r947, %r942, %r666;
	mad.lo.s32 	%r948, %r947, %r657, %r71;
	mad.lo.s32 	%r949, %r948, %r658, %r94;
	mul.wide.s32 	%rd225, %r946, 4;
	add.s64 	%rd217, %rd1, %rd225;
	// begin inline asm
	ld.global.nc.f32 %f693, [%rd217];
	// end inline asm
	mul.wide.s32 	%rd226, %r949, 4;
	add.s64 	%rd218, %rd2, %rd226;
	// begin inline asm
	ld.global.nc.f32 %f694, [%rd218];
	// end inline asm
	fma.rn.f32 	%f700, %f693, %f694, %f699;
	add.s32 	%r950, %r945, %r652;
	mad.lo.s32 	%r951, %r950, %r653, %r95;
	add.s32 	%r952, %r947, %r666;
	mad.lo.s32 	%r953, %r952, %r657, %r71;
	mad.lo.s32 	%r954, %r953, %r658, %r94;
	mul.wide.s32 	%rd227, %r951, 4;
	add.s64 	%rd219, %rd1, %rd227;
	// begin inline asm
	ld.global.nc.f32 %f695, [%rd219];
	// end inline asm
	mul.wide.s32 	%rd228, %r954, 4;
	add.s64 	%rd220, %rd2, %rd228;
	// begin inline asm
	ld.global.nc.f32 %f696, [%rd220];
	// end inline asm
	fma.rn.f32 	%f701, %f695, %f696, %f700;
	add.s32 	%r955, %r950, %r652;
	mad.lo.s32 	%r956, %r955, %r653, %r95;
	add.s32 	%r957, %r952, %r666;
	mad.lo.s32 	%r958, %r957, %r657, %r71;
	mad.lo.s32 	%r959, %r958, %r658, %r94;
	mul.wide.s32 	%rd229, %r956, 4;
	add.s64 	%rd221, %rd1, %rd229;
	// begin inline asm
	ld.global.nc.f32 %f697, [%rd221];
	// end inline asm
	mul.wide.s32 	%rd230, %r959, 4;
	add.s64 	%rd222, %rd2, %rd230;
	// begin inline asm
	ld.global.nc.f32 %f698, [%rd222];
	// end inline asm
	fma.rn.f32 	%f1718, %f697, %f698, %f701;
	add.s32 	%r2903, %r2903, 4;
	setp.lt.s32 	%p132, %r2903, %r31;
	@%p132 bra 	$L__BB0_84;
$L__BB0_85:
	add.s32 	%r2896, %r94, %r27;
	setp.gt.s32 	%p133, %r2896, -1;
	setp.lt.s32 	%p134, %r2896, %r29;
	and.pred  	%p135, %p133, %p134;
	@%p135 bra 	$L__BB0_54;
$L__BB0_86:
	add.s32 	%r100, %r71, %r22;
	setp.lt.s32 	%p136, %r100, 0;
	setp.ge.s32 	%p137, %r100, %r28;
	or.pred  	%p138, %p136, %p137;
	@%p138 bra 	$L__BB0_157;
	mul.lo.s32 	%r960, %r100, %r663;
	sub.s32 	%r961, %r8, %r960;
	div.s32 	%r101, %r961, %r659;
	setp.lt.s32 	%p139, %r101, 0;
	setp.ge.s32 	%p140, %r101, %r652;
	or.pred  	%p141, %p139, %p140;
	or.pred  	%p142, %p141, %p1;
	@%p142 bra 	$L__BB0_121;
	add.s32 	%r962, %r36, %r101;
	mul.lo.s32 	%r102, %r962, %r653;
	add.s32 	%r963, %r37, %r100;
	mul.lo.s32 	%r103, %r963, %r658;
	add.s32 	%r964, %r962, %r652;
	mul.lo.s32 	%r104, %r964, %r653;
	add.s32 	%r965, %r38, %r100;
	mul.lo.s32 	%r105, %r965, %r658;
	add.s32 	%r966, %r964, %r652;
	mul.lo.s32 	%r106, %r966, %r653;
	add.s32 	%r967, %r40, %r100;
	mul.lo.s32 	%r107, %r967, %r658;
	mov.u32 	%r2905, %r2879;
$L__BB0_89:
	.pragma "nounroll";
	setp.lt.s32 	%p143, %r665, 1;
	mul.lo.s32 	%r968, %r2905, %r664;
	sub.s32 	%r969, %r9, %r968;
	div.s32 	%r109, %r969, %r660;
	setp.lt.s32 	%p144, %r109, 0;
	setp.ge.s32 	%p145, %r109, %r653;
	or.pred  	%p146, %p144, %p143;
	or.pred  	%p147, %p146, %p145;
	@%p147 bra 	$L__BB0_96;
	setp.eq.s32 	%p148, %r35, 0;
	mov.u32 	%r2906, %r30;
	@%p148 bra 	$L__BB0_94;
	setp.eq.s32 	%p149, %r35, 1;
	add.s32 	%r970, %r102, %r109;
	add.s32 	%r971, %r103, %r2905;
	mul.wide.s32 	%rd233, %r970, 4;
	add.s64 	%rd231, %rd1, %rd233;
	// begin inline asm
	ld.global.nc.f32 %f703, [%rd231];
	// end inline asm
	mul.wide.s32 	%rd234, %r971, 4;
	add.s64 	%rd232, %rd2, %rd234;
	// begin inline asm
	ld.global.nc.f32 %f704, [%rd232];
	// end inline asm
	fma.rn.f32 	%f1718, %f703, %f704, %f1718;
	mov.u32 	%r2906, %r33;
	@%p149 bra 	$L__BB0_94;
	setp.eq.s32 	%p150, %r35, 2;
	add.s32 	%r972, %r104, %r109;
	add.s32 	%r973, %r105, %r2905;
	mul.wide.s32 	%rd237, %r972, 4;
	add.s64 	%rd235, %rd1, %rd237;
	// begin inline asm
	ld.global.nc.f32 %f705, [%rd235];
	// end inline asm
	mul.wide.s32 	%rd238, %r973, 4;
	add.s64 	%rd236, %rd2, %rd238;
	// begin inline asm
	ld.global.nc.f32 %f706, [%rd236];
	// end inline asm
	fma.rn.f32 	%f1718, %f705, %f706, %f1718;
	mov.u32 	%r2906, %r39;
	@%p150 bra 	$L__BB0_94;
	add.s32 	%r974, %r106, %r109;
	add.s32 	%r975, %r107, %r2905;
	mul.wide.s32 	%rd241, %r974, 4;
	add.s64 	%rd239, %rd1, %rd241;
	// begin inline asm
	ld.global.nc.f32 %f707, [%rd239];
	// end inline asm
	mul.wide.s32 	%rd242, %r975, 4;
	add.s64 	%rd240, %rd2, %rd242;
	// begin inline asm
	ld.global.nc.f32 %f708, [%rd240];
	// end inline asm
	fma.rn.f32 	%f1718, %f707, %f708, %f1718;
	mov.u32 	%r2906, %r41;
$L__BB0_94:
	setp.lt.u32 	%p151, %r34, 3;
	@%p151 bra 	$L__BB0_96;
$L__BB0_95:
	.pragma "nounroll";
	add.s32 	%r976, %r2906, %r32;
	mad.lo.s32 	%r977, %r976, %r652, %r101;
	mad.lo.s32 	%r978, %r977, %r653, %r109;
	sub.s32 	%r979, %r2906, %r7;
	mad.lo.s32 	%r980, %r979, %r666, %r5;
	mad.lo.s32 	%r981, %r980, %r657, %r100;
	mad.lo.s32 	%r982, %r981, %r658, %r2905;
	mul.wide.s32 	%rd251, %r978, 4;
	add.s64 	%rd243, %rd1, %rd251;
	// begin inline asm
	ld.global.nc.f32 %f709, [%rd243];
	// end inline asm
	mul.wide.s32 	%rd252, %r982, 4;
	add.s64 	%rd244, %rd2, %rd252;
	// begin inline asm
	ld.global.nc.f32 %f710, [%rd244];
	// end inline asm
	fma.rn.f32 	%f717, %f709, %f710, %f1718;
	add.s32 	%r983, %r977, %r652;
	mad.lo.s32 	%r984, %r983, %r653, %r109;
	add.s32 	%r985, %r980, %r666;
	mad.lo.s32 	%r986, %r985, %r657, %r100;
	mad.lo.s32 	%r987, %r986, %r658, %r2905;
	mul.wide.s32 	%rd253, %r984, 4;
	add.s64 	%rd245, %rd1, %rd253;
	// begin inline asm
	ld.global.nc.f32 %f711, [%rd245];
	// end inline asm
	mul.wide.s32 	%rd254, %r987, 4;
	add.s64 	%rd246, %rd2, %rd254;
	// begin inline asm
	ld.global.nc.f32 %f712, [%rd246];
	// end inline asm
	fma.rn.f32 	%f718, %f711, %f712, %f717;
	add.s32 	%r988, %r983, %r652;
	mad.lo.s32 	%r989, %r988, %r653, %r109;
	add.s32 	%r990, %r985, %r666;
	mad.lo.s32 	%r991, %r990, %r657, %r100;
	mad.lo.s32 	%r992, %r991, %r658, %r2905;
	mul.wide.s32 	%rd255, %r989, 4;
	add.s64 	%rd247, %rd1, %rd255;
	// begin inline asm
	ld.global.nc.f32 %f713, [%rd247];
	// end inline asm
	mul.wide.s32 	%rd256, %r992, 4;
	add.s64 	%rd248, %rd2, %rd256;
	// begin inline asm
	ld.global.nc.f32 %f714, [%rd248];
	// end inline asm
	fma.rn.f32 	%f719, %f713, %f714, %f718;
	add.s32 	%r993, %r988, %r652;
	mad.lo.s32 	%r994, %r993, %r653, %r109;
	add.s32 	%r995, %r990, %r666;
	mad.lo.s32 	%r996, %r995, %r657, %r100;
	mad.lo.s32 	%r997, %r996, %r658, %r2905;
	mul.wide.s32 	%rd257, %r994, 4;
	add.s64 	%rd249, %rd1, %rd257;
	// begin inline asm
	ld.global.nc.f32 %f715, [%rd249];
	// end inline asm
	mul.wide.s32 	%rd258, %r997, 4;
	add.s64 	%rd250, %rd2, %rd258;
	// begin inline asm
	ld.global.nc.f32 %f716, [%rd250];
	// end inline asm
	fma.rn.f32 	%f1718, %f715, %f716, %f719;
	add.s32 	%r2906, %r2906, 4;
	setp.lt.s32 	%p152, %r2906, %r31;
	@%p152 bra 	$L__BB0_95;
$L__BB0_96:
	add.s32 	%r113, %r2905, %r27;
	setp.lt.s32 	%p153, %r113, 0;
	setp.ge.s32 	%p154, %r113, %r29;
	or.pred  	%p155, %p153, %p154;
	@%p155 bra 	$L__BB0_121;
	mul.lo.s32 	%r998, %r113, %r664;
	sub.s32 	%r999, %r9, %r998;
	div.s32 	%r114, %r999, %r660;
	setp.lt.s32 	%p157, %r114, 0;
	setp.ge.s32 	%p158, %r114, %r653;
	or.pred  	%p159, %p157, %p143;
	or.pred  	%p160, %p159, %p158;
	@%p160 bra 	$L__BB0_104;
	setp.eq.s32 	%p161, %r35, 0;
	mov.u32 	%r2908, %r30;
	@%p161 bra 	$L__BB0_102;
	setp.eq.s32 	%p162, %r35, 1;
	add.s32 	%r1000, %r102, %r114;
	add.s32 	%r1001, %r103, %r113;
	mul.wide.s32 	%rd261, %r1000, 4;
	add.s64 	%rd259, %rd1, %rd261;
	// begin inline asm
	ld.global.nc.f32 %f721, [%rd259];
	// end inline asm
	mul.wide.s32 	%rd262, %r1001, 4;
	add.s64 	%rd260, %rd2, %rd262;
	// begin inline asm
	ld.global.nc.f32 %f722, [%rd260];
	// end inline asm
	fma.rn.f32 	%f1718, %f721, %f722, %f1718;
	mov.u32 	%r2908, %r33;
	@%p162 bra 	$L__BB0_102;
	setp.eq.s32 	%p163, %r35, 2;
	add.s32 	%r1002, %r104, %r114;
	add.s32 	%r1003, %r105, %r113;
	mul.wide.s32 	%rd265, %r1002, 4;
	add.s64 	%rd263, %rd1, %rd265;
	// begin inline asm
	ld.global.nc.f32 %f723, [%rd263];
	// end inline asm
	mul.wide.s32 	%rd266, %r1003, 4;
	add.s64 	%rd264, %rd2, %rd266;
	// begin inline asm
	ld.global.nc.f32 %f724, [%rd264];
	// end inline asm
	fma.rn.f32 	%f1718, %f723, %f724, %f1718;
	mov.u32 	%r2908, %r39;
	@%p163 bra 	$L__BB0_102;
	add.s32 	%r1004, %r106, %r114;
	add.s32 	%r1005, %r107, %r113;
	mul.wide.s32 	%rd269, %r1004, 4;
	add.s64 	%rd267, %rd1, %rd269;
	// begin inline asm
	ld.global.nc.f32 %f725, [%rd267];
	// end inline asm
	mul.wide.s32 	%rd270, %r1005, 4;
	add.s64 	%rd268, %rd2, %rd270;
	// begin inline asm
	ld.global.nc.f32 %f726, [%rd268];
	// end inline asm
	fma.rn.f32 	%f1718, %f725, %f726, %f1718;
	mov.u32 	%r2908, %r41;
$L__BB0_102:
	setp.lt.u32 	%p164, %r34, 3;
	@%p164 bra 	$L__BB0_104;
$L__BB0_103:
	.pragma "nounroll";
	add.s32 	%r1006, %r2908, %r32;
	mad.lo.s32 	%r1007, %r1006, %r652, %r101;
	mad.lo.s32 	%r1008, %r1007, %r653, %r114;
	sub.s32 	%r1009, %r2908, %r7;
	mad.lo.s32 	%r1010, %r1009, %r666, %r5;
	mad.lo.s32 	%r1011, %r1010, %r657, %r100;
	mad.lo.s32 	%r1012, %r1011, %r658, %r113;
	mul.wide.s32 	%rd279, %r1008, 4;
	add.s64 	%rd271, %rd1, %rd279;
	// begin inline asm
	ld.global.nc.f32 %f727, [%rd271];
	// end inline asm
	mul.wide.s32 	%rd280, %r1012, 4;
	add.s64 	%rd272, %rd2, %rd280;
	// begin inline asm
	ld.global.nc.f32 %f728, [%rd272];
	// end inline asm
	fma.rn.f32 	%f735, %f727, %f728, %f1718;
	add.s32 	%r1013, %r1007, %r652;
	mad.lo.s32 	%r1014, %r1013, %r653, %r114;
	add.s32 	%r1015, %r1010, %r666;
	mad.lo.s32 	%r1016, %r1015, %r657, %r100;
	mad.lo.s32 	%r1017, %r1016, %r658, %r113;
	mul.wide.s32 	%rd281, %r1014, 4;
	add.s64 	%rd273, %rd1, %rd281;
	// begin inline asm
	ld.global.nc.f32 %f729, [%rd273];
	// end inline asm
	mul.wide.s32 	%rd282, %r1017, 4;
	add.s64 	%rd274, %rd2, %rd282;
	// begin inline asm
	ld.global.nc.f32 %f730, [%rd274];
	// end inline asm
	fma.rn.f32 	%f736, %f729, %f730, %f735;
	add.s32 	%r1018, %r1013, %r652;
	mad.lo.s32 	%r1019, %r1018, %r653, %r114;
	add.s32 	%r1020, %r1015, %r666;
	mad.lo.s32 	%r1021, %r1020, %r657, %r100;
	mad.lo.s32 	%r1022, %r1021, %r658, %r113;
	mul.wide.s32 	%rd283, %r1019, 4;
	add.s64 	%rd275, %rd1, %rd283;
	// begin inline asm
	ld.global.nc.f32 %f731, [%rd275];
	// end inline asm
	mul.wide.s32 	%rd284, %r1022, 4;
	add.s64 	%rd276, %rd2, %rd284;
	// begin inline asm
	ld.global.nc.f32 %f732, [%rd276];
	// end inline asm
	fma.rn.f32 	%f737, %f731, %f732, %f736;
	add.s32 	%r1023, %r1018, %r652;
	mad.lo.s32 	%r1024, %r1023, %r653, %r114;
	add.s32 	%r1025, %r1020, %r666;
	mad.lo.s32 	%r1026, %r1025, %r657, %r100;
	mad.lo.s32 	%r1027, %r1026, %r658, %r113;
	mul.wide.s32 	%rd285, %r1024, 4;
	add.s64 	%rd277, %rd1, %rd285;
	// begin inline asm
	ld.global.nc.f32 %f733, [%rd277];
	// end inline asm
	mul.wide.s32 	%rd286, %r1027, 4;
	add.s64 	%rd278, %rd2, %rd286;
	// begin inline asm
	ld.global.nc.f32 %f734, [%rd278];
	// end inline asm
	fma.rn.f32 	%f1718, %f733, %f734, %f737;
	add.s32 	%r2908, %r2908, 4;
	setp.lt.s32 	%p165, %r2908, %r31;
	@%p165 bra 	$L__BB0_103;
$L__BB0_104:
	add.s32 	%r118, %r113, %r27;
	setp.lt.s32 	%p166, %r118, 0;
	setp.ge.s32 	%p167, %r118, %r29;
	or.pred  	%p168, %p166, %p167;
	@%p168 bra 	$L__BB0_121;
	mul.lo.s32 	%r1028, %r118, %r664;
	sub.s32 	%r1029, %r9, %r1028;
	div.s32 	%r119, %r1029, %r660;
	setp.lt.s32 	%p170, %r119, 0;
	setp.ge.s32 	%p171, %r119, %r653;
	or.pred  	%p172, %p170, %p143;
	or.pred  	%p173, %p172, %p171;
	@%p173 bra 	$L__BB0_112;
	setp.eq.s32 	%p174, %r35, 0;
	mov.u32 	%r2910, %r30;
	@%p174 bra 	$L__BB0_110;
	setp.eq.s32 	%p175, %r35, 1;
	add.s32 	%r1030, %r102, %r119;
	add.s32 	%r1031, %r103, %r118;
	mul.wide.s32 	%rd289, %r1030, 4;
	add.s64 	%rd287, %rd1, %rd289;
	// begin inline asm
	ld.global.nc.f32 %f739, [%rd287];
	// end inline asm
	mul.wide.s32 	%rd290, %r1031, 4;
	add.s64 	%rd288, %rd2, %rd290;
	// begin inline asm
	ld.global.nc.f32 %f740, [%rd288];
	// end inline asm
	fma.rn.f32 	%f1718, %f739, %f740, %f1718;
	mov.u32 	%r2910, %r33;
	@%p175 bra 	$L__BB0_110;
	setp.eq.s32 	%p176, %r35, 2;
	add.s32 	%r1032, %r104, %r119;
	add.s32 	%r1033, %r105, %r118;
	mul.wide.s32 	%rd293, %r1032, 4;
	add.s64 	%rd291, %rd1, %rd293;
	// begin inline asm
	ld.global.nc.f32 %f741, [%rd291];
	// end inline asm
	mul.wide.s32 	%rd294, %r1033, 4;
	add.s64 	%rd292, %rd2, %rd294;
	// begin inline asm
	ld.global.nc.f32 %f742, [%rd292];
	// end inline asm
	fma.rn.f32 	%f1718, %f741, %f742, %f1718;
	mov.u32 	%r2910, %r39;
	@%p176 bra 	$L__BB0_110;
	add.s32 	%r1034, %r106, %r119;
	add.s32 	%r1035, %r107, %r118;
	mul.wide.s32 	%rd297, %r1034, 4;
	add.s64 	%rd295, %rd1, %rd297;
	// begin inline asm
	ld.global.nc.f32 %f743, [%rd295];
	// end inline asm
	mul.wide.s32 	%rd298, %r1035, 4;
	add.s64 	%rd296, %rd2, %rd298;
	// begin inline asm
	ld.global.nc.f32 %f744, [%rd296];
	// end inline asm
	fma.rn.f32 	%f1718, %f743, %f744, %f1718;
	mov.u32 	%r2910, %r41;
$L__BB0_110:
	setp.lt.u32 	%p177, %r34, 3;
	@%p177 bra 	$L__BB0_112;
$L__BB0_111:
	.pragma "nounroll";
	add.s32 	%r1036, %r2910, %r32;
	mad.lo.s32 	%r1037, %r1036, %r652, %r101;
	mad.lo.s32 	%r1038, %r1037, %r653, %r119;
	sub.s32 	%r1039, %r2910, %r7;
	mad.lo.s32 	%r1040, %r1039, %r666, %r5;
	mad.lo.s32 	%r1041, %r1040, %r657, %r100;
	mad.lo.s32 	%r1042, %r1041, %r658, %r118;
	mul.wide.s32 	%rd307, %r1038, 4;
	add.s64 	%rd299, %rd1, %rd307;
	// begin inline asm
	ld.global.nc.f32 %f745, [%rd299];
	// end inline asm
	mul.wide.s32 	%rd308, %r1042, 4;
	add.s64 	%rd300, %rd2, %rd308;
	// begin inline asm
	ld.global.nc.f32 %f746, [%rd300];
	// end inline asm
	fma.rn.f32 	%f753, %f745, %f746, %f1718;
	add.s32 	%r1043, %r1037, %r652;
	mad.lo.s32 	%r1044, %r1043, %r653, %r119;
	add.s32 	%r1045, %r1040, %r666;
	mad.lo.s32 	%r1046, %r1045, %r657, %r100;
	mad.lo.s32 	%r1047, %r1046, %r658, %r118;
	mul.wide.s32 	%rd309, %r1044, 4;
	add.s64 	%rd301, %rd1, %rd309;
	// begin inline asm
	ld.global.nc.f32 %f747, [%rd301];
	// end inline asm
	mul.wide.s32 	%rd310, %r1047, 4;
	add.s64 	%rd302, %rd2, %rd310;
	// begin inline asm
	ld.global.nc.f32 %f748, [%rd302];
	// end inline asm
	fma.rn.f32 	%f754, %f747, %f748, %f753;
	add.s32 	%r1048, %r1043, %r652;
	mad.lo.s32 	%r1049, %r1048, %r653, %r119;
	add.s32 	%r1050, %r1045, %r666;
	mad.lo.s32 	%r1051, %r1050, %r657, %r100;
	mad.lo.s32 	%r1052, %r1051, %r658, %r118;
	mul.wide.s32 	%rd311, %r1049, 4;
	add.s64 	%rd303, %rd1, %rd311;
	// begin inline asm
	ld.global.nc.f32 %f749, [%rd303];
	// end inline asm
	mul.wide.s32 	%rd312, %r1052, 4;
	add.s64 	%rd304, %rd2, %rd312;
	// begin inline asm
	ld.global.nc.f32 %f750, [%rd304];
	// end inline asm
	fma.rn.f32 	%f755, %f749, %f750, %f754;
	add.s32 	%r1053, %r1048, %r652;
	mad.lo.s32 	%r1054, %r1053, %r653, %r119;
	add.s32 	%r1055, %r1050, %r666;
	mad.lo.s32 	%r1056, %r1055, %r657, %r100;
	mad.lo.s32 	%r1057, %r1056, %r658, %r118;
	mul.wide.s32 	%rd313, %r1054, 4;
	add.s64 	%rd305, %rd1, %rd313;
	// begin inline asm
	ld.global.nc.f32 %f751, [%rd305];
	// end inline asm
	mul.wide.s32 	%rd314, %r1057, 4;
	add.s64 	%rd306, %rd2, %rd314;
	// begin inline asm
	ld.global.nc.f32 %f752, [%rd306];
	// end inline asm
	fma.rn.f32 	%f1718, %f751, %f752, %f755;
	add.s32 	%r2910, %r2910, 4;
	setp.lt.s32 	%p178, %r2910, %r31;
	@%p178 bra 	$L__BB0_111;
$L__BB0_112:
	add.s32 	%r123, %r118, %r27;
	setp.lt.s32 	%p179, %r123, 0;
	setp.ge.s32 	%p180, %r123, %r29;
	or.pred  	%p181, %p179, %p180;
	@%p181 bra 	$L__BB0_121;
	mul.lo.s32 	%r1058, %r123, %r664;
	sub.s32 	%r1059, %r9, %r1058;
	div.s32 	%r124, %r1059, %r660;
	setp.lt.s32 	%p183, %r124, 0;
	setp.ge.s32 	%p184, %r124, %r653;
	or.pred  	%p185, %p183, %p143;
	or.pred  	%p186, %p185, %p184;
	@%p186 bra 	$L__BB0_120;
	setp.eq.s32 	%p187, %r35, 0;
	mov.u32 	%r2912, %r30;
	@%p187 bra 	$L__BB0_118;
	setp.eq.s32 	%p188, %r35, 1;
	add.s32 	%r1060, %r102, %r124;
	add.s32 	%r1061, %r103, %r123;
	mul.wide.s32 	%rd317, %r1060, 4;
	add.s64 	%rd315, %rd1, %rd317;
	// begin inline asm
	ld.global.nc.f32 %f757, [%rd315];
	// end inline asm
	mul.wide.s32 	%rd318, %r1061, 4;
	add.s64 	%rd316, %rd2, %rd318;
	// begin inline asm
	ld.global.nc.f32 %f758, [%rd316];
	// end inline asm
	fma.rn.f32 	%f1718, %f757, %f758, %f1718;
	mov.u32 	%r2912, %r33;
	@%p188 bra 	$L__BB0_118;
	setp.eq.s32 	%p189, %r35, 2;
	add.s32 	%r1062, %r104, %r124;
	add.s32 	%r1063, %r105, %r123;
	mul.wide.s32 	%rd321, %r1062, 4;
	add.s64 	%rd319, %rd1, %rd321;
	// begin inline asm
	ld.global.nc.f32 %f759, [%rd319];
	// end inline asm
	mul.wide.s32 	%rd322, %r1063, 4;
	add.s64 	%rd320, %rd2, %rd322;
	// begin inline asm
	ld.global.nc.f32 %f760, [%rd320];
	// end inline asm
	fma.rn.f32 	%f1718, %f759, %f760, %f1718;
	mov.u32 	%r2912, %r39;
	@%p189 bra 	$L__BB0_118;
	add.s32 	%r1064, %r106, %r124;
	add.s32 	%r1065, %r107, %r123;
	mul.wide.s32 	%rd325, %r1064, 4;
	add.s64 	%rd323, %rd1, %rd325;
	// begin inline asm
	ld.global.nc.f32 %f761, [%rd323];
	// end inline asm
	mul.wide.s32 	%rd326, %r1065, 4;
	add.s64 	%rd324, %rd2, %rd326;
	// begin inline asm
	ld.global.nc.f32 %f762, [%rd324];
	// end inline asm
	fma.rn.f32 	%f1718, %f761, %f762, %f1718;
	mov.u32 	%r2912, %r41;
$L__BB0_118:
	setp.lt.u32 	%p190, %r34, 3;
	@%p190 bra 	$L__BB0_120;
$L__BB0_119:
	.pragma "nounroll";
	add.s32 	%r1066, %r2912, %r32;
	mad.lo.s32 	%r1067, %r1066, %r652, %r101;
	mad.lo.s32 	%r1068, %r1067, %r653, %r124;
	sub.s32 	%r1069, %r2912, %r7;
	mad.lo.s32 	%r1070, %r1069, %r666, %r5;
	mad.lo.s32 	%r1071, %r1070, %r657, %r100;
	mad.lo.s32 	%r1072, %r1071, %r658, %r123;
	mul.wide.s32 	%rd335, %r1068, 4;
	add.s64 	%rd327, %rd1, %rd335;
	// begin inline asm
	ld.global.nc.f32 %f763, [%rd327];
	// end inline asm
	mul.wide.s32 	%rd336, %r1072, 4;
	add.s64 	%rd328, %rd2, %rd336;
	// begin inline asm
	ld.global.nc.f32 %f764, [%rd328];
	// end inline asm
	fma.rn.f32 	%f771, %f763, %f764, %f1718;
	add.s32 	%r1073, %r1067, %r652;
	mad.lo.s32 	%r1074, %r1073, %r653, %r124;
	add.s32 	%r1075, %r1070, %r666;
	mad.lo.s32 	%r1076, %r1075, %r657, %r100;
	mad.lo.s32 	%r1077, %r1076, %r658, %r123;
	mul.wide.s32 	%rd337, %r1074, 4;
	add.s64 	%rd329, %rd1, %rd337;
	// begin inline asm
	ld.global.nc.f32 %f765, [%rd329];
	// end inline asm
	mul.wide.s32 	%rd338, %r1077, 4;
	add.s64 	%rd330, %rd2, %rd338;
	// begin inline asm
	ld.global.nc.f32 %f766, [%rd330];
	// end inline asm
	fma.rn.f32 	%f772, %f765, %f766, %f771;
	add.s32 	%r1078, %r1073, %r652;
	mad.lo.s32 	%r1079, %r1078, %r653, %r124;
	add.s32 	%r1080, %r1075, %r666;
	mad.lo.s32 	%r1081, %r1080, %r657, %r100;
	mad.lo.s32 	%r1082, %r1081, %r658, %r123;
	mul.wide.s32 	%rd339, %r1079, 4;
	add.s64 	%rd331, %rd1, %rd339;
	// begin inline asm
	ld.global.nc.f32 %f767, [%rd331];
	// end inline asm
	mul.wide.s32 	%rd340, %r1082, 4;
	add.s64 	%rd332, %rd2, %rd340;
	// begin inline asm
	ld.global.nc.f32 %f768, [%rd332];
	// end inline asm
	fma.rn.f32 	%f773, %f767, %f768, %f772;
	add.s32 	%r1083, %r1078, %r652;
	mad.lo.s32 	%r1084, %r1083, %r653, %r124;
	add.s32 	%r1085, %r1080, %r666;
	mad.lo.s32 	%r1086, %r1085, %r657, %r100;
	mad.lo.s32 	%r1087, %r1086, %r658, %r123;
	mul.wide.s32 	%rd341, %r1084, 4;
	add.s64 	%rd333, %rd1, %rd341;
	// begin inline asm
	ld.global.nc.f32 %f769, [%rd333];
	// end inline asm
	mul.wide.s32 	%rd342, %r1087, 4;
	add.s64 	%rd334, %rd2, %rd342;
	// begin inline asm
	ld.global.nc.f32 %f770, [%rd334];
	// end inline asm
	fma.rn.f32 	%f1718, %f769, %f770, %f773;
	add.s32 	%r2912, %r2912, 4;
	setp.lt.s32 	%p191, %r2912, %r31;
	@%p191 bra 	$L__BB0_119;
$L__BB0_120:
	add.s32 	%r2905, %r123, %r27;
	setp.gt.s32 	%p192, %r2905, -1;
	setp.lt.s32 	%p193, %r2905, %r29;
	and.pred  	%p194, %p192, %p193;
	@%p194 bra 	$L__BB0_89;
$L__BB0_121:
	add.s32 	%r129, %r100, %r22;
	setp.lt.s32 	%p195, %r129, 0;
	setp.ge.s32 	%p196, %r129, %r28;
	or.pred  	%p197, %p195, %p196;
	@%p197 bra 	$L__BB0_157;
	mul.lo.s32 	%r1088, %r129, %r663;
	sub.s32 	%r1089, %r8, %r1088;
	div.s32 	%r130, %r1089, %r659;
	setp.lt.s32 	%p198, %r130, 0;
	setp.ge.s32 	%p199, %r130, %r652;
	or.pred  	%p200, %p198, %p199;
	or.pred  	%p201, %p200, %p1;
	@%p201 bra 	$L__BB0_156;
	add.s32 	%r1090, %r36, %r130;
	mul.lo.s32 	%r131, %r1090, %r653;
	add.s32 	%r1091, %r37, %r129;
	mul.lo.s32 	%r132, %r1091, %r658;
	add.s32 	%r1092, %r1090, %r652;
	mul.lo.s32 	%r133, %r1092, %r653;
	add.s32 	%r1093, %r38, %r129;
	mul.lo.s32 	%r134, %r1093, %r658;
	add.s32 	%r1094, %r1092, %r652;
	mul.lo.s32 	%r135, %r1094, %r653;
	add.s32 	%r1095, %r40, %r129;
	mul.lo.s32 	%r136, %r1095, %r658;
	mov.u32 	%r2914, %r2879;
$L__BB0_124:
	.pragma "nounroll";
	setp.lt.s32 	%p202, %r665, 1;
	mul.lo.s32 	%r1096, %r2914, %r664;
	sub.s32 	%r1097, %r9, %r1096;
	div.s32 	%r138, %r1097, %r660;
	setp.lt.s32 	%p203, %r138, 0;
	setp.ge.s32 	%p204, %r138, %r653;
	or.pred  	%p205, %p203, %p202;
	or.pred  	%p206, %p205, %p204;
	@%p206 bra 	$L__BB0_131;
	setp.eq.s32 	%p207, %r35, 0;
	mov.u32 	%r2915, %r30;
	@%p207 bra 	$L__BB0_129;
	setp.eq.s32 	%p208, %r35, 1;
	add.s32 	%r1098, %r131, %r138;
	add.s32 	%r1099, %r132, %r2914;
	mul.wide.s32 	%rd345, %r1098, 4;
	add.s64 	%rd343, %rd1, %rd345;
	// begin inline asm
	ld.global.nc.f32 %f775, [%rd343];
	// end inline asm
	mul.wide.s32 	%rd346, %r1099, 4;
	add.s64 	%rd344, %rd2, %rd346;
	// begin inline asm
	ld.global.nc.f32 %f776, [%rd344];
	// end inline asm
	fma.rn.f32 	%f1718, %f775, %f776, %f1718;
	mov.u32 	%r2915, %r33;
	@%p208 bra 	$L__BB0_129;
	setp.eq.s32 	%p209, %r35, 2;
	add.s32 	%r1100, %r133, %r138;
	add.s32 	%r1101, %r134, %r2914;
	mul.wide.s32 	%rd349, %r1100, 4;
	add.s64 	%rd347, %rd1, %rd349;
	// begin inline asm
	ld.global.nc.f32 %f777, [%rd347];
	// end inline asm
	mul.wide.s32 	%rd350, %r1101, 4;
	add.s64 	%rd348, %rd2, %rd350;
	// begin inline asm
	ld.global.nc.f32 %f778, [%rd348];
	// end inline asm
	fma.rn.f32 	%f1718, %f777, %f778, %f1718;
	mov.u32 	%r2915, %r39;
	@%p209 bra 	$L__BB0_129;
	add.s32 	%r1102, %r135, %r138;
	add.s32 	%r1103, %r136, %r2914;
	mul.wide.s32 	%rd353, %r1102, 4;
	add.s64 	%rd351, %rd1, %rd353;
	// begin inline asm
	ld.global.nc.f32 %f779, [%rd351];
	// end inline asm
	mul.wide.s32 	%rd354, %r1103, 4;
	add.s64 	%rd352, %rd2, %rd354;
	// begin inline asm
	ld.global.nc.f32 %f780, [%rd352];
	// end inline asm
	fma.rn.f32 	%f1718, %f779, %f780, %f1718;
	mov.u32 	%r2915, %r41;
$L__BB0_129:
	setp.lt.u32 	%p210, %r34, 3;
	@%p210 bra 	$L__BB0_131;
$L__BB0_130:
	.pragma "nounroll";
	add.s32 	%r1104, %r2915, %r32;
	mad.lo.s32 	%r1105, %r1104, %r652, %r130;
	mad.lo.s32 	%r1106, %r1105, %r653, %r138;
	sub.s32 	%r1107, %r2915, %r7;
	mad.lo.s32 	%r1108, %r1107, %r666, %r5;
	mad.lo.s32 	%r1109, %r1108, %r657, %r129;
	mad.lo.s32 	%r1110, %r1109, %r658, %r2914;
	mul.wide.s32 	%rd363, %r1106, 4;
	add.s64 	%rd355, %rd1, %rd363;
	// begin inline asm
	ld.global.nc.f32 %f781, [%rd355];
	// end inline asm
	mul.wide.s32 	%rd364, %r1110, 4;
	add.s64 	%rd356, %rd2, %rd364;
	// begin inline asm
	ld.global.nc.f32 %f782, [%rd356];
	// end inline asm
	fma.rn.f32 	%f789, %f781, %f782, %f1718;
	add.s32 	%r1111, %r1105, %r652;
	mad.lo.s32 	%r1112, %r1111, %r653, %r138;
	add.s32 	%r1113, %r1108, %r666;
	mad.lo.s32 	%r1114, %r1113, %r657, %r129;
	mad.lo.s32 	%r1115, %r1114, %r658, %r2914;
	mul.wide.s32 	%rd365, %r1112, 4;
	add.s64 	%rd357, %rd1, %rd365;
	// begin inline asm
	ld.global.nc.f32 %f783, [%rd357];
	// end inline asm
	mul.wide.s32 	%rd366, %r1115, 4;
	add.s64 	%rd358, %rd2, %rd366;
	// begin inline asm
	ld.global.nc.f32 %f784, [%rd358];
	// end inline asm
	fma.rn.f32 	%f790, %f783, %f784, %f789;
	add.s32 	%r1116, %r1111, %r652;
	mad.lo.s32 	%r1117, %r1116, %r653, %r138;
	add.s32 	%r1118, %r1113, %r666;
	mad.lo.s32 	%r1119, %r1118, %r657, %r129;
	mad.lo.s32 	%r1120, %r1119, %r658, %r2914;
	mul.wide.s32 	%rd367, %r1117, 4;
	add.s64 	%rd359, %rd1, %rd367;
	// begin inline asm
	ld.global.nc.f32 %f785, [%rd359];
	// end inline asm
	mul.wide.s32 	%rd368, %r1120, 4;
	add.s64 	%rd360, %rd2, %rd368;
	// begin inline asm
	ld.global.nc.f32 %f786, [%rd360];
	// end inline asm
	fma.rn.f32 	%f791, %f785, %f786, %f790;
	add.s32 	%r1121, %r1116, %r652;
	mad.lo.s32 	%r1122, %r1121, %r653, %r138;
	add.s32 	%r1123, %r1118, %r666;
	mad.lo.s32 	%r1124, %r1123, %r657, %r129;
	mad.lo.s32 	%r1125, %r1124, %r658, %r2914;
	mul.wide.s32 	%rd369, %r1122, 4;
	add.s64 	%rd361, %rd1, %rd369;
	// begin inline asm
	ld.global.nc.f32 %f787, [%rd361];
	// end inline asm
	mul.wide.s32 	%rd370, %r1125, 4;
	add.s64 	%rd362, %rd2, %rd370;
	// begin inline asm
	ld.global.nc.f32 %f788, [%rd362];
	// end inline asm
	fma.rn.f32 	%f1718, %f787, %f788, %f791;
	add.s32 	%r2915, %r2915, 4;
	setp.lt.s32 	%p211, %r2915, %r31;
	@%p211 bra 	$L__BB0_130;
$L__BB0_131:
	add.s32 	%r142, %r2914, %r27;
	setp.lt.s32 	%p212, %r142, 0;
	setp.ge.s32 	%p213, %r142, %r29;
	or.pred  	%p214, %p212, %p213;
	@%p214 bra 	$L__BB0_156;
	mul.lo.s32 	%r1126, %r142, %r664;
	sub.s32 	%r1127, %r9, %r1126;
	div.s32 	%r143, %r1127, %r660;
	setp.lt.s32 	%p216, %r143, 0;
	setp.ge.s32 	%p217, %r143, %r653;
	or.pred  	%p218, %p216, %p202;
	or.pred  	%p219, %p218, %p217;
	@%p219 bra 	$L__BB0_139;
	setp.eq.s32 	%p220, %r35, 0;
	mov.u32 	%r2917, %r30;
	@%p220 bra 	$L__BB0_137;
	setp.eq.s32 	%p221, %r35, 1;
	add.s32 	%r1128, %r131, %r143;
	add.s32 	%r1129, %r132, %r142;
	mul.wide.s32 	%rd373, %r1128, 4;
	add.s64 	%rd371, %rd1, %rd373;
	// begin inline asm
	ld.global.nc.f32 %f793, [%rd371];
	// end inline asm
	mul.wide.s32 	%rd374, %r1129, 4;
	add.s64 	%rd372, %rd2, %rd374;
	// begin inline asm
	ld.global.nc.f32 %f794, [%rd372];
	// end inline asm
	fma.rn.f32 	%f1718, %f793, %f794, %f1718;
	mov.u32 	%r2917, %r33;
	@%p221 bra 	$L__BB0_137;
	setp.eq.s32 	%p222, %r35, 2;
	add.s32 	%r1130, %r133, %r143;
	add.s32 	%r1131, %r134, %r142;
	mul.wide.s32 	%rd377, %r1130, 4;
	add.s64 	%rd375, %rd1, %rd377;
	// begin inline asm
	ld.global.nc.f32 %f795, [%rd375];
	// end inline asm
	mul.wide.s32 	%rd378, %r1131, 4;
	add.s64 	%rd376, %rd2, %rd378;
	// begin inline asm
	ld.global.nc.f32 %f796, [%rd376];
	// end inline asm
	fma.rn.f32 	%f1718, %f795, %f796, %f1718;
	mov.u32 	%r2917, %r39;
	@%p222 bra 	$L__BB0_137;
	add.s32 	%r1132, %r135, %r143;
	add.s32 	%r1133, %r136, %r142;
	mul.wide.s32 	%rd381, %r1132, 4;
	add.s64 	%rd379, %rd1, %rd381;
	// begin inline asm
	ld.global.nc.f32 %f797, [%rd379];
	// end inline asm
	mul.wide.s32 	%rd382, %r1133, 4;
	add.s64 	%rd380, %rd2, %rd382;
	// begin inline asm
	ld.global.nc.f32 %f798, [%rd380];
	// end inline asm
	fma.rn.f32 	%f1718, %f797, %f798, %f1718;
	mov.u32 	%r2917, %r41;
$L__BB0_137:
	setp.lt.u32 	%p223, %r34, 3;
	@%p223 bra 	$L__BB0_139;
$L__BB0_138:
	.pragma "nounroll";
	add.s32 	%r1134, %r2917, %r32;
	mad.lo.s32 	%r1135, %r1134, %r652, %r130;
	mad.lo.s32 	%r1136, %r1135, %r653, %r143;
	sub.s32 	%r1137, %r2917, %r7;
	mad.lo.s32 	%r1138, %r1137, %r666, %r5;
	mad.lo.s32 	%r1139, %r1138, %r657, %r129;
	mad.lo.s32 	%r1140, %r1139, %r658, %r142;
	mul.wide.s32 	%rd391, %r1136, 4;
	add.s64 	%rd383, %rd1, %rd391;
	// begin inline asm
	ld.global.nc.f32 %f799, [%rd383];
	// end inline asm
	mul.wide.s32 	%rd392, %r1140, 4;
	add.s64 	%rd384, %rd2, %rd392;
	// begin inline asm
	ld.global.nc.f32 %f800, [%rd384];
	// end inline asm
	fma.rn.f32 	%f807, %f799, %f800, %f1718;
	add.s32 	%r1141, %r1135, %r652;
	mad.lo.s32 	%r1142, %r1141, %r653, %r143;
	add.s32 	%r1143, %r1138, %r666;
	mad.lo.s32 	%r1144, %r1143, %r657, %r129;
	mad.lo.s32 	%r1145, %r1144, %r658, %r142;
	mul.wide.s32 	%rd393, %r1142, 4;
	add.s64 	%rd385, %rd1, %rd393;
	// begin inline asm
	ld.global.nc.f32 %f801, [%rd385];
	// end inline asm
	mul.wide.s32 	%rd394, %r1145, 4;
	add.s64 	%rd386, %rd2, %rd394;
	// begin inline asm
	ld.global.nc.f32 %f802, [%rd386];
	// end inline asm
	fma.rn.f32 	%f808, %f801, %f802, %f807;
	add.s32 	%r1146, %r1141, %r652;
	mad.lo.s32 	%r1147, %r1146, %r653, %r143;
	add.s32 	%r1148, %r1143, %r666;
	mad.lo.s32 	%r1149, %r1148, %r657, %r129;
	mad.lo.s32 	%r1150, %r1149, %r658, %r142;
	mul.wide.s32 	%rd395, %r1147, 4;
	add.s64 	%rd387, %rd1, %rd395;
	// begin inline asm
	ld.global.nc.f32 %f803, [%rd387];
	// end inline asm
	mul.wide.s32 	%rd396, %r1150, 4;
	add.s64 	%rd388, %rd2, %rd396;
	// begin inline asm
	ld.global.nc.f32 %f804, [%rd388];
	// end inline asm
	fma.rn.f32 	%f809, %f803, %f804, %f808;
	add.s32 	%r1151, %r1146, %r652;
	mad.lo.s32 	%r1152, %r1151, %r653, %r143;
	add.s32 	%r1153, %r1148, %r666;
	mad.lo.s32 	%r1154, %r1153, %r657, %r129;
	mad.lo.s32 	%r1155, %r1154, %r658, %r142;
	mul.wide.s32 	%rd397, %r1152, 4;
	add.s64 	%rd389, %rd1, %rd397;
	// begin inline asm
	ld.global.nc.f32 %f805, [%rd389];
	// end inline asm
	mul.wide.s32 	%rd398, %r1155, 4;
	add.s64 	%rd390, %rd2, %rd398;
	// begin inline asm
	ld.global.nc.f32 %f806, [%rd390];
	// end inline asm
	fma.rn.f32 	%f1718, %f805, %f806, %f809;
	add.s32 	%r2917, %r2917, 4;
	setp.lt.s32 	%p224, %r2917, %r31;
	@%p224 bra 	$L__BB0_138;
$L__BB0_139:
	add.s32 	%r147, %r142, %r27;
	setp.lt.s32 	%p225, %r147, 0;
	setp.ge.s32 	%p226, %r147, %r29;
	or.pred  	%p227, %p225, %p226;
	@%p227 bra 	$L__BB0_156;
	mul.lo.s32 	%r1156, %r147, %r664;
	sub.s32 	%r1157, %r9, %r1156;
	div.s32 	%r148, %r1157, %r660;
	setp.lt.s32 	%p229, %r148, 0;
	setp.ge.s32 	%p230, %r148, %r653;
	or.pred  	%p231, %p229, %p202;
	or.pred  	%p232, %p231, %p230;
	@%p232 bra 	$L__BB0_147;
	setp.eq.s32 	%p233, %r35, 0;
	mov.u32 	%r2919, %r30;
	@%p233 bra 	$L__BB0_145;
	setp.eq.s32 	%p234, %r35, 1;
	add.s32 	%r1158, %r131, %r148;
	add.s32 	%r1159, %r132, %r147;
	mul.wide.s32 	%rd401, %r1158, 4;
	add.s64 	%rd399, %rd1, %rd401;
	// begin inline asm
	ld.global.nc.f32 %f811, [%rd399];
	// end inline asm
	mul.wide.s32 	%rd402, %r1159, 4;
	add.s64 	%rd400, %rd2, %rd402;
	// begin inline asm
	ld.global.nc.f32 %f812, [%rd400];
	// end inline asm
	fma.rn.f32 	%f1718, %f811, %f812, %f1718;
	mov.u32 	%r2919, %r33;
	@%p234 bra 	$L__BB0_145;
	setp.eq.s32 	%p235, %r35, 2;
	add.s32 	%r1160, %r133, %r148;
	add.s32 	%r1161, %r134, %r147;
	mul.wide.s32 	%rd405, %r1160, 4;
	add.s64 	%rd403, %rd1, %rd405;
	// begin inline asm
	ld.global.nc.f32 %f813, [%rd403];
	// end inline asm
	mul.wide.s32 	%rd406, %r1161, 4;
	add.s64 	%rd404, %rd2, %rd406;
	// begin inline asm
	ld.global.nc.f32 %f814, [%rd404];
	// end inline asm
	fma.rn.f32 	%f1718, %f813, %f814, %f1718;
	mov.u32 	%r2919, %r39;
	@%p235 bra 	$L__BB0_145;
	add.s32 	%r1162, %r135, %r148;
	add.s32 	%r1163, %r136, %r147;
	mul.wide.s32 	%rd409, %r1162, 4;
	add.s64 	%rd407, %rd1, %rd409;
	// begin inline asm
	ld.global.nc.f32 %f815, [%rd407];
	// end inline asm
	mul.wide.s32 	%rd410, %r1163, 4;
	add.s64 	%rd408, %rd2, %rd410;
	// begin inline asm
	ld.global.nc.f32 %f816, [%rd408];
	// end inline asm
	fma.rn.f32 	%f1718, %f815, %f816, %f1718;
	mov.u32 	%r2919, %r41;
$L__BB0_145:
	setp.lt.u32 	%p236, %r34, 3;
	@%p236 bra 	$L__BB0_147;
$L__BB0_146:
	.pragma "nounroll";
	add.s32 	%r1164, %r2919, %r32;
	mad.lo.s32 	%r1165, %r1164, %r652, %r130;
	mad.lo.s32 	%r1166, %r1165, %r653, %r148;
	sub.s32 	%r1167, %r2919, %r7;
	mad.lo.s32 	%r1168, %r1167, %r666, %r5;
	mad.lo.s32 	%r1169, %r1168, %r657, %r129;
	mad.lo.s32 	%r1170, %r1169, %r658, %r147;
	mul.wide.s32 	%rd419, %r1166, 4;
	add.s64 	%rd411, %rd1, %rd419;
	// begin inline asm
	ld.global.nc.f32 %f817, [%rd411];
	// end inline asm
	mul.wide.s32 	%rd420, %r1170, 4;
	add.s64 	%rd412, %rd2, %rd420;
	// begin inline asm
	ld.global.nc.f32 %f818, [%rd412];
	// end inline asm
	fma.rn.f32 	%f825, %f817, %f818, %f1718;
	add.s32 	%r1171, %r1165, %r652;
	mad.lo.s32 	%r1172, %r1171, %r653, %r148;
	add.s32 	%r1173, %r1168, %r666;
	mad.lo.s32 	%r1174, %r1173, %r657, %r129;
	mad.lo.s32 	%r1175, %r1174, %r658, %r147;
	mul.wide.s32 	%rd421, %r1172, 4;
	add.s64 	%rd413, %rd1, %rd421;
	// begin inline asm
	ld.global.nc.f32 %f819, [%rd413];
	// end inline asm
	mul.wide.s32 	%rd422, %r1175, 4;
	add.s64 	%rd414, %rd2, %rd422;
	// begin inline asm
	ld.global.nc.f32 %f820, [%rd414];
	// end inline asm
	fma.rn.f32 	%f826, %f819, %f820, %f825;
	add.s32 	%r1176, %r1171, %r652;
	mad.lo.s32 	%r1177, %r1176, %r653, %r148;
	add.s32 	%r1178, %r1173, %r666;
	mad.lo.s32 	%r1179, %r1178, %r657, %r129;
	mad.lo.s32 	%r1180, %r1179, %r658, %r147;
	mul.wide.s32 	%rd423, %r1177, 4;
	add.s64 	%rd415, %rd1, %rd423;
	// begin inline asm
	ld.global.nc.f32 %f821, [%rd415];
	// end inline asm
	mul.wide.s32 	%rd424, %r1180, 4;
	add.s64 	%rd416, %rd2, %rd424;
	// begin inline asm
	ld.global.nc.f32 %f822, [%rd416];
	// end inline asm
	fma.rn.f32 	%f827, %f821, %f822, %f826;
	add.s32 	%r1181, %r1176, %r652;
	mad.lo.s32 	%r1182, %r1181, %r653, %r148;
	add.s32 	%r1183, %r1178, %r666;
	mad.lo.s32 	%r1184, %r1183, %r657, %r129;
	mad.lo.s32 	%r1185, %r1184, %r658, %r147;
	mul.wide.s32 	%rd425, %r1182, 4;
	add.s64 	%rd417, %rd1, %rd425;
	// begin inline asm
	ld.global.nc.f32 %f823, [%rd417];
	// end inline asm
	mul.wide.s32 	%rd426, %r1185, 4;
	add.s64 	%rd418, %rd2, %rd426;
	// begin inline asm
	ld.global.nc.f32 %f824, [%rd418];
	// end inline asm
	fma.rn.f32 	%f1718, %f823, %f824, %f827;
	add.s32 	%r2919, %r2919, 4;
	setp.lt.s32 	%p237, %r2919, %r31;
	@%p237 bra 	$L__BB0_146;
$L__BB0_147:
	add.s32 	%r152, %r147, %r27;
	setp.lt.s32 	%p238, %r152, 0;
	setp.ge.s32 	%p239, %r152, %r29;
	or.pred  	%p240, %p238, %p239;
	@%p240 bra 	$L__BB0_156;
	mul.lo.s32 	%r1186, %r152, %r664;
	sub.s32 	%r1187, %r9, %r1186;
	div.s32 	%r153, %r1187, %r660;
	setp.lt.s32 	%p242, %r153, 0;
	setp.ge.s32 	%p243, %r153, %r653;
	or.pred  	%p244, %p242, %p202;
	or.pred  	%p245, %p244, %p243;
	@%p245 bra 	$L__BB0_155;
	setp.eq.s32 	%p246, %r35, 0;
	mov.u32 	%r2921, %r30;
	@%p246 bra 	$L__BB0_153;
	setp.eq.s32 	%p247, %r35, 1;
	add.s32 	%r1188, %r131, %r153;
	add.s32 	%r1189, %r132, %r152;
	mul.wide.s32 	%rd429, %r1188, 4;
	add.s64 	%rd427, %rd1, %rd429;
	// begin inline asm
	ld.global.nc.f32 %f829, [%rd427];
	// end inline asm
	mul.wide.s32 	%rd430, %r1189, 4;
	add.s64 	%rd428, %rd2, %rd430;
	// begin inline asm
	ld.global.nc.f32 %f830, [%rd428];
	// end inline asm
	fma.rn.f32 	%f1718, %f829, %f830, %f1718;
	mov.u32 	%r2921, %r33;
	@%p247 bra 	$L__BB0_153;
	setp.eq.s32 	%p248, %r35, 2;
	add.s32 	%r1190, %r133, %r153;
	add.s32 	%r1191, %r134, %r152;
	mul.wide.s32 	%rd433, %r1190, 4;
	add.s64 	%rd431, %rd1, %rd433;
	// begin inline asm
	ld.global.nc.f32 %f831, [%rd431];
	// end inline asm
	mul.wide.s32 	%rd434, %r1191, 4;
	add.s64 	%rd432, %rd2, %rd434;
	// begin inline asm
	ld.global.nc.f32 %f832, [%rd432];
	// end inline asm
	fma.rn.f32 	%f1718, %f831, %f832, %f1718;
	mov.u32 	%r2921, %r39;
	@%p248 bra 	$L__BB0_153;
	add.s32 	%r1192, %r135, %r153;
	add.s32 	%r1193, %r136, %r152;
	mul.wide.s32 	%rd437, %r1192, 4;
	add.s64 	%rd435, %rd1, %rd437;
	// begin inline asm
	ld.global.nc.f32 %f833, [%rd435];
	// end inline asm
	mul.wide.s32 	%rd438, %r1193, 4;
	add.s64 	%rd436, %rd2, %rd438;
	// begin inline asm
	ld.global.nc.f32 %f834, [%rd436];
	// end inline asm
	fma.rn.f32 	%f1718, %f833, %f834, %f1718;
	mov.u32 	%r2921, %r41;
$L__BB0_153:
	setp.lt.u32 	%p249, %r34, 3;
	@%p249 bra 	$L__BB0_155;
$L__BB0_154:
	.pragma "nounroll";
	add.s32 	%r1194, %r2921, %r32;
	mad.lo.s32 	%r1195, %r1194, %r652, %r130;
	mad.lo.s32 	%r1196, %r1195, %r653, %r153;
	sub.s32 	%r1197, %r2921, %r7;
	mad.lo.s32 	%r1198, %r1197, %r666, %r5;
	mad.lo.s32 	%r1199, %r1198, %r657, %r129;
	mad.lo.s32 	%r1200, %r1199, %r658, %r152;
	mul.wide.s32 	%rd447, %r1196, 4;
	add.s64 	%rd439, %rd1, %rd447;
	// begin inline asm
	ld.global.nc.f32 %f835, [%rd439];
	// end inline asm
	mul.wide.s32 	%rd448, %r1200, 4;
	add.s64 	%rd440, %rd2, %rd448;
	// begin inline asm
	ld.global.nc.f32 %f836, [%rd440];
	// end inline asm
	fma.rn.f32 	%f843, %f835, %f836, %f1718;
	add.s32 	%r1201, %r1195, %r652;
	mad.lo.s32 	%r1202, %r1201, %r653, %r153;
	add.s32 	%r1203, %r1198, %r666;
	mad.lo.s32 	%r1204, %r1203, %r657, %r129;
	mad.lo.s32 	%r1205, %r1204, %r658, %r152;
	mul.wide.s32 	%rd449, %r1202, 4;
	add.s64 	%rd441, %rd1, %rd449;
	// begin inline asm
	ld.global.nc.f32 %f837, [%rd441];
	// end inline asm
	mul.wide.s32 	%rd450, %r1205, 4;
	add.s64 	%rd442, %rd2, %rd450;
	// begin inline asm
	ld.global.nc.f32 %f838, [%rd442];
	// end inline asm
	fma.rn.f32 	%f844, %f837, %f838, %f843;
	add.s32 	%r1206, %r1201, %r652;
	mad.lo.s32 	%r1207, %r1206, %r653, %r153;
	add.s32 	%r1208, %r1203, %r666;
	mad.lo.s32 	%r1209, %r1208, %r657, %r129;
	mad.lo.s32 	%r1210, %r1209, %r658, %r152;
	mul.wide.s32 	%rd451, %r1207, 4;
	add.s64 	%rd443, %rd1, %rd451;
	// begin inline asm
	ld.global.nc.f32 %f839, [%rd443];
	// end inline asm
	mul.wide.s32 	%rd452, %r1210, 4;
	add.s64 	%rd444, %rd2, %rd452;
	// begin inline asm
	ld.global.nc.f32 %f840, [%rd444];
	// end inline asm
	fma.rn.f32 	%f845, %f839, %f840, %f844;
	add.s32 	%r1211, %r1206, %r652;
	mad.lo.s32 	%r1212, %r1211, %r653, %r153;
	add.s32 	%r1213, %r1208, %r666;
	mad.lo.s32 	%r1214, %r1213, %r657, %r129;
	mad.lo.s32 	%r1215, %r1214, %r658, %r152;
	mul.wide.s32 	%rd453, %r1212, 4;
	add.s64 	%rd445, %rd1, %rd453;
	// begin inline asm
	ld.global.nc.f32 %f841, [%rd445];
	// end inline asm
	mul.wide.s32 	%rd454, %r1215, 4;
	add.s64 	%rd446, %rd2, %rd454;
	// begin inline asm
	ld.global.nc.f32 %f842, [%rd446];
	// end inline asm
	fma.rn.f32 	%f1718, %f841, %f842, %f845;
	add.s32 	%r2921, %r2921, 4;
	setp.lt.s32 	%p250, %r2921, %r31;
	@%p250 bra 	$L__BB0_154;
$L__BB0_155:
	add.s32 	%r2914, %r152, %r27;
	setp.gt.s32 	%p251, %r2914, -1;
	setp.lt.s32 	%p252, %r2914, %r29;
	and.pred  	%p253, %p251, %p252;
	@%p253 bra 	$L__BB0_124;
$L__BB0_156:
	add.s32 	%r2877, %r129, %r22;
	setp.gt.s32 	%p254, %r2877, -1;
	setp.lt.s32 	%p255, %r2877, %r28;
	and.pred  	%p256, %p254, %p255;
	@%p256 bra 	$L__BB0_17;
$L__BB0_157:
	ld.param.u32 	%r2861, [_Z33conv_transpose2d_kernel_optimizedPKfS0_S0_Pfiiiiiiiiiiiiiiiiii_param_8];
	ld.param.u64 	%rd1821, [_Z33conv_transpose2d_kernel_optimizedPKfS0_S0_Pfiiiiiiiiiiiiiiiiii_param_3];
	mad.lo.s32 	%r1216, %r6, %r2861, %r5;
	mad.lo.s32 	%r1217, %r1216, %r655, %r4;
	mad.lo.s32 	%r1218, %r1217, %r656, %r3;
	cvta.to.global.u64 	%rd455, %rd1821;
	mul.wide.s32 	%rd456, %r1218, 4;
	add.s64 	%rd457, %rd455, %rd456;
	st.global.f32 	[%rd457], %f1718;
	setp.eq.s32 	%p257, %r2, 1;
	@%p257 bra 	$L__BB0_630;
	ld.param.u32 	%r2873, [_Z33conv_transpose2d_kernel_optimizedPKfS0_S0_Pfiiiiiiiiiiiiiiiiii_param_16];
	ld.param.u32 	%r2869, [_Z33conv_transpose2d_kernel_optimizedPKfS0_S0_Pfiiiiiiiiiiiiiiiiii_param_15];
	ld.param.u32 	%r2862, [_Z33conv_transpose2d_kernel_optimizedPKfS0_S0_Pfiiiiiiiiiiiiiiiiii_param_8];
	ld.param.u64 	%rd1818, [_Z33conv_transpose2d_kernel_optimizedPKfS0_S0_Pfiiiiiiiiiiiiiiiiii_param_2];
	setp.lt.s32 	%p258, %r659, 1;
	add.s32 	%r1220, %r1, 1;
	div.s32 	%r1221, %r1220, %r656;
	mul.lo.s32 	%r1222, %r1221, %r656;
	sub.s32 	%r159, %r1220, %r1222;
	div.s32 	%r1223, %r1221, %r655;
	mul.lo.s32 	%r1224, %r1223, %r655;
	sub.s32 	%r160, %r1221, %r1224;
	div.s32 	%r162, %r1223, %r2862;
	mul.lo.s32 	%r1225, %r162, %r2862;
	sub.s32 	%r161, %r1223, %r1225;
	mul.wide.s32 	%rd459, %r161, 4;
	add.s64 	%rd458, %rd1818, %rd459;
	// begin inline asm
	ld.global.nc.f32 %f1792, [%rd458];
	// end inline asm
	div.s32 	%r163, %r161, %r666;
	add.s32 	%r164, %r160, %r2869;
	add.s32 	%r165, %r159, %r2873;
	mov.b32 	%r1219, -1;
	mov.u32 	%r2924, %r1219;
	@%p258 bra 	$L__BB0_162;
	rem.s32 	%r166, %r164, %r659;
	mov.b32 	%r2923, 0;
$L__BB0_160:
	mul.lo.s32 	%r1227, %r2923, %r663;
	rem.s32 	%r1228, %r1227, %r659;
	setp.eq.s32 	%p259, %r1228, %r166;
	mov.u32 	%r2924, %r2923;
	@%p259 bra 	$L__BB0_162;
	add.s32 	%r2923, %r2923, 1;
	setp.ne.s32 	%p260, %r2923, %r659;
	mov.u32 	%r2924, %r1219;
	@%p260 bra 	$L__BB0_160;
$L__BB0_162:
	setp.lt.s32 	%p261, %r660, 1;
	mov.b32 	%r1230, -1;
	mov.u32 	%r2926, %r1230;
	@%p261 bra 	$L__BB0_166;
	rem.s32 	%r170, %r165, %r660;
	mov.b32 	%r2925, 0;
$L__BB0_164:
	mul.lo.s32 	%r1232, %r2925, %r664;
	rem.s32 	%r1233, %r1232, %r660;
	setp.eq.s32 	%p262, %r1233, %r170;
	mov.u32 	%r2926, %r2925;
	@%p262 bra 	$L__BB0_166;
	add.s32 	%r2925, %r2925, 1;
	setp.ne.s32 	%p263, %r2925, %r660;
	mov.u32 	%r2926, %r1230;
	@%p263 bra 	$L__BB0_164;
$L__BB0_166:
	setp.eq.s32 	%p264, %r663, 0;
	mov.u32 	%r2929, %r659;
	@%p264 bra 	$L__BB0_169;
	mov.u32 	%r2927, %r663;
	mov.u32 	%r2928, %r659;
$L__BB0_168:
	mov.u32 	%r2929, %r2927;
	rem.s32 	%r2927, %r2928, %r2929;
	setp.ne.s32 	%p265, %r2927, 0;
	mov.u32 	%r2928, %r2929;
	@%p265 bra 	$L__BB0_168;
$L__BB0_169:
	setp.eq.s32 	%p266, %r664, 0;
	div.s32 	%r178, %r659, %r2929;
	mov.u32 	%r2932, %r660;
	@%p266 bra 	$L__BB0_172;
	mov.u32 	%r2930, %r664;
	mov.u32 	%r2931, %r660;
$L__BB0_171:
	mov.u32 	%r2932, %r2930;
	rem.s32 	%r2930, %r2931, %r2932;
	setp.ne.s32 	%p267, %r2930, 0;
	mov.u32 	%r2931, %r2932;
	@%p267 bra 	$L__BB0_171;
$L__BB0_172:
	div.s32 	%r183, %r660, %r2932;
	div.s32 	%r1235, %r164, %r663;
	add.s32 	%r1237, %r1235, 1;
	min.s32 	%r184, %r657, %r1237;
	div.s32 	%r1238, %r165, %r664;
	add.s32 	%r1239, %r1238, 1;
	min.s32 	%r185, %r658, %r1239;
	setp.lt.s32 	%p268, %r2924, 0;
	setp.ge.s32 	%p269, %r2924, %r184;
	or.pred  	%p270, %p268, %p269;
	@%p270 bra 	$L__BB0_314;
	ld.param.u32 	%r2857, [_Z33conv_transpose2d_kernel_optimizedPKfS0_S0_Pfiiiiiiiiiiiiiiiiii_param_5];
	setp.lt.s32 	%p271, %r2926, 0;
	setp.ge.s32 	%p272, %r2926, %r185;
	or.pred  	%p2, %p271, %p272;
	mul.lo.s32 	%r186, %r163, %r665;
	add.s32 	%r187, %r186, %r665;
	mul.lo.s32 	%r188, %r162, %r2857;
	add.s32 	%r189, %r186, 1;
	max.s32 	%r1240, %r187, %r189;
	sub.s32 	%r1241, %r1240, %r186;
	not.b32 	%r1242, %r186;
	add.s32 	%r190, %r1240, %r1242;
	and.b32  	%r191, %r1241, 3;
	add.s32 	%r1243, %r186, %r188;
	mul.lo.s32 	%r192, %r1243, %r652;
	sub.s32 	%r1244, %r186, %r163;
	mad.lo.s32 	%r1245, %r1244, %r666, %r161;
	mul.lo.s32 	%r193, %r1245, %r657;
	add.s32 	%r1246, %r1245, %r666;
	mul.lo.s32 	%r194, %r1246, %r657;
	add.s32 	%r195, %r186, 2;
	add.s32 	%r1247, %r1246, %r666;
	mul.lo.s32 	%r196, %r1247, %r657;
	add.s32 	%r197, %r186, 3;
$L__BB0_174:
	.pragma "nounroll";
	mul.lo.s32 	%r1248, %r2924, %r663;
	sub.s32 	%r1249, %r164, %r1248;
	div.s32 	%r199, %r1249, %r659;
	setp.lt.s32 	%p273, %r199, 0;
	setp.ge.s32 	%p274, %r199, %r652;
	or.pred  	%p275, %p273, %p274;
	or.pred  	%p276, %p275, %p2;
	@%p276 bra 	$L__BB0_208;
	add.s32 	%r1250, %r192, %r199;
	mul.lo.s32 	%r200, %r1250, %r653;
	add.s32 	%r1251, %r193, %r2924;
	mul.lo.s32 	%r201, %r1251, %r658;
	add.s32 	%r1252, %r1250, %r652;
	mul.lo.s32 	%r202, %r1252, %r653;
	add.s32 	%r1253, %r194, %r2924;
	mul.lo.s32 	%r203, %r1253, %r658;
	add.s32 	%r1254, %r1252, %r652;
	mul.lo.s32 	%r204, %r1254, %r653;
	add.s32 	%r1255, %r196, %r2924;
	mul.lo.s32 	%r205, %r1255, %r658;
	mov.u32 	%r2934, %r2926;
$L__BB0_176:
	.pragma "nounroll";
	setp.lt.s32 	%p277, %r665, 1;
	mul.lo.s32 	%r1256, %r2934, %r664;
	sub.s32 	%r1257, %r165, %r1256;
	div.s32 	%r207, %r1257, %r660;
	setp.lt.s32 	%p278, %r207, 0;
	setp.ge.s32 	%p279, %r207, %r653;
	or.pred  	%p280, %p278, %p277;
	or.pred  	%p281, %p280, %p279;
	@%p281 bra 	$L__BB0_183;
	setp.eq.s32 	%p282, %r191, 0;
	mov.u32 	%r2935, %r186;
	@%p282 bra 	$L__BB0_181;
	setp.eq.s32 	%p283, %r191, 1;
	add.s32 	%r1258, %r200, %r207;
	add.s32 	%r1259, %r201, %r2934;
	mul.wide.s32 	%rd462, %r1258, 4;
	add.s64 	%rd460, %rd1, %rd462;
	// begin inline asm
	ld.global.nc.f32 %f848, [%rd460];
	// end inline asm
	mul.wide.s32 	%rd463, %r1259, 4;
	add.s64 	%rd461, %rd2, %rd463;
	// begin inline asm
	ld.global.nc.f32 %f849, [%rd461];
	// end inline asm
	fma.rn.f32 	%f1792, %f848, %f849, %f1792;
	mov.u32 	%r2935, %r189;
	@%p283 bra 	$L__BB0_181;
	setp.eq.s32 	%p284, %r191, 2;
	add.s32 	%r1260, %r202, %r207;
	add.s32 	%r1261, %r203, %r2934;
	mul.wide.s32 	%rd466, %r1260, 4;
	add.s64 	%rd464, %rd1, %rd466;
	// begin inline asm
	ld.global.nc.f32 %f850, [%rd464];
	// end inline asm
	mul.wide.s32 	%rd467, %r1261, 4;
	add.s64 	%rd465, %rd2, %rd467;
	// begin inline asm
	ld.global.nc.f32 %f851, [%rd465];
	// end inline asm
	fma.rn.f32 	%f1792, %f850, %f851, %f1792;
	mov.u32 	%r2935, %r195;
	@%p284 bra 	$L__BB0_181;
	add.s32 	%r1262, %r204, %r207;
	add.s32 	%r1263, %r205, %r2934;
	mul.wide.s32 	%rd470, %r1262, 4;
	add.s64 	%rd468, %rd1, %rd470;
	// begin inline asm
	ld.global.nc.f32 %f852, [%rd468];
	// end inline asm
	mul.wide.s32 	%rd471, %r1263, 4;
	add.s64 	%rd469, %rd2, %rd471;
	// begin inline asm
	ld.global.nc.f32 %f853, [%rd469];
	// end inline asm
	fma.rn.f32 	%f1792, %f852, %f853, %f1792;
	mov.u32 	%r2935, %r197;
$L__BB0_181:
	setp.lt.u32 	%p285, %r190, 3;
	@%p285 bra 	$L__BB0_183;
$L__BB0_182:
	.pragma "nounroll";
	add.s32 	%r1264, %r2935, %r188;
	mad.lo.s32 	%r1265, %r1264, %r652, %r199;
	mad.lo.s32 	%r1266, %r1265, %r653, %r207;
	sub.s32 	%r1267, %r2935, %r163;
	mad.lo.s32 	%r1268, %r1267, %r666, %r161;
	mad.lo.s32 	%r1269, %r1268, %r657, %r2924;
	mad.lo.s32 	%r1270, %r1269, %r658, %r2934;
	mul.wide.s32 	%rd480, %r1266, 4;
	add.s64 	%rd472, %rd1, %rd480;
	// begin inline asm
	ld.global.nc.f32 %f854, [%rd472];
	// end inline asm
	mul.wide.s32 	%rd481, %r1270, 4;
	add.s64 	%rd473, %rd2, %rd481;
	// begin inline asm
	ld.global.nc.f32 %f855, [%rd473];
	// end inline asm
	fma.rn.f32 	%f862, %f854, %f855, %f1792;
	add.s32 	%r1271, %r1265, %r652;
	mad.lo.s32 	%r1272, %r1271, %r653, %r207;
	add.s32 	%r1273, %r1268, %r666;
	mad.lo.s32 	%r1274, %r1273, %r657, %r2924;
	mad.lo.s32 	%r1275, %r1274, %r658, %r2934;
	mul.wide.s32 	%rd482, %r1272, 4;
	add.s64 	%rd474, %rd1, %rd482;
	// begin inline asm
	ld.global.nc.f32 %f856, [%rd474];
	// end inline asm
	mul.wide.s32 	%rd483, %r1275, 4;
	add.s64 	%rd475, %rd2, %rd483;
	// begin inline asm
	ld.global.nc.f32 %f857, [%rd475];
	// end inline asm
	fma.rn.f32 	%f863, %f856, %f857, %f862;
	add.s32 	%r1276, %r1271, %r652;
	mad.lo.s32 	%r1277, %r1276, %r653, %r207;
	add.s32 	%r1278, %r1273, %r666;
	mad.lo.s32 	%r1279, %r1278, %r657, %r2924;
	mad.lo.s32 	%r1280, %r1279, %r658, %r2934;
	mul.wide.s32 	%rd484, %r1277, 4;
	add.s64 	%rd476, %rd1, %rd484;
	// begin inline asm
	ld.global.nc.f32 %f858, [%rd476];
	// end inline asm
	mul.wide.s32 	%rd485, %r1280, 4;
	add.s64 	%rd477, %rd2, %rd485;
	// begin inline asm
	ld.global.nc.f32 %f859, [%rd477];
	// end inline asm
	fma.rn.f32 	%f864, %f858, %f859, %f863;
	add.s32 	%r1281, %r1276, %r652;
	mad.lo.s32 	%r1282, %r1281, %r653, %r207;
	add.s32 	%r1283, %r1278, %r666;
	mad.lo.s32 	%r1284, %r1283, %r657, %r2924;
	mad.lo.s32 	%r1285, %r1284, %r658, %r2934;
	mul.wide.s32 	%rd486, %r1282, 4;
	add.s64 	%rd478, %rd1, %rd486;
	// begin inline asm
	ld.global.nc.f32 %f860, [%rd478];
	// end inline asm
	mul.wide.s32 	%rd487, %r1285, 4;
	add.s64 	%rd479, %rd2, %rd487;
	// begin inline asm
	ld.global.nc.f32 %f861, [%rd479];
	// end inline asm
	fma.rn.f32 	%f1792, %f860, %f861, %f864;
	add.s32 	%r2935, %r2935, 4;
	setp.lt.s32 	%p286, %r2935, %r187;
	@%p286 bra 	$L__BB0_182;
$L__BB0_183:
	add.s32 	%r211, %r2934, %r183;
	setp.lt.s32 	%p287, %r211, 0;
	setp.ge.s32 	%p288, %r211, %r185;
	or.pred  	%p289, %p287, %p288;
	@%p289 bra 	$L__BB0_208;
	mul.lo.s32 	%r1286, %r211, %r664;
	sub.s32 	%r1287, %r165, %r1286;
	div.s32 	%r212, %r1287, %r660;
	setp.lt.s32 	%p291, %r212, 0;
	setp.ge.s32 	%p292, %r212, %r653;
	or.pred  	%p293, %p291, %p277;
	or.pred  	%p294, %p293, %p292;
	@%p294 bra 	$L__BB0_191;
	setp.eq.s32 	%p295, %r191, 0;
	mov.u32 	%r2937, %r186;
	@%p295 bra 	$L__BB0_189;
	setp.eq.s32 	%p296, %r191, 1;
	add.s32 	%r1288, %r200, %r212;
	add.s32 	%r1289, %r201, %r211;
	mul.wide.s32 	%rd490, %r1288, 4;
	add.s64 	%rd488, %rd1, %rd490;
	// begin inline asm
	ld.global.nc.f32 %f866, [%rd488];
	// end inline asm
	mul.wide.s32 	%rd491, %r1289, 4;
	add.s64 	%rd489, %rd2, %rd491;
	// begin inline asm
	ld.global.nc.f32 %f867, [%rd489];
	// end inline asm
	fma.rn.f32 	%f1792, %f866, %f867, %f1792;
	mov.u32 	%r2937, %r189;
	@%p296 bra 	$L__BB0_189;
	setp.eq.s32 	%p297, %r191, 2;
	add.s32 	%r1290, %r202, %r212;
	add.s32 	%r1291, %r203, %r211;
	mul.wide.s32 	%rd494, %r1290, 4;
	add.s64 	%rd492, %rd1, %rd494;
	// begin inline asm
	ld.global.nc.f32 %f868, [%rd492];
	// end inline asm
	mul.wide.s32 	%rd495, %r1291, 4;
	add.s64 	%rd493, %rd2, %rd495;
	// begin inline asm
	ld.global.nc.f32 %f869, [%rd493];
	// end inline asm
	fma.rn.f32 	%f1792, %f868, %f869, %f1792;
	mov.u32 	%r2937, %r195;
	@%p297 bra 	$L__BB0_189;
	add.s32 	%r1292, %r204, %r212;
	add.s32 	%r1293, %r205, %r211;
	mul.wide.s32 	%rd498, %r1292, 4;
	add.s64 	%rd496, %rd1, %rd498;
	// begin inline asm
	ld.global.nc.f32 %f870, [%rd496];
	// end inline asm
	mul.wide.s32 	%rd499, %r1293, 4;
	add.s64 	%rd497, %rd2, %rd499;
	// begin inline asm
	ld.global.nc.f32 %f871, [%rd497];
	// end inline asm
	fma.rn.f32 	%f1792, %f870, %f871, %f1792;
	mov.u32 	%r2937, %r197;
$L__BB0_189:
	setp.lt.u32 	%p298, %r190, 3;
	@%p298 bra 	$L__BB0_191;
$L__BB0_190:
	.pragma "nounroll";
	add.s32 	%r1294, %r2937, %r188;
	mad.lo.s32 	%r1295, %r1294, %r652, %r199;
	mad.lo.s32 	%r1296, %r1295, %r653, %r212;
	sub.s32 	%r1297, %r2937, %r163;
	mad.lo.s32 	%r1298, %r1297, %r666, %r161;
	mad.lo.s32 	%r1299, %r1298, %r657, %r2924;
	mad.lo.s32 	%r1300, %r1299, %r658, %r211;
	mul.wide.s32 	%rd508, %r1296, 4;
	add.s64 	%rd500, %rd1, %rd508;
	// begin inline asm
	ld.global.nc.f32 %f872, [%rd500];
	// end inline asm
	mul.wide.s32 	%rd509, %r1300, 4;
	add.s64 	%rd501, %rd2, %rd509;
	// begin inline asm
	ld.global.nc.f32 %f873, [%rd501];
	// end inline asm
	fma.rn.f32 	%f880, %f872, %f873, %f1792;
	add.s32 	%r1301, %r1295, %r652;
	mad.lo.s32 	%r1302, %r1301, %r653, %r212;
	add.s32 	%r1303, %r1298, %r666;
	mad.lo.s32 	%r1304, %r1303, %r657, %r2924;
	mad.lo.s32 	%r1305, %r1304, %r658, %r211;
	mul.wide.s32 	%rd510, %r1302, 4;
	add.s64 	%rd502, %rd1, %rd510;
	// begin inline asm
	ld.global.nc.f32 %f874, [%rd502];
	// end inline asm
	mul.wide.s32 	%rd511, %r1305, 4;
	add.s64 	%rd503, %rd2, %rd511;
	// begin inline asm
	ld.global.nc.f32 %f875, [%rd503];
	// end inline asm
	fma.rn.f32 	%f881, %f874, %f875, %f880;
	add.s32 	%r1306, %r1301, %r652;
	mad.lo.s32 	%r1307, %r1306, %r653, %r212;
	add.s32 	%r1308, %r1303, %r666;
	mad.lo.s32 	%r1309, %r1308, %r657, %r2924;
	mad.lo.s32 	%r1310, %r1309, %r658, %r211;
	mul.wide.s32 	%rd512, %r1307, 4;
	add.s64 	%rd504, %rd1, %rd512;
	// begin inline asm
	ld.global.nc.f32 %f876, [%rd504];
	// end inline asm
	mul.wide.s32 	%rd513, %r1310, 4;
	add.s64 	%rd505, %rd2, %rd513;
	// begin inline asm
	ld.global.nc.f32 %f877, [%rd505];
	// end inline asm
	fma.rn.f32 	%f882, %f876, %f877, %f881;
	add.s32 	%r1311, %r1306, %r652;
	mad.lo.s32 	%r1312, %r1311, %r653, %r212;
	add.s32 	%r1313, %r1308, %r666;
	mad.lo.s32 	%r1314, %r1313, %r657, %r2924;
	mad.lo.s32 	%r1315, %r1314, %r658, %r211;
	mul.wide.s32 	%rd514, %r1312, 4;
	add.s64 	%rd506, %rd1, %rd514;
	// begin inline asm
	ld.global.nc.f32 %f878, [%rd506];
	// end inline asm
	mul.wide.s32 	%rd515, %r1315, 4;
	add.s64 	%rd507, %rd2, %rd515;
	// begin inline asm
	ld.global.nc.f32 %f879, [%rd507];
	// end inline asm
	fma.rn.f32 	%f1792, %f878, %f879, %f882;
	add.s32 	%r2937, %r2937, 4;
	setp.lt.s32 	%p299, %r2937, %r187;
	@%p299 bra 	$L__BB0_190;
$L__BB0_191:
	add.s32 	%r216, %r211, %r183;
	setp.lt.s32 	%p300, %r216, 0;
	setp.ge.s32 	%p301, %r216, %r185;
	or.pred  	%p302, %p300, %p301;
	@%p302 bra 	$L__BB0_208;
	mul.lo.s32 	%r1316, %r216, %r664;
	sub.s32 	%r1317, %r165, %r1316;
	div.s32 	%r217, %r1317, %r660;
	setp.lt.s32 	%p304, %r217, 0;
	setp.ge.s32 	%p305, %r217, %r653;
	or.pred  	%p306, %p304, %p277;
	or.pred  	%p307, %p306, %p305;
	@%p307 bra 	$L__BB0_199;
	setp.eq.s32 	%p308, %r191, 0;
	mov.u32 	%r2939, %r186;
	@%p308 bra 	$L__BB0_197;
	setp.eq.s32 	%p309, %r191, 1;
	add.s32 	%r1318, %r200, %r217;
	add.s32 	%r1319, %r201, %r216;
	mul.wide.s32 	%rd518, %r1318, 4;
	add.s64 	%rd516, %rd1, %rd518;
	// begin inline asm
	ld.global.nc.f32 %f884, [%rd516];
	// end inline asm
	mul.wide.s32 	%rd519, %r1319, 4;
	add.s64 	%rd517, %rd2, %rd519;
	// begin inline asm
	ld.global.nc.f32 %f885, [%rd517];
	// end inline asm
	fma.rn.f32 	%f1792, %f884, %f885, %f1792;
	mov.u32 	%r2939, %r189;
	@%p309 bra 	$L__BB0_197;
	setp.eq.s32 	%p310, %r191, 2;
	add.s32 	%r1320, %r202, %r217;
	add.s32 	%r1321, %r203, %r216;
	mul.wide.s32 	%rd522, %r1320, 4;
	add.s64 	%rd520, %rd1, %rd522;
	// begin inline asm
	ld.global.nc.f32 %f886, [%rd520];
	// end inline asm
	mul.wide.s32 	%rd523, %r1321, 4;
	add.s64 	%rd521, %rd2, %rd523;
	// begin inline asm
	ld.global.nc.f32 %f887, [%rd521];
	// end inline asm
	fma.rn.f32 	%f1792, %f886, %f887, %f1792;
	mov.u32 	%r2939, %r195;
	@%p310 bra 	$L__BB0_197;
	add.s32 	%r1322, %r204, %r217;
	add.s32 	%r1323, %r205, %r216;
	mul.wide.s32 	%rd526, %r1322, 4;
	add.s64 	%rd524, %rd1, %rd526;
	// begin inline asm
	ld.global.nc.f32 %f888, [%rd524];
	// end inline asm
	mul.wide.s32 	%rd527, %r1323, 4;
	add.s64 	%rd525, %rd2, %rd527;
	// begin inline asm
	ld.global.nc.f32 %f889, [%rd525];
	// end inline asm
	fma.rn.f32 	%f1792, %f888, %f889, %f1792;
	mov.u32 	%r2939, %r197;
$L__BB0_197:
	setp.lt.u32 	%p311, %r190, 3;
	@%p311 bra 	$L__BB0_199;
$L__BB0_198:
	.pragma "nounroll";
	add.s32 	%r1324, %r2939, %r188;
	mad.lo.s32 	%r1325, %r1324, %r652, %r199;
	mad.lo.s32 	%r1326, %r1325, %r653, %r217;
	sub.s32 	%r1327, %r2939, %r163;
	mad.lo.s32 	%r1328, %r1327, %r666, %r161;
	mad.lo.s32 	%r1329, %r1328, %r657, %r2924;
	mad.lo.s32 	%r1330, %r1329, %r658, %r216;
	mul.wide.s32 	%rd536, %r1326, 4;
	add.s64 	%rd528, %rd1, %rd536;
	// begin inline asm
	ld.global.nc.f32 %f890, [%rd528];
	// end inline asm
	mul.wide.s32 	%rd537, %r1330, 4;
	add.s64 	%rd529, %rd2, %rd537;
	// begin inline asm
	ld.global.nc.f32 %f891, [%rd529];
	// end inline asm
	fma.rn.f32 	%f898, %f890, %f891, %f1792;
	add.s32 	%r1331, %r1325, %r652;
	mad.lo.s32 	%r1332, %r1331, %r653, %r217;
	add.s32 	%r1333, %r1328, %r666;
	mad.lo.s32 	%r1334, %r1333, %r657, %r2924;
	mad.lo.s32 	%r1335, %r1334, %r658, %r216;
	mul.wide.s32 	%rd538, %r1332, 4;
	add.s64 	%rd530, %rd1, %rd538;
	// begin inline asm
	ld.global.nc.f32 %f892, [%rd530];
	// end inline asm
	mul.wide.s32 	%rd539, %r1335, 4;
	add.s64 	%rd531, %rd2, %rd539;
	// begin inline asm
	ld.global.nc.f32 %f893, [%rd531];
	// end inline asm
	fma.rn.f32 	%f899, %f892, %f893, %f898;
	add.s32 	%r1336, %r1331, %r652;
	mad.lo.s32 	%r1337, %r1336, %r653, %r217;
	add.s32 	%r1338, %r1333, %r666;
	mad.lo.s32 	%r1339, %r1338, %r657, %r2924;
	mad.lo.s32 	%r1340, %r1339, %r658, %r216;
	mul.wide.s32 	%rd540, %r1337, 4;
	add.s64 	%rd532, %rd1, %rd540;
	// begin inline asm
	ld.global.nc.f32 %f894, [%rd532];
	// end inline asm
	mul.wide.s32 	%rd541, %r1340, 4;
	add.s64 	%rd533, %rd2, %rd541;
	// begin inline asm
	ld.global.nc.f32 %f895, [%rd533];
	// end inline asm
	fma.rn.f32 	%f900, %f894, %f895, %f899;
	add.s32 	%r1341, %r1336, %r652;
	mad.lo.s32 	%r1342, %r1341, %r653, %r217;
	add.s32 	%r1343, %r1338, %r666;
	mad.lo.s32 	%r1344, %r1343, %r657, %r2924;
	mad.lo.s32 	%r1345, %r1344, %r658, %r216;
	mul.wide.s32 	%rd542, %r1342, 4;
	add.s64 	%rd534, %rd1, %rd542;
	// begin inline asm
	ld.global.nc.f32 %f896, [%rd534];
	// end inline asm
	mul.wide.s32 	%rd543, %r1345, 4;
	add.s64 	%rd535, %rd2, %rd543;
	// begin inline asm
	ld.global.nc.f32 %f897, [%rd535];
	// end inline asm
	fma.rn.f32 	%f1792, %f896, %f897, %f900;
	add.s32 	%r2939, %r2939, 4;
	setp.lt.s32 	%p312, %r2939, %r187;
	@%p312 bra 	$L__BB0_198;
$L__BB0_199:
	add.s32 	%r221, %r216, %r183;
	setp.lt.s32 	%p313, %r221, 0;
	setp.ge.s32 	%p314, %r221, %r185;
	or.pred  	%p315, %p313, %p314;
	@%p315 bra 	$L__BB0_208;
	mul.lo.s32 	%r1346, %r221, %r664;
	sub.s32 	%r1347, %r165, %r1346;
	div.s32 	%r222, %r1347, %r660;
	setp.lt.s32 	%p317, %r222, 0;
	setp.ge.s32 	%p318, %r222, %r653;
	or.pred  	%p319, %p317, %p277;
	or.pred  	%p320, %p319, %p318;
	@%p320 bra 	$L__BB0_207;
	setp.eq.s32 	%p321, %r191, 0;
	mov.u32 	%r2941, %r186;
	@%p321 bra 	$L__BB0_205;
	setp.eq.s32 	%p322, %r191, 1;
	add.s32 	%r1348, %r200, %r222;
	add.s32 	%r1349, %r201, %r221;
	mul.wide.s32 	%rd546, %r1348, 4;
	add.s64 	%rd544, %rd1, %rd546;
	// begin inline asm
	ld.global.nc.f32 %f902, [%rd544];
	// end inline asm
	mul.wide.s32 	%rd547, %r1349, 4;
	add.s64 	%rd545, %rd2, %rd547;
	// begin inline asm
	ld.global.nc.f32 %f903, [%rd545];
	// end inline asm
	fma.rn.f32 	%f1792, %f902, %f903, %f1792;
	mov.u32 	%r2941, %r189;
	@%p322 bra 	$L__BB0_205;
	setp.eq.s32 	%p323, %r191, 2;
	add.s32 	%r1350, %r202, %r222;
	add.s32 	%r1351, %r203, %r221;
	mul.wide.s32 	%rd550, %r1350, 4;
	add.s64 	%rd548, %rd1, %rd550;
	// begin inline asm
	ld.global.nc.f32 %f904, [%rd548];
	// end inline asm
	mul.wide.s32 	%rd551, %r1351, 4;
	add.s64 	%rd549, %rd2, %rd551;
	// begin inline asm
	ld.global.nc.f32 %f905, [%rd549];
	// end inline asm
	fma.rn.f32 	%f1792, %f904, %f905, %f1792;
	mov.u32 	%r2941, %r195;
	@%p323 bra 	$L__BB0_205;
	add.s32 	%r1352, %r204, %r222;
	add.s32 	%r1353, %r205, %r221;
	mul.wide.s32 	%rd554, %r1352, 4;
	add.s64 	%rd552, %rd1, %rd554;
	// begin inline asm
	ld.global.nc.f32 %f906, [%rd552];
	// end inline asm
	mul.wide.s32 	%rd555, %r1353, 4;
	add.s64 	%rd553, %rd2, %rd555;
	// begin inline asm
	ld.global.nc.f32 %f907, [%rd553];
	// end inline asm
	fma.rn.f32 	%f1792, %f906, %f907, %f1792;
	mov.u32 	%r2941, %r197;
$L__BB0_205:
	setp.lt.u32 	%p324, %r190, 3;
	@%p324 bra 	$L__BB0_207;
$L__BB0_206:
	.pragma "nounroll";
	add.s32 	%r1354, %r2941, %r188;
	mad.lo.s32 	%r1355, %r1354, %r652, %r199;
	mad.lo.s32 	%r1356, %r1355, %r653, %r222;
	sub.s32 	%r1357, %r2941, %r163;
	mad.lo.s32 	%r1358, %r1357, %r666, %r161;
	mad.lo.s32 	%r1359, %r1358, %r657, %r2924;
	mad.lo.s32 	%r1360, %r1359, %r658, %r221;
	mul.wide.s32 	%rd564, %r1356, 4;
	add.s64 	%rd556, %rd1, %rd564;
	// begin inline asm
	ld.global.nc.f32 %f908, [%rd556];
	// end inline asm
	mul.wide.s32 	%rd565, %r1360, 4;
	add.s64 	%rd557, %rd2, %rd565;
	// begin inline asm
	ld.global.nc.f32 %f909, [%rd557];
	// end inline asm
	fma.rn.f32 	%f916, %f908, %f909, %f1792;
	add.s32 	%r1361, %r1355, %r652;
	mad.lo.s32 	%r1362, %r1361, %r653, %r222;
	add.s32 	%r1363, %r1358, %r666;
	mad.lo.s32 	%r1364, %r1363, %r657, %r2924;
	mad.lo.s32 	%r1365, %r1364, %r658, %r221;
	mul.wide.s32 	%rd566, %r1362, 4;
	add.s64 	%rd558, %rd1, %rd566;
	// begin inline asm
	ld.global.nc.f32 %f910, [%rd558];
	// end inline asm
	mul.wide.s32 	%rd567, %r1365, 4;
	add.s64 	%rd559, %rd2, %rd567;
	// begin inline asm
	ld.global.nc.f32 %f911, [%rd559];
	// end inline asm
	fma.rn.f32 	%f917, %f910, %f911, %f916;
	add.s32 	%r1366, %r1361, %r652;
	mad.lo.s32 	%r1367, %r1366, %r653, %r222;
	add.s32 	%r1368, %r1363, %r666;
	mad.lo.s32 	%r1369, %r1368, %r657, %r2924;
	mad.lo.s32 	%r1370, %r1369, %r658, %r221;
	mul.wide.s32 	%rd568, %r1367, 4;
	add.s64 	%rd560, %rd1, %rd568;
	// begin inline asm
	ld.global.nc.f32 %f912, [%rd560];
	// end inline asm
	mul.wide.s32 	%rd569, %r1370, 4;
	add.s64 	%rd561, %rd2, %rd569;
	// begin inline asm
	ld.global.nc.f32 %f913, [%rd561];
	// end inline asm
	fma.rn.f32 	%f918, %f912, %f913, %f917;
	add.s32 	%r1371, %r1366, %r652;
	mad.lo.s32 	%r1372, %r1371, %r653, %r222;
	add.s32 	%r1373, %r1368, %r666;
	mad.lo.s32 	%r1374, %r1373, %r657, %r2924;
	mad.lo.s32 	%r1375, %r1374, %r658, %r221;
	mul.wide.s32 	%rd570, %r1372, 4;
	add.s64 	%rd562, %rd1, %rd570;
	// begin inline asm
	ld.global.nc.f32 %f914, [%rd562];
	// end inline asm
	mul.wide.s32 	%rd571, %r1375, 4;
	add.s64 	%rd563, %rd2, %rd571;
	// begin inline asm
	ld.global.nc.f32 %f915, [%rd563];
	// end inline asm
	fma.rn.f32 	%f1792, %f914, %f915, %f918;
	add.s32 	%r2941, %r2941, 4;
	setp.lt.s32 	%p325, %r2941, %r187;
	@%p325 bra 	$L__BB0_206;
$L__BB0_207:
	add.s32 	%r2934, %r221, %r183;
	setp.gt.s32 	%p326, %r2934, -1;
	setp.lt.s32 	%p327, %r2934, %r185;
	and.pred  	%p328, %p326, %p327;
	@%p328 bra 	$L__BB0_176;
$L__BB0_208:
	add.s32 	%r227, %r2924, %r178;
	setp.lt.s32 	%p329, %r227, 0;
	setp.ge.s32 	%p330, %r227, %r184;
	or.pred  	%p331, %p329, %p330;
	@%p331 bra 	$L__BB0_314;
	mul.lo.s32 	%r1376, %r227, %r663;
	sub.s32 	%r1377, %r164, %r1376;
	div.s32 	%r228, %r1377, %r659;
	setp.lt.s32 	%p332, %r228, 0;
	setp.ge.s32 	%p333, %r228, %r652;
	or.pred  	%p334, %p332, %p333;
	or.pred  	%p335, %p334, %p2;
	@%p335 bra 	$L__BB0_243;
	add.s32 	%r1378, %r192, %r228;
	mul.lo.s32 	%r229, %r1378, %r653;
	add.s32 	%r1379, %r193, %r227;
	mul.lo.s32 	%r230, %r1379, %r658;
	add.s32 	%r1380, %r1378, %r652;
	mul.lo.s32 	%r231, %r1380, %r653;
	add.s32 	%r1381, %r194, %r227;
	mul.lo.s32 	%r232, %r1381, %r658;
	add.s32 	%r1382, %r1380, %r652;
	mul.lo.s32 	%r233, %r1382, %r653;
	add.s32 	%r1383, %r196, %r227;
	mul.lo.s32 	%r234, %r1383, %r658;
	mov.u32 	%r2943, %r2926;
$L__BB0_211:
	.pragma "nounroll";
	setp.lt.s32 	%p336, %r665, 1;
	mul.lo.s32 	%r1384, %r2943, %r664;
	sub.s32 	%r1385, %r165, %r1384;
	div.s32 	%r236, %r1385, %r660;
	setp.lt.s32 	%p337, %r236, 0;
	setp.ge.s32 	%p338, %r236, %r653;
	or.pred  	%p339, %p337, %p336;
	or.pred  	%p340, %p339, %p338;
	@%p340 bra 	$L__BB0_218;
	setp.eq.s32 	%p341, %r191, 0;
	mov.u32 	%r2944, %r186;
	@%p341 bra 	$L__BB0_216;
	setp.eq.s32 	%p342, %r191, 1;
	add.s32 	%r1386, %r229, %r236;
	add.s32 	%r1387, %r230, %r2943;
	mul.wide.s32 	%rd574, %r1386, 4;
	add.s64 	%rd572, %rd1, %rd574;
	// begin inline asm
	ld.global.nc.f32 %f920, [%rd572];
	// end inline asm
	mul.wide.s32 	%rd575, %r1387, 4;
	add.s64 	%rd573, %rd2, %rd575;
	// begin inline asm
	ld.global.nc.f32 %f921, [%rd573];
	// end inline asm
	fma.rn.f32 	%f1792, %f920, %f921, %f1792;
	mov.u32 	%r2944, %r189;
	@%p342 bra 	$L__BB0_216;
	setp.eq.s32 	%p343, %r191, 2;
	add.s32 	%r1388, %r231, %r236;
	add.s32 	%r1389, %r232, %r2943;
	mul.wide.s32 	%rd578, %r1388, 4;
	add.s64 	%rd576, %rd1, %rd578;
	// begin inline asm
	ld.global.nc.f32 %f922, [%rd576];
	// end inline asm
	mul.wide.s32 	%rd579, %r1389, 4;
	add.s64 	%rd577, %rd2, %rd579;
	// begin inline asm
	ld.global.nc.f32 %f923, [%rd577];
	// end inline asm
	fma.rn.f32 	%f1792, %f922, %f923, %f1792;
	mov.u32 	%r2944, %r195;
	@%p343 bra 	$L__BB0_216;
	add.s32 	%r1390, %r233, %r236;
	add.s32 	%r1391, %r234, %r2943;
	mul.wide.s32 	%rd582, %r1390, 4;
	add.s64 	%rd580, %rd1, %rd582;
	// begin inline asm
	ld.global.nc.f32 %f924, [%rd580];
	// end inline asm
	mul.wide.s32 	%rd583, %r1391, 4;
	add.s64 	%rd581, %rd2, %rd583;
	// begin inline asm
	ld.global.nc.f32 %f925, [%rd581];
	// end inline asm
	fma.rn.f32 	%f1792, %f924, %f925, %f1792;
	mov.u32 	%r2944, %r197;
$L__BB0_216:
	setp.lt.u32 	%p344, %r190, 3;
	@%p344 bra 	$L__BB0_218;
$L__BB0_217:
	.pragma "nounroll";
	add.s32 	%r1392, %r2944, %r188;
	mad.lo.s32 	%r1393, %r1392, %r652, %r228;
	mad.lo.s32 	%r1394, %r1393, %r653, %r236;
	sub.s32 	%r1395, %r2944, %r163;
	mad.lo.s32 	%r1396, %r1395, %r666, %r161;
	mad.lo.s32 	%r1397, %r1396, %r657, %r227;
	mad.lo.s32 	%r1398, %r1397, %r658, %r2943;
	mul.wide.s32 	%rd592, %r1394, 4;
	add.s64 	%rd584, %rd1, %rd592;
	// begin inline asm
	ld.global.nc.f32 %f926, [%rd584];
	// end inline asm
	mul.wide.s32 	%rd593, %r1398, 4;
	add.s64 	%rd585, %rd2, %rd593;
	// begin inline asm
	ld.global.nc.f32 %f927, [%rd585];
	// end inline asm
	fma.rn.f32 	%f934, %f926, %f927, %f1792;
	add.s32 	%r1399, %r1393, %r652;
	mad.lo.s32 	%r1400, %r1399, %r653, %r236;
	add.s32 	%r1401, %r1396, %r666;
	mad.lo.s32 	%r1402, %r1401, %r657, %r227;
	mad.lo.s32 	%r1403, %r1402, %r658, %r2943;
	mul.wide.s32 	%rd594, %r1400, 4;
	add.s64 	%rd586, %rd1, %rd594;
	// begin inline asm
	ld.global.nc.f32 %f928, [%rd586];
	// end inline asm
	mul.wide.s32 	%rd595, %r1403, 4;
	add.s64 	%rd587, %rd2, %rd595;
	// begin inline asm
	ld.global.nc.f32 %f929, [%rd587];
	// end inline asm
	fma.rn.f32 	%f935, %f928, %f929, %f934;
	add.s32 	%r1404, %r1399, %r652;
	mad.lo.s32 	%r1405, %r1404, %r653, %r236;
	add.s32 	%r1406, %r1401, %r666;
	mad.lo.s32 	%r1407, %r1406, %r657, %r227;
	mad.lo.s32 	%r1408, %r1407, %r658, %r2943;
	mul.wide.s32 	%rd596, %r1405, 4;
	add.s64 	%rd588, %rd1, %rd596;
	// begin inline asm
	ld.global.nc.f32 %f930, [%rd588];
	// end inline asm
	mul.wide.s32 	%rd597, %r1408, 4;
	add.s64 	%rd589, %rd2, %rd597;
	// begin inline asm
	ld.global.nc.f32 %f931, [%rd589];
	// end inline asm
	fma.rn.f32 	%f936, %f930, %f931, %f935;
	add.s32 	%r1409, %r1404, %r652;
	mad.lo.s32 	%r1410, %r1409, %r653, %r236;
	add.s32 	%r1411, %r1406, %r666;
	mad.lo.s32 	%r1412, %r1411, %r657, %r227;
	mad.lo.s32 	%r1413, %r1412, %r658, %r2943;
	mul.wide.s32 	%rd598, %r1410, 4;
	add.s64 	%rd590, %rd1, %rd598;
	// begin inline asm
	ld.global.nc.f32 %f932, [%rd590];
	// end inline asm
	mul.wide.s32 	%rd599, %r1413, 4;
	add.s64 	%rd591, %rd2, %rd599;
	// begin inline asm
	ld.global.nc.f32 %f933, [%rd591];
	// end inline asm
	fma.rn.f32 	%f1792, %f932, %f933, %f936;
	add.s32 	%r2944, %r2944, 4;
	setp.lt.s32 	%p345, %r2944, %r187;
	@%p345 bra 	$L__BB0_217;
$L__BB0_218:
	add.s32 	%r240, %r2943, %r183;
	setp.lt.s32 	%p346, %r240, 0;
	setp.ge.s32 	%p347, %r240, %r185;
	or.pred  	%p348, %p346, %p347;
	@%p348 bra 	$L__BB0_243;
	mul.lo.s32 	%r1414, %r240, %r664;
	sub.s32 	%r1415, %r165, %r1414;
	div.s32 	%r241, %r1415, %r660;
	setp.lt.s32 	%p350, %r241, 0;
	setp.ge.s32 	%p351, %r241, %r653;
	or.pred  	%p352, %p350, %p336;
	or.pred  	%p353, %p352, %p351;
	@%p353 bra 	$L__BB0_226;
	setp.eq.s32 	%p354, %r191, 0;
	mov.u32 	%r2946, %r186;
	@%p354 bra 	$L__BB0_224;
	setp.eq.s32 	%p355, %r191, 1;
	add.s32 	%r1416, %r229, %r241;
	add.s32 	%r1417, %r230, %r240;
	mul.wide.s32 	%rd602, %r1416, 4;
	add.s64 	%rd600, %rd1, %rd602;
	// begin inline asm
	ld.global.nc.f32 %f938, [%rd600];
	// end inline asm
	mul.wide.s32 	%rd603, %r1417, 4;
	add.s64 	%rd601, %rd2, %rd603;
	// begin inline asm
	ld.global.nc.f32 %f939, [%rd601];
	// end inline asm
	fma.rn.f32 	%f1792, %f938, %f939, %f1792;
	mov.u32 	%r2946, %r189;
	@%p355 bra 	$L__BB0_224;
	setp.eq.s32 	%p356, %r191, 2;
	add.s32 	%r1418, %r231, %r241;
	add.s32 	%r1419, %r232, %r240;
	mul.wide.s32 	%rd606, %r1418, 4;
	add.s64 	%rd604, %rd1, %rd606;
	// begin inline asm
	ld.global.nc.f32 %f940, [%rd604];
	// end inline asm
	mul.wide.s32 	%rd607, %r1419, 4;
	add.s64 	%rd605, %rd2, %rd607;
	// begin inline asm
	ld.global.nc.f32 %f941, [%rd605];
	// end inline asm
	fma.rn.f32 	%f1792, %f940, %f941, %f1792;
	mov.u32 	%r2946, %r195;
	@%p356 bra 	$L__BB0_224;
	add.s32 	%r1420, %r233, %r241;
	add.s32 	%r1421, %r234, %r240;
	mul.wide.s32 	%rd610, %r1420, 4;
	add.s64 	%rd608, %rd1, %rd610;
	// begin inline asm
	ld.global.nc.f32 %f942, [%rd608];
	// end inline asm
	mul.wide.s32 	%rd611, %r1421, 4;
	add.s64 	%rd609, %rd2, %rd611;
	// begin inline asm
	ld.global.nc.f32 %f943, [%rd609];
	// end inline asm
	fma.rn.f32 	%f1792, %f942, %f943, %f1792;
	mov.u32 	%r2946, %r197;
$L__BB0_224:
	setp.lt.u32 	%p357, %r190, 3;
	@%p357 bra 	$L__BB0_226;
$L__BB0_225:
	.pragma "nounroll";
	add.s32 	%r1422, %r2946, %r188;
	mad.lo.s32 	%r1423, %r1422, %r652, %r228;
	mad.lo.s32 	%r1424, %r1423, %r653, %r241;
	sub.s32 	%r1425, %r2946, %r163;
	mad.lo.s32 	%r1426, %r1425, %r666, %r161;
	mad.lo.s32 	%r1427, %r1426, %r657, %r227;
	mad.lo.s32 	%r1428, %r1427, %r658, %r240;
	mul.wide.s32 	%rd620, %r1424, 4;
	add.s64 	%rd612, %rd1, %rd620;
	// begin inline asm
	ld.global.nc.f32 %f944, [%rd612];
	// end inline asm
	mul.wide.s32 	%rd621, %r1428, 4;
	add.s64 	%rd613, %rd2, %rd621;
	// begin inline asm
	ld.global.nc.f32 %f945, [%rd613];
	// end inline asm
	fma.rn.f32 	%f952, %f944, %f945, %f1792;
	add.s32 	%r1429, %r1423, %r652;
	mad.lo.s32 	%r1430, %r1429, %r653, %r241;
	add.s32 	%r1431, %r1426, %r666;
	mad.lo.s32 	%r1432, %r1431, %r657, %r227;
	mad.lo.s32 	%r1433, %r1432, %r658, %r240;
	mul.wide.s32 	%rd622, %r1430, 4;
	add.s64 	%rd614, %rd1, %rd622;
	// begin inline asm
	ld.global.nc.f32 %f946, [%rd614];
	// end inline asm
	mul.wide.s32 	%rd623, %r1433, 4;
	add.s64 	%rd615, %rd2, %rd623;
	// begin inline asm
	ld.global.nc.f32 %f947, [%rd615];
	// end inline asm
	fma.rn.f32 	%f953, %f946, %f947, %f952;
	add.s32 	%r1434, %r1429, %r652;
	mad.lo.s32 	%r1435, %r1434, %r653, %r241;
	add.s32 	%r1436, %r1431, %r666;
	mad.lo.s32 	%r1437, %r1436, %r657, %r227;
	mad.lo.s32 	%r1438, %r1437, %r658, %r240;
	mul.wide.s32 	%rd624, %r1435, 4;
	add.s64 	%rd616, %rd1, %rd624;
	// begin inline asm
	ld.global.nc.f32 %f948, [%rd616];
	// end inline asm
	mul.wide.s32 	%rd625, %r1438, 4;
	add.s64 	%rd617, %rd2, %rd625;
	// begin inline asm
	ld.global.nc.f32 %f949, [%rd617];
	// end inline asm
	fma.rn.f32 	%f954, %f948, %f949, %f953;
	add.s32 	%r1439, %r1434, %r652;
	mad.lo.s32 	%r1440, %r1439, %r653, %r241;
	add.s32 	%r1441, %r1436, %r666;
	mad.lo.s32 	%r1442, %r1441, %r657, %r227;
	mad.lo.s32 	%r1443, %r1442, %r658, %r240;
	mul.wide.s32 	%rd626, %r1440, 4;
	add.s64 	%rd618, %rd1, %rd626;
	// begin inline asm
	ld.global.nc.f32 %f950, [%rd618];
	// end inline asm
	mul.wide.s32 	%rd627, %r1443, 4;
	add.s64 	%rd619, %rd2, %rd627;
	// begin inline asm
	ld.global.nc.f32 %f951, [%rd619];
	// end inline asm
	fma.rn.f32 	%f1792, %f950, %f951, %f954;
	add.s32 	%r2946, %r2946, 4;
	setp.lt.s32 	%p358, %r2946, %r187;
	@%p358 bra 	$L__BB0_225;
$L__BB0_226:
	add.s32 	%r245, %r240, %r183;
	setp.lt.s32 	%p359, %r245, 0;
	setp.ge.s32 	%p360, %r245, %r185;
	or.pred  	%p361, %p359, %p360;
	@%p361 bra 	$L__BB0_243;
	mul.lo.s32 	%r1444, %r245, %r664;
	sub.s32 	%r1445, %r165, %r1444;
	div.s32 	%r246, %r1445, %r660;
	setp.lt.s32 	%p363, %r246, 0;
	setp.ge.s32 	%p364, %r246, %r653;
	or.pred  	%p365, %p363, %p336;
	or.pred  	%p366, %p365, %p364;
	@%p366 bra 	$L__BB0_234;
	setp.eq.s32 	%p367, %r191, 0;
	mov.u32 	%r2948, %r186;
	@%p367 bra 	$L__BB0_232;
	setp.eq.s32 	%p368, %r191, 1;
	add.s32 	%r1446, %r229, %r246;
	add.s32 	%r1447, %r230, %r245;
	mul.wide.s32 	%rd630, %r1446, 4;
	add.s64 	%rd628, %rd1, %rd630;
	// begin inline asm
	ld.global.nc.f32 %f956, [%rd628];
	// end inline asm
	mul.wide.s32 	%rd631, %r1447, 4;
	add.s64 	%rd629, %rd2, %rd631;
	// begin inline asm
	ld.global.nc.f32 %f957, [%rd629];
	// end inline asm
	fma.rn.f32 	%f1792, %f956, %f957, %f1792;
	mov.u32 	%r2948, %r189;
	@%p368 bra 	$L__BB0_232;
	setp.eq.s32 	%p369, %r191, 2;
	add.s32 	%r1448, %r231, %r246;
	add.s32 	%r1449, %r232, %r245;
	mul.wide.s32 	%rd634, %r1448, 4;
	add.s64 	%rd632, %rd1, %rd634;
	// begin inline asm
	ld.global.nc.f32 %f958, [%rd632];
	// end inline asm
	mul.wide.s32 	%rd635, %r1449, 4;
	add.s64 	%rd633, %rd2, %rd635;
	// begin inline asm
	ld.global.nc.f32 %f959, [%rd633];
	// end inline asm
	fma.rn.f32 	%f1792, %f958, %f959, %f1792;
	mov.u32 	%r2948, %r195;
	@%p369 bra 	$L__BB0_232;
	add.s32 	%r1450, %r233, %r246;
	add.s32 	%r1451, %r234, %r245;
	mul.wide.s32 	%rd638, %r1450, 4;
	add.s64 	%rd636, %rd1, %rd638;
	// begin inline asm
	ld.global.nc.f32 %f960, [%rd636];
	// end inline asm
	mul.wide.s32 	%rd639, %r1451, 4;
	add.s64 	%rd637, %rd2, %rd639;
	// begin inline asm
	ld.global.nc.f32 %f961, [%rd637];
	// end inline asm
	fma.rn.f32 	%f1792, %f960, %f961, %f1792;
	mov.u32 	%r2948, %r197;
$L__BB0_232:
	setp.lt.u32 	%p370, %r190, 3;
	@%p370 bra 	$L__BB0_234;
$L__BB0_233:
	.pragma "nounroll";
	add.s32 	%r1452, %r2948, %r188;
	mad.lo.s32 	%r1453, %r1452, %r652, %r228;
	mad.lo.s32 	%r1454, %r1453, %r653, %r246;
	sub.s32 	%r1455, %r2948, %r163;
	mad.lo.s32 	%r1456, %r1455, %r666, %r161;
	mad.lo.s32 	%r1457, %r1456, %r657, %r227;
	mad.lo.s32 	%r1458, %r1457, %r658, %r245;
	mul.wide.s32 	%rd648, %r1454, 4;
	add.s64 	%rd640, %rd1, %rd648;
	// begin inline asm
	ld.global.nc.f32 %f962, [%rd640];
	// end inline asm
	mul.wide.s32 	%rd649, %r1458, 4;
	add.s64 	%rd641, %rd2, %rd649;
	// begin inline asm
	ld.global.nc.f32 %f963, [%rd641];
	// end inline asm
	fma.rn.f32 	%f970, %f962, %f963, %f1792;
	add.s32 	%r1459, %r1453, %r652;
	mad.lo.s32 	%r1460, %r1459, %r653, %r246;
	add.s32 	%r1461, %r1456, %r666;
	mad.lo.s32 	%r1462, %r1461, %r657, %r227;
	mad.lo.s32 	%r1463, %r1462, %r658, %r245;
	mul.wide.s32 	%rd650, %r1460, 4;
	add.s64 	%rd642, %rd1, %rd650;
	// begin inline asm
	ld.global.nc.f32 %f964, [%rd642];
	// end inline asm
	mul.wide.s32 	%rd651, %r1463, 4;
	add.s64 	%rd643, %rd2, %rd651;
	// begin inline asm
	ld.global.nc.f32 %f965, [%rd643];
	// end inline asm
	fma.rn.f32 	%f971, %f964, %f965, %f970;
	add.s32 	%r1464, %r1459, %r652;
	mad.lo.s32 	%r1465, %r1464, %r653, %r246;
	add.s32 	%r1466, %r1461, %r666;
	mad.lo.s32 	%r1467, %r1466, %r657, %r227;
	mad.lo.s32 	%r1468, %r1467, %r658, %r245;
	mul.wide.s32 	%rd652, %r1465, 4;
	add.s64 	%rd644, %rd1, %rd652;
	// begin inline asm
	ld.global.nc.f32 %f966, [%rd644];
	// end inline asm
	mul.wide.s32 	%rd653, %r1468, 4;
	add.s64 	%rd645, %rd2, %rd653;
	// begin inline asm
	ld.global.nc.f32 %f967, [%rd645];
	// end inline asm
	fma.rn.f32 	%f972, %f966, %f967, %f971;
	add.s32 	%r1469, %r1464, %r652;
	mad.lo.s32 	%r1470, %r1469, %r653, %r246;
	add.s32 	%r1471, %r1466, %r666;
	mad.lo.s32 	%r1472, %r1471, %r657, %r227;
	mad.lo.s32 	%r1473, %r1472, %r658, %r245;
	mul.wide.s32 	%rd654, %r1470, 4;
	add.s64 	%rd646, %rd1, %rd654;
	// begin inline asm
	ld.global.nc.f32 %f968, [%rd646];
	// end inline asm
	mul.wide.s32 	%rd655, %r1473, 4;
	add.s64 	%rd647, %rd2, %rd655;
	// begin inline asm
	ld.global.nc.f32 %f969, [%rd647];
	// end inline asm
	fma.rn.f32 	%f1792, %f968, %f969, %f972;
	add.s32 	%r2948, %r2948, 4;
	setp.lt.s32 	%p371, %r2948, %r187;
	@%p371 bra 	$L__BB0_233;
$L__BB0_234:
	add.s32 	%r250, %r245, %r183;
	setp.lt.s32 	%p372, %r250, 0;
	setp.ge.s32 	%p373, %r250, %r185;
	or.pred  	%p374, %p372, %p373;
	@%p374 bra 	$L__BB0_243;
	mul.lo.s32 	%r1474, %r250, %r664;
	sub.s32 	%r1475, %r165, %r1474;
	div.s32 	%r251, %r1475, %r660;
	setp.lt.s32 	%p376, %r251, 0;
	setp.ge.s32 	%p377, %r251, %r653;
	or.pred  	%p378, %p376, %p336;
	or.pred  	%p379, %p378, %p377;
	@%p379 bra 	$L__BB0_242;
	setp.eq.s32 	%p380, %r191, 0;
	mov.u32 	%r2950, %r186;
	@%p380 bra 	$L__BB0_240;
	setp.eq.s32 	%p381, %r191, 1;
	add.s32 	%r1476, %r229, %r251;
	add.s32 	%r1477, %r230, %r250;
	mul.wide.s32 	%rd658, %r1476, 4;
	add.s64 	%rd656, %rd1, %rd658;
	// begin inline asm
	ld.global.nc.f32 %f974, [%rd656];
	// end inline asm
	mul.wide.s32 	%rd659, %r1477, 4;
	add.s64 	%rd657, %rd2, %rd659;
	// begin inline asm
	ld.global.nc.f32 %f975, [%rd657];
	// end inline asm
	fma.rn.f32 	%f1792, %f974, %f975, %f1792;
	mov.u32 	%r2950, %r189;
	@%p381 bra 	$L__BB0_240;
	setp.eq.s32 	%p382, %r191, 2;
	add.s32 	%r1478, %r231, %r251;
	add.s32 	%r1479, %r232, %r250;
	mul.wide.s32 	%rd662, %r1478, 4;
	add.s64 	%rd660, %rd1, %rd662;
	// begin inline asm
	ld.global.nc.f32 %f976, [%rd660];
	// end inline asm
	mul.wide.s32 	%rd663, %r1479, 4;
	add.s64 	%rd661, %rd2, %rd663;
	// begin inline asm
	ld.global.nc.f32 %f977, [%rd661];
	// end inline asm
	fma.rn.f32 	%f1792, %f976, %f977, %f1792;
	mov.u32 	%r2950, %r195;
	@%p382 bra 	$L__BB0_240;
	add.s32 	%r1480, %r233, %r251;
	add.s32 	%r1481, %r234, %r250;
	mul.wide.s32 	%rd666, %r1480, 4;
	add.s64 	%rd664, %rd1, %rd666;
	// begin inline asm
	ld.global.nc.f32 %f978, [%rd664];
	// end inline asm
	mul.wide.s32 	%rd667, %r1481, 4;
	add.s64 	%rd665, %rd2, %rd667;
	// begin inline asm
	ld.global.nc.f32 %f979, [%rd665];
	// end inline asm
	fma.rn.f32 	%f1792, %f978, %f979, %f1792;
	mov.u32 	%r2950, %r197;
$L__BB0_240:
	setp.lt.u32 	%p383, %r190, 3;
	@%p383 bra 	$L__BB0_242;
$L__BB0_241:
	.pragma "nounroll";
	add.s32 	%r1482, %r2950, %r188;
	mad.lo.s32 	%r1483, %r1482, %r652, %r228;
	mad.lo.s32 	%r1484, %r1483, %r653, %r251;
	sub.s32 	%r1485, %r2950, %r163;
	mad.lo.s32 	%r1486, %r1485, %r666, %r161;
	mad.lo.s32 	%r1487, %r1486, %r657, %r227;
	mad.lo.s32 	%r1488, %r1487, %r658, %r250;
	mul.wide.s32 	%rd676, %r1484, 4;
	add.s64 	%rd668, %rd1, %rd676;
	// begin inline asm
	ld.global.nc.f32 %f980, [%rd668];
	// end inline asm
	mul.wide.s32 	%rd677, %r1488, 4;
	add.s64 	%rd669, %rd2, %rd677;
	// begin inline asm
	ld.global.nc.f32 %f981, [%rd669];
	// end inline asm
	fma.rn.f32 	%f988, %f980, %f981, %f1792;
	add.s32 	%r1489, %r1483, %r652;
	mad.lo.s32 	%r1490, %r1489, %r653, %r251;
	add.s32 	%r1491, %r1486, %r666;
	mad.lo.s32 	%r1492, %r1491, %r657, %r227;
	mad.lo.s32 	%r1493, %r1492, %r658, %r250;
	mul.wide.s32 	%rd678, %r1490, 4;
	add.s64 	%rd670, %rd1, %rd678;
	// begin inline asm
	ld.global.nc.f32 %f982, [%rd670];
	// end inline asm
	mul.wide.s32 	%rd679, %r1493, 4;
	add.s64 	%rd671, %rd2, %rd679;
	// begin inline asm
	ld.global.nc.f32 %f983, [%rd671];
	// end inline asm
	fma.rn.f32 	%f989, %f982, %f983, %f988;
	add.s32 	%r1494, %r1489, %r652;
	mad.lo.s32 	%r1495, %r1494, %r653, %r251;
	add.s32 	%r1496, %r1491, %r666;
	mad.lo.s32 	%r1497, %r1496, %r657, %r227;
	mad.lo.s32 	%r1498, %r1497, %r658, %r250;
	mul.wide.s32 	%rd680, %r1495, 4;
	add.s64 	%rd672, %rd1, %rd680;
	// begin inline asm
	ld.global.nc.f32 %f984, [%rd672];
	// end inline asm
	mul.wide.s32 	%rd681, %r1498, 4;
	add.s64 	%rd673, %rd2, %rd681;
	// begin inline asm
	ld.global.nc.f32 %f985, [%rd673];
	// end inline asm
	fma.rn.f32 	%f990, %f984, %f985, %f989;
	add.s32 	%r1499, %r1494, %r652;
	mad.lo.s32 	%r1500, %r1499, %r653, %r251;
	add.s32 	%r1501, %r1496, %r666;
	mad.lo.s32 	%r1502, %r1501, %r657, %r227;
	mad.lo.s32 	%r1503, %r1502, %r658, %r250;
	mul.wide.s32 	%rd682, %r1500, 4;
	add.s64 	%rd674, %rd1, %rd682;
	// begin inline asm
	ld.global.nc.f32 %f986, [%rd674];
	// end inline asm
	mul.wide.s32 	%rd683, %r1503, 4;
	add.s64 	%rd675, %rd2, %rd683;
	// begin inline asm
	ld.global.nc.f32 %f987, [%rd675];
	// end inline asm
	fma.rn.f32 	%f1792, %f986, %f987, %f990;
	add.s32 	%r2950, %r2950, 4;
	setp.lt.s32 	%p384, %r2950, %r187;
	@%p384 bra 	$L__BB0_241;
$L__BB0_242:
	add.s32 	%r2943, %r250, %r183;
	setp.gt.s32 	%p385, %r2943, -1;
	setp.lt.s32 	%p386, %r2943, %r185;
	and.pred  	%p387, %p385, %p386;
	@%p387 bra 	$L__BB0_211;
$L__BB0_243:
	add.s32 	%r256, %r227, %r178;
	setp.lt.s32 	%p388, %r256, 0;
	setp.ge.s32 	%p389, %r256, %r184;
	or.pred  	%p390, %p388, %p389;
	@%p390 bra 	$L__BB0_314;
	mul.lo.s32 	%r1504, %r256, %r663;
	sub.s32 	%r1505, %r164, %r1504;
	div.s32 	%r257, %r1505, %r659;
	setp.lt.s32 	%p391, %r257, 0;
	setp.ge.s32 	%p392, %r257, %r652;
	or.pred  	%p393, %p391, %p392;
	or.pred  	%p394, %p393, %p2;
	@%p394 bra 	$L__BB0_278;
	add.s32 	%r1506, %r192, %r257;
	mul.lo.s32 	%r258, %r1506, %r653;
	add.s32 	%r1507, %r193, %r256;
	mul.lo.s32 	%r259, %r1507, %r658;
	add.s32 	%r1508, %r1506, %r652;
	mul.lo.s32 	%r260, %r1508, %r653;
	add.s32 	%r1509, %r194, %r256;
	mul.lo.s32 	%r261, %r1509, %r658;
	add.s32 	%r1510, %r1508, %r652;
	mul.lo.s32 	%r262, %r1510, %r653;
	add.s32 	%r1511, %r196, %r256;
	mul.lo.s32 	%r263, %r1511, %r658;
	mov.u32 	%r2952, %r2926;
$L__BB0_246:
	.pragma "nounroll";
	setp.lt.s32 	%p395, %r665, 1;
	mul.lo.s32 	%r1512, %r2952, %r664;
	sub.s32 	%r1513, %r165, %r1512;
	div.s32 	%r265, %r1513, %r660;
	setp.lt.s32 	%p396, %r265, 0;
	setp.ge.s32 	%p397, %r265, %r653;
	or.pred  	%p398, %p396, %p395;
	or.pred  	%p399, %p398, %p397;
	@%p399 bra 	$L__BB0_253;
	setp.eq.s32 	%p400, %r191, 0;
	mov.u32 	%r2953, %r186;
	@%p400 bra 	$L__BB0_251;
	setp.eq.s32 	%p401, %r191, 1;
	add.s32 	%r1514, %r258, %r265;
	add.s32 	%r1515, %r259, %r2952;
	mul.wide.s32 	%rd686, %r1514, 4;
	add.s64 	%rd684, %rd1, %rd686;
	// begin inline asm
	ld.global.nc.f32 %f992, [%rd684];
	// end inline asm
	mul.wide.s32 	%rd687, %r1515, 4;
	add.s64 	%rd685, %rd2, %rd687;
	// begin inline asm
	ld.global.nc.f32 %f993, [%rd685];
	// end inline asm
	fma.rn.f32 	%f1792, %f992, %f993, %f1792;
	mov.u32 	%r2953, %r189;
	@%p401 bra 	$L__BB0_251;
	setp.eq.s32 	%p402, %r191, 2;
	add.s32 	%r1516, %r260, %r265;
	add.s32 	%r1517, %r261, %r2952;
	mul.wide.s32 	%rd690, %r1516, 4;
	add.s64 	%rd688, %rd1, %rd690;
	// begin inline asm
	ld.global.nc.f32 %f994, [%rd688];
	// end inline asm
	mul.wide.s32 	%rd691, %r1517, 4;
	add.s64 	%rd689, %rd2, %rd691;
	// begin inline asm
	ld.global.nc.f32 %f995, [%rd689];
	// end inline asm
	fma.rn.f32 	%f1792, %f994, %f995, %f1792;
	mov.u32 	%r2953, %r195;
	@%p402 bra 	$L__BB0_251;
	add.s32 	%r1518, %r262, %r265;
	add.s32 	%r1519, %r263, %r2952;
	mul.wide.s32 	%rd694, %r1518, 4;
	add.s64 	%rd692, %rd1, %rd694;
	// begin inline asm
	ld.global.nc.f32 %f996, [%rd692];
	// end inline asm
	mul.wide.s32 	%rd695, %r1519, 4;
	add.s64 	%rd693, %rd2, %rd695;
	// begin inline asm
	ld.global.nc.f32 %f997, [%rd693];
	// end inline asm
	fma.rn.f32 	%f1792, %f996, %f997, %f1792;
	mov.u32 	%r2953, %r197;
$L__BB0_251:
	setp.lt.u32 	%p403, %r190, 3;
	@%p403 bra 	$L__BB0_253;
$L__BB0_252:
	.pragma "nounroll";
	add.s32 	%r1520, %r2953, %r188;
	mad.lo.s32 	%r1521, %r1520, %r652, %r257;
	mad.lo.s32 	%r1522, %r1521, %r653, %r265;
	sub.s32 	%r1523, %r2953, %r163;
	mad.lo.s32 	%r1524, %r1523, %r666, %r161;
	mad.lo.s32 	%r1525, %r1524, %r657, %r256;
	mad.lo.s32 	%r1526, %r1525, %r658, %r2952;
	mul.wide.s32 	%rd704, %r1522, 4;
	add.s64 	%rd696, %rd1, %rd704;
	// begin inline asm
	ld.global.nc.f32 %f998, [%rd696];
	// end inline asm
	mul.wide.s32 	%rd705, %r1526, 4;
	add.s64 	%rd697, %rd2, %rd705;
	// begin inline asm
	ld.global.nc.f32 %f999, [%rd697];
	// end inline asm
	fma.rn.f32 	%f1006, %f998, %f999, %f1792;
	add.s32 	%r1527, %r1521, %r652;
	mad.lo.s32 	%r1528, %r1527, %r653, %r265;
	add.s32 	%r1529, %r1524, %r666;
	mad.lo.s32 	%r1530, %r1529, %r657, %r256;
	mad.lo.s32 	%r1531, %r1530, %r658, %r2952;
	mul.wide.s32 	%rd706, %r1528, 4;
	add.s64 	%rd698, %rd1, %rd706;
	// begin inline asm
	ld.global.nc.f32 %f1000, [%rd698];
	// end inline asm
	mul.wide.s32 	%rd707, %r1531, 4;
	add.s64 	%rd699, %rd2, %rd707;
	// begin inline asm
	ld.global.nc.f32 %f1001, [%rd699];
	// end inline asm
	fma.rn.f32 	%f1007, %f1000, %f1001, %f1006;
	add.s32 	%r1532, %r1527, %r652;
	mad.lo.s32 	%r1533, %r1532, %r653, %r265;
	add.s32 	%r1534, %r1529, %r666;
	mad.lo.s32 	%r1535, %r1534, %r657, %r256;
	mad.lo.s32 	%r1536, %r1535, %r658, %r2952;
	mul.wide.s32 	%rd708, %r1533, 4;
	add.s64 	%rd700, %rd1, %rd708;
	// begin inline asm
	ld.global.nc.f32 %f1002, [%rd700];
	// end inline asm
	mul.wide.s32 	%rd709, %r1536, 4;
	add.s64 	%rd701, %rd2, %rd709;
	// begin inline asm
	ld.global.nc.f32 %f1003, [%rd701];
	// end inline asm
	fma.rn.f32 	%f1008, %f1002, %f1003, %f1007;
	add.s32 	%r1537, %r1532, %r652;
	mad.lo.s32 	%r1538, %r1537, %r653, %r265;
	add.s32 	%r1539, %r1534, %r666;
	mad.lo.s32 	%r1540, %r1539, %r657, %r256;
	mad.lo.s32 	%r1541, %r1540, %r658, %r2952;
	mul.wide.s32 	%rd710, %r1538, 4;
	add.s64 	%rd702, %rd1, %rd710;
	// begin inline asm
	ld.global.nc.f32 %f1004, [%rd702];
	// end inline asm
	mul.wide.s32 	%rd711, %r1541, 4;
	add.s64 	%rd703, %rd2, %rd711;
	// begin inline asm
	ld.global.nc.f32 %f1005, [%rd703];
	// end inline asm
	fma.rn.f32 	%f1792, %f1004, %f1005, %f1008;
	add.s32 	%r2953, %r2953, 4;
	setp.lt.s32 	%p404, %r2953, %r187;
	@%p404 bra 	$L__BB0_252;
$L__BB0_253:
	add.s32 	%r269, %r2952, %r183;
	setp.lt.s32 	%p405, %r269, 0;
	setp.ge.s32 	%p406, %r269, %r185;
	or.pred  	%p407, %p405, %p406;
	@%p407 bra 	$L__BB0_278;
	mul.lo.s32 	%r1542, %r269, %r664;
	sub.s32 	%r1543, %r165, %r1542;
	div.s32 	%r270, %r1543, %r660;
	setp.lt.s32 	%p409, %r270, 0;
	setp.ge.s32 	%p410, %r270, %r653;
	or.pred  	%p411, %p409, %p395;
	or.pred  	%p412, %p411, %p410;
	@%p412 bra 	$L__BB0_261;
	setp.eq.s32 	%p413, %r191, 0;
	mov.u32 	%r2955, %r186;
	@%p413 bra 	$L__BB0_259;
	setp.eq.s32 	%p414, %r191, 1;
	add.s32 	%r1544, %r258, %r270;
	add.s32 	%r1545, %r259, %r269;
	mul.wide.s32 	%rd714, %r1544, 4;
	add.s64 	%rd712, %rd1, %rd714;
	// begin inline asm
	ld.global.nc.f32 %f1010, [%rd712];
	// end inline asm
	mul.wide.s32 	%rd715, %r1545, 4;
	add.s64 	%rd713, %rd2, %rd715;
	// begin inline asm
	ld.global.nc.f32 %f1011, [%rd713];
	// end inline asm
	fma.rn.f32 	%f1792, %f1010, %f1011, %f1792;
	mov.u32 	%r2955, %r189;
	@%p414 bra 	$L__BB0_259;
	setp.eq.s32 	%p415, %r191, 2;
	add.s32 	%r1546, %r260, %r270;
	add.s32 	%r1547, %r261, %r269;
	mul.wide.s32 	%rd718, %r1546, 4;
	add.s64 	%rd716, %rd1, %rd718;
	// begin inline asm
	ld.global.nc.f32 %f1012, [%rd716];
	// end inline asm
	mul.wide.s32 	%rd719, %r1547, 4;
	add.s64 	%rd717, %rd2, %rd719;
	// begin inline asm
	ld.global.nc.f32 %f1013, [%rd717];
	// end inline asm
	fma.rn.f32 	%f1792, %f1012, %f1013, %f1792;
	mov.u32 	%r2955, %r195;
	@%p415 bra 	$L__BB0_259;
	add.s32 	%r1548, %r262, %r270;
	add.s32 	%r1549, %r263, %r269;
	mul.wide.s32 	%rd722, %r1548, 4;
	add.s64 	%rd720, %rd1, %rd722;
	// begin inline asm
	ld.global.nc.f32 %f1014, [%rd720];
	// end inline asm
	mul.wide.s32 	%rd723, %r1549, 4;
	add.s64 	%rd721, %rd2, %rd723;
	// begin inline asm
	ld.global.nc.f32 %f1015, [%rd721];
	// end inline asm
	fma.rn.f32 	%f1792, %f1014, %f1015, %f1792;
	mov.u32 	%r2955, %r197;
$L__BB0_259:
	setp.lt.u32 	%p416, %r190, 3;
	@%p416 bra 	$L__BB0_261;
$L__BB0_260:
	.pragma "nounroll";
	add.s32 	%r1550, %r2955, %r188;
	mad.lo.s32 	%r1551, %r1550, %r652, %r257;
	mad.lo.s32 	%r1552, %r1551, %r653, %r270;
	sub.s32 	%r1553, %r2955, %r163;
	mad.lo.s32 	%r1554, %r1553, %r666, %r161;
	mad.lo.s32 	%r1555, %r1554, %r657, %r256;
	mad.lo.s32 	%r1556, %r1555, %r658, %r269;
	mul.wide.s32 	%rd732, %r1552, 4;
	add.s64 	%rd724, %rd1, %rd732;
	// begin inline asm
	ld.global.nc.f32 %f1016, [%rd724];
	// end inline asm
	mul.wide.s32 	%rd733, %r1556, 4;
	add.s64 	%rd725, %rd2, %rd733;
	// begin inline asm
	ld.global.nc.f32 %f1017, [%rd725];
	// end inline asm
	fma.rn.f32 	%f1024, %f1016, %f1017, %f1792;
	add.s32 	%r1557, %r1551, %r652;
	mad.lo.s32 	%r1558, %r1557, %r653, %r270;
	add.s32 	%r1559, %r1554, %r666;
	mad.lo.s32 	%r1560, %r1559, %r657, %r256;
	mad.lo.s32 	%r1561, %r1560, %r658, %r269;
	mul.wide.s32 	%rd734, %r1558, 4;
	add.s64 	%rd726, %rd1, %rd734;
	// begin inline asm
	ld.global.nc.f32 %f1018, [%rd726];
	// end inline asm
	mul.wide.s32 	%rd735, %r1561, 4;
	add.s64 	%rd727, %rd2, %rd735;
	// begin inline asm
	ld.global.nc.f32 %f1019, [%rd727];
	// end inline asm
	fma.rn.f32 	%f1025, %f1018, %f1019, %f1024;
	add.s32 	%r1562, %r1557, %r652;
	mad.lo.s32 	%r1563, %r1562, %r653, %r270;
	add.s32 	%r1564, %r1559, %r666;
	mad.lo.s32 	%r1565, %r1564, %r657, %r256;
	mad.lo.s32 	%r1566, %r1565, %r658, %r269;
	mul.wide.s32 	%rd736, %r1563, 4;
	add.s64 	%rd728, %rd1, %rd736;
	// begin inline asm
	ld.global.nc.f32 %f1020, [%rd728];
	// end inline asm
	mul.wide.s32 	%rd737, %r1566, 4;
	add.s64 	%rd729, %rd2, %rd737;
	// begin inline asm
	ld.global.nc.f32 %f1021, [%rd729];
	// end inline asm
	fma.rn.f32 	%f1026, %f1020, %f1021, %f1025;
	add.s32 	%r1567, %r1562, %r652;
	mad.lo.s32 	%r1568, %r1567, %r653, %r270;
	add.s32 	%r1569, %r1564, %r666;
	mad.lo.s32 	%r1570, %r1569, %r657, %r256;
	mad.lo.s32 	%r1571, %r1570, %r658, %r269;
	mul.wide.s32 	%rd738, %r1568, 4;
	add.s64 	%rd730, %rd1, %rd738;
	// begin inline asm
	ld.global.nc.f32 %f1022, [%rd730];
	// end inline asm
	mul.wide.s32 	%rd739, %r1571, 4;
	add.s64 	%rd731, %rd2, %rd739;
	// begin inline asm
	ld.global.nc.f32 %f1023, [%rd731];
	// end inline asm
	fma.rn.f32 	%f1792, %f1022, %f1023, %f1026;
	add.s32 	%r2955, %r2955, 4;
	setp.lt.s32 	%p417, %r2955, %r187;
	@%p417 bra 	$L__BB0_260;
$L__BB0_261:
	add.s32 	%r274, %r269, %r183;
	setp.lt.s32 	%p418, %r274, 0;
	setp.ge.s32 	%p419, %r274, %r185;
	or.pred  	%p420, %p418, %p419;
	@%p420 bra 	$L__BB0_278;
	mul.lo.s32 	%r1572, %r274, %r664;
	sub.s32 	%r1573, %r165, %r1572;
	div.s32 	%r275, %r1573, %r660;
	setp.lt.s32 	%p422, %r275, 0;
	setp.ge.s32 	%p423, %r275, %r653;
	or.pred  	%p424, %p422, %p395;
	or.pred  	%p425, %p424, %p423;
	@%p425 bra 	$L__BB0_269;
	setp.eq.s32 	%p426, %r191, 0;
	mov.u32 	%r2957, %r186;
	@%p426 bra 	$L__BB0_267;
	setp.eq.s32 	%p427, %r191, 1;
	add.s32 	%r1574, %r258, %r275;
	add.s32 	%r1575, %r259, %r274;
	mul.wide.s32 	%rd742, %r1574, 4;
	add.s64 	%rd740, %rd1, %rd742;
	// begin inline asm
	ld.global.nc.f32 %f1028, [%rd740];
	// end inline asm
	mul.wide.s32 	%rd743, %r1575, 4;
	add.s64 	%rd741, %rd2, %rd743;
	// begin inline asm
	ld.global.nc.f32 %f1029, [%rd741];
	// end inline asm
	fma.rn.f32 	%f1792, %f1028, %f1029, %f1792;
	mov.u32 	%r2957, %r189;
	@%p427 bra 	$L__BB0_267;
	setp.eq.s32 	%p428, %r191, 2;
	add.s32 	%r1576, %r260, %r275;
	add.s32 	%r1577, %r261, %r274;
	mul.wide.s32 	%rd746, %r1576, 4;
	add.s64 	%rd744, %rd1, %rd746;
	// begin inline asm
	ld.global.nc.f32 %f1030, [%rd744];
	// end inline asm
	mul.wide.s32 	%rd747, %r1577, 4;
	add.s64 	%rd745, %rd2, %rd747;
	// begin inline asm
	ld.global.nc.f32 %f1031, [%rd745];
	// end inline asm
	fma.rn.f32 	%f1792, %f1030, %f1031, %f1792;
	mov.u32 	%r2957, %r195;
	@%p428 bra 	$L__BB0_267;
	add.s32 	%r1578, %r262, %r275;
	add.s32 	%r1579, %r263, %r274;
	mul.wide.s32 	%rd750, %r1578, 4;
	add.s64 	%rd748, %rd1, %rd750;
	// begin inline asm
	ld.global.nc.f32 %f1032, [%rd748];
	// end inline asm
	mul.wide.s32 	%rd751, %r1579, 4;
	add.s64 	%rd749, %rd2, %rd751;
	// begin inline asm
	ld.global.nc.f32 %f1033, [%rd749];
	// end inline asm
	fma.rn.f32 	%f1792, %f1032, %f1033, %f1792;
	mov.u32 	%r2957, %r197;
$L__BB0_267:
	setp.lt.u32 	%p429, %r190, 3;
	@%p429 bra 	$L__BB0_269;
$L__BB0_268:
	.pragma "nounroll";
	add.s32 	%r1580, %r2957, %r188;
	mad.lo.s32 	%r1581, %r1580, %r652, %r257;
	mad.lo.s32 	%r1582, %r1581, %r653, %r275;
	sub.s32 	%r1583, %r2957, %r163;
	mad.lo.s32 	%r1584, %r1583, %r666, %r161;
	mad.lo.s32 	%r1585, %r1584, %r657, %r256;
	mad.lo.s32 	%r1586, %r1585, %r658, %r274;
	mul.wide.s32 	%rd760, %r1582, 4;
	add.s64 	%rd752, %rd1, %rd760;
	// begin inline asm
	ld.global.nc.f32 %f1034, [%rd752];
	// end inline asm
	mul.wide.s32 	%rd761, %r1586, 4;
	add.s64 	%rd753, %rd2, %rd761;
	// begin inline asm
	ld.global.nc.f32 %f1035, [%rd753];
	// end inline asm
	fma.rn.f32 	%f1042, %f1034, %f1035, %f1792;
	add.s32 	%r1587, %r1581, %r652;
	mad.lo.s32 	%r1588, %r1587, %r653, %r275;
	add.s32 	%r1589, %r1584, %r666;
	mad.lo.s32 	%r1590, %r1589, %r657, %r256;
	mad.lo.s32 	%r1591, %r1590, %r658, %r274;
	mul.wide.s32 	%rd762, %r1588, 4;
	add.s64 	%rd754, %rd1, %rd762;
	// begin inline asm
	ld.global.nc.f32 %f1036, [%rd754];
	// end inline asm
	mul.wide.s32 	%rd763, %r1591, 4;
	add.s64 	%rd755, %rd2, %rd763;
	// begin inline asm
	ld.global.nc.f32 %f1037, [%rd755];
	// end inline asm
	fma.rn.f32 	%f1043, %f1036, %f1037, %f1042;
	add.s32 	%r1592, %r1587, %r652;
	mad.lo.s32 	%r1593, %r1592, %r653, %r275;
	add.s32 	%r1594, %r1589, %r666;
	mad.lo.s32 	%r1595, %r1594, %r657, %r256;
	mad.lo.s32 	%r1596, %r1595, %r658, %r274;
	mul.wide.s32 	%rd764, %r1593, 4;
	add.s64 	%rd756, %rd1, %rd764;
	// begin inline asm
	ld.global.nc.f32 %f1038, [%rd756];
	// end inline asm
	mul.wide.s32 	%rd765, %r1596, 4;
	add.s64 	%rd757, %rd2, %rd765;
	// begin inline asm
	ld.global.nc.f32 %f1039, [%rd757];
	// end inline asm
	fma.rn.f32 	%f1044, %f1038, %f1039, %f1043;
	add.s32 	%r1597, %r1592, %r652;
	mad.lo.s32 	%r1598, %r1597, %r653, %r275;
	add.s32 	%r1599, %r1594, %r666;
	mad.lo.s32 	%r1600, %r1599, %r657, %r256;
	mad.lo.s32 	%r1601, %r1600, %r658, %r274;
	mul.wide.s32 	%rd766, %r1598, 4;
	add.s64 	%rd758, %rd1, %rd766;
	// begin inline asm
	ld.global.nc.f32 %f1040, [%rd758];
	// end inline asm
	mul.wide.s32 	%rd767, %r1601, 4;
	add.s64 	%rd759, %rd2, %rd767;
	// begin inline asm
	ld.global.nc.f32 %f1041, [%rd759];
	// end inline asm
	fma.rn.f32 	%f1792, %f1040, %f1041, %f1044;
	add.s32 	%r2957, %r2957, 4;
	setp.lt.s32 	%p430, %r2957, %r187;
	@%p430 bra 	$L__BB0_268;
$L__BB0_269:
	add.s32 	%r279, %r274, %r183;
	setp.lt.s32 	%p431, %r279, 0;
	setp.ge.s32 	%p432, %r279, %r185;
	or.pred  	%p433, %p431, %p432;
	@%p433 bra 	$L__BB0_278;
	mul.lo.s32 	%r1602, %r279, %r664;
	sub.s32 	%r1603, %r165, %r1602;
	div.s32 	%r280, %r1603, %r660;
	setp.lt.s32 	%p435, %r280, 0;
	setp.ge.s32 	%p436, %r280, %r653;
	or.pred  	%p437, %p435, %p395;
	or.pred  	%p438, %p437, %p436;
	@%p438 bra 	$L__BB0_277;
	setp.eq.s32 	%p439, %r191, 0;
	mov.u32 	%r2959, %r186;
	@%p439 bra 	$L__BB0_275;
	setp.eq.s32 	%p440, %r191, 1;
	add.s32 	%r1604, %r258, %r280;
	add.s32 	%r1605, %r259, %r279;
	mul.wide.s32 	%rd770, %r1604, 4;
	add.s64 	%rd768, %rd1, %rd770;
	// begin inline asm
	ld.global.nc.f32 %f1046, [%rd768];
	// end inline asm
	mul.wide.s32 	%rd771, %r1605, 4;
	add.s64 	%rd769, %rd2, %rd771;
	// begin inline asm
	ld.global.nc.f32 %f1047, [%rd769];
	// end inline asm
	fma.rn.f32 	%f1792, %f1046, %f1047, %f1792;
	mov.u32 	%r2959, %r189;
	@%p440 bra 	$L__BB0_275;
	setp.eq.s32 	%p441, %r191, 2;
	add.s32 	%r1606, %r260, %r280;
	add.s32 	%r1607, %r261, %r279;
	mul.wide.s32 	%rd774, %r1606, 4;
	add.s64 	%rd772, %rd1, %rd774;
	// begin inline asm
	ld.global.nc.f32 %f1048, [%rd772];
	// end inline asm
	mul.wide.s32 	%rd775, %r1607, 4;
	add.s64 	%rd773, %rd2, %rd775;
	// begin inline asm
	ld.global.nc.f32 %f1049, [%rd773];
	// end inline asm
	fma.rn.f32 	%f1792, %f1048, %f1049, %f1792;
	mov.u32 	%r2959, %r195;
	@%p441 bra 	$L__BB0_275;
	add.s32 	%r1608, %r262, %r280;
	add.s32 	%r1609, %r263, %r279;
	mul.wide.s32 	%rd778, %r1608, 4;
	add.s64 	%rd776, %rd1, %rd778;
	// begin inline asm
	ld.global.nc.f32 %f1050, [%rd776];
	// end inline asm
	mul.wide.s32 	%rd779, %r1609, 4;
	add.s64 	%rd777, %rd2, %rd779;
	// begin inline asm
	ld.global.nc.f32 %f1051, [%rd777];
	// end inline asm
	fma.rn.f32 	%f1792, %f1050, %f1051, %f1792;
	mov.u32 	%r2959, %r197;
$L__BB0_275:
	setp.lt.u32 	%p442, %r190, 3;
	@%p442 bra 	$L__BB0_277;
$L__BB0_276:
	.pragma "nounroll";
	add.s32 	%r1610, %r2959, %r188;
	mad.lo.s32 	%r1611, %r1610, %r652, %r257;
	mad.lo.s32 	%r1612, %r1611, %r653, %r280;
	sub.s32 	%r1613, %r2959, %r163;
	mad.lo.s32 	%r1614, %r1613, %r666, %r161;
	mad.lo.s32 	%r1615, %r1614, %r657, %r256;
	mad.lo.s32 	%r1616, %r1615, %r658, %r279;
	mul.wide.s32 	%rd788, %r1612, 4;
	add.s64 	%rd780, %rd1, %rd788;
	// begin inline asm
	ld.global.nc.f32 %f1052, [%rd780];
	// end inline asm
	mul.wide.s32 	%rd789, %r1616, 4;
	add.s64 	%rd781, %rd2, %rd789;
	// begin inline asm
	ld.global.nc.f32 %f1053, [%rd781];
	// end inline asm
	fma.rn.f32 	%f1060, %f1052, %f1053, %f1792;
	add.s32 	%r1617, %r1611, %r652;
	mad.lo.s32 	%r1618, %r1617, %r653, %r280;
	add.s32 	%r1619, %r1614, %r666;
	mad.lo.s32 	%r1620, %r1619, %r657, %r256;
	mad.lo.s32 	%r1621, %r1620, %r658, %r279;
	mul.wide.s32 	%rd790, %r1618, 4;
	add.s64 	%rd782, %rd1, %rd790;
	// begin inline asm
	ld.global.nc.f32 %f1054, [%rd782];
	// end inline asm
	mul.wide.s32 	%rd791, %r1621, 4;
	add.s64 	%rd783, %rd2, %rd791;
	// begin inline asm
	ld.global.nc.f32 %f1055, [%rd783];
	// end inline asm
	fma.rn.f32 	%f1061, %f1054, %f1055, %f1060;
	add.s32 	%r1622, %r1617, %r652;
	mad.lo.s32 	%r1623, %r1622, %r653, %r280;
	add.s32 	%r1624, %r1619, %r666;
	mad.lo.s32 	%r1625, %r1624, %r657, %r256;
	mad.lo.s32 	%r1626, %r1625, %r658, %r279;
	mul.wide.s32 	%rd792, %r1623, 4;
	add.s64 	%rd784, %rd1, %rd792;
	// begin inline asm
	ld.global.nc.f32 %f1056, [%rd784];
	// end inline asm
	mul.wide.s32 	%rd793, %r1626, 4;
	add.s64 	%rd785, %rd2, %rd793;
	// begin inline asm
	ld.global.nc.f32 %f1057, [%rd785];
	// end inline asm
	fma.rn.f32 	%f1062, %f1056, %f1057, %f1061;
	add.s32 	%r1627, %r1622, %r652;
	mad.lo.s32 	%r1628, %r1627, %r653, %r280;
	add.s32 	%r1629, %r1624, %r666;
	mad.lo.s32 	%r1630, %r1629, %r657, %r256;
	mad.lo.s32 	%r1631, %r1630, %r658, %r279;
	mul.wide.s32 	%rd794, %r1628, 4;
	add.s64 	%rd786, %rd1, %rd794;
	// begin inline asm
	ld.global.nc.f32 %f1058, [%rd786];
	// end inline asm
	mul.wide.s32 	%rd795, %r1631, 4;
	add.s64 	%rd787, %rd2, %rd795;
	// begin inline asm
	ld.global.nc.f32 %f1059, [%rd787];
	// end inline asm
	fma.rn.f32 	%f1792, %f1058, %f1059, %f1062;
	add.s32 	%r2959, %r2959, 4;
	setp.lt.s32 	%p443, %r2959, %r187;
	@%p443 bra 	$L__BB0_276;
$L__BB0_277:
	add.s32 	%r2952, %r279, %r183;
	setp.gt.s32 	%p444, %r2952, -1;
	setp.lt.s32 	%p445, %r2952, %r185;
	and.pred  	%p446, %p444, %p445;
	@%p446 bra 	$L__BB0_246;
$L__BB0_278:
	add.s32 	%r285, %r256, %r178;
	setp.lt.s32 	%p447, %r285, 0;
	setp.ge.s32 	%p448, %r285, %r184;
	or.pred  	%p449, %p447, %p448;
	@%p449 bra 	$L__BB0_314;
	mul.lo.s32 	%r1632, %r285, %r663;
	sub.s32 	%r1633, %r164, %r1632;
	div.s32 	%r286, %r1633, %r659;
	setp.lt.s32 	%p450, %r286, 0;
	setp.ge.s32 	%p451, %r286, %r652;
	or.pred  	%p452, %p450, %p451;
	or.pred  	%p453, %p452, %p2;
	@%p453 bra 	$L__BB0_313;
	add.s32 	%r1634, %r192, %r286;
	mul.lo.s32 	%r287, %r1634, %r653;
	add.s32 	%r1635, %r193, %r285;
	mul.lo.s32 	%r288, %r1635, %r658;
	add.s32 	%r1636, %r1634, %r652;
	mul.lo.s32 	%r289, %r1636, %r653;
	add.s32 	%r1637, %r194, %r285;
	mul.lo.s32 	%r290, %r1637, %r658;
	add.s32 	%r1638, %r1636, %r652;
	mul.lo.s32 	%r291, %r1638, %r653;
	add.s32 	%r1639, %r196, %r285;
	mul.lo.s32 	%r292, %r1639, %r658;
	mov.u32 	%r2961, %r2926;
$L__BB0_281:
	.pragma "nounroll";
	setp.lt.s32 	%p454, %r665, 1;
	mul.lo.s32 	%r1640, %r2961, %r664;
	sub.s32 	%r1641, %r165, %r1640;
	div.s32 	%r294, %r1641, %r660;
	setp.lt.s32 	%p455, %r294, 0;
	setp.ge.s32 	%p456, %r294, %r653;
	or.pred  	%p457, %p455, %p454;
	or.pred  	%p458, %p457, %p456;
	@%p458 bra 	$L__BB0_288;
	setp.eq.s32 	%p459, %r191, 0;
	mov.u32 	%r2962, %r186;
	@%p459 bra 	$L__BB0_286;
	setp.eq.s32 	%p460, %r191, 1;
	add.s32 	%r1642, %r287, %r294;
	add.s32 	%r1643, %r288, %r2961;
	mul.wide.s32 	%rd798, %r1642, 4;
	add.s64 	%rd796, %rd1, %rd798;
	// begin inline asm
	ld.global.nc.f32 %f1064, [%rd796];
	// end inline asm
	mul.wide.s32 	%rd799, %r1643, 4;
	add.s64 	%rd797, %rd2, %rd799;
	// begin inline asm
	ld.global.nc.f32 %f1065, [%rd797];
	// end inline asm
	fma.rn.f32 	%f1792, %f1064, %f1065, %f1792;
	mov.u32 	%r2962, %r189;
	@%p460 bra 	$L__BB0_286;
	setp.eq.s32 	%p461, %r191, 2;
	add.s32 	%r1644, %r289, %r294;
	add.s32 	%r1645, %r290, %r2961;
	mul.wide.s32 	%rd802, %r1644, 4;
	add.s64 	%rd800, %rd1, %rd802;
	// begin inline asm
	ld.global.nc.f32 %f1066, [%rd800];
	// end inline asm
	mul.wide.s32 	%rd803, %r1645, 4;
	add.s64 	%rd801, %rd2, %rd803;
	// begin inline asm
	ld.global.nc.f32 %f1067, [%rd801];
	// end inline asm
	fma.rn.f32 	%f1792, %f1066, %f1067, %f1792;
	mov.u32 	%r2962, %r195;
	@%p461 bra 	$L__BB0_286;
	add.s32 	%r1646, %r291, %r294;
	add.s32 	%r1647, %r292, %r2961;
	mul.wide.s32 	%rd806, %r1646, 4;
	add.s64 	%rd804, %rd1, %rd806;
	// begin inline asm
	ld.global.nc.f32 %f1068, [%rd804];
	// end inline asm
	mul.wide.s32 	%rd807, %r1647, 4;
	add.s64 	%rd805, %rd2, %rd807;
	// begin inline asm
	ld.global.nc.f32 %f1069, [%rd805];
	// end inline asm
	fma.rn.f32 	%f1792, %f1068, %f1069, %f1792;
	mov.u32 	%r2962, %r197;
$L__BB0_286:
	setp.lt.u32 	%p462, %r190, 3;
	@%p462 bra 	$L__BB0_288;
$L__BB0_287:
	.pragma "nounroll";
	add.s32 	%r1648, %r2962, %r188;
	mad.lo.s32 	%r1649, %r1648, %r652, %r286;
	mad.lo.s32 	%r1650, %r1649, %r653, %r294;
	sub.s32 	%r1651, %r2962, %r163;
	mad.lo.s32 	%r1652, %r1651, %r666, %r161;
	mad.lo.s32 	%r1653, %r1652, %r657, %r285;
	mad.lo.s32 	%r1654, %r1653, %r658, %r2961;
	mul.wide.s32 	%rd816, %r1650, 4;
	add.s64 	%rd808, %rd1, %rd816;
	// begin inline asm
	ld.global.nc.f32 %f1070, [%rd808];
	// end inline asm
	mul.wide.s32 	%rd817, %r1654, 4;
	add.s64 	%rd809, %rd2, %rd817;
	// begin inline asm
	ld.global.nc.f32 %f1071, [%rd809];
	// end inline asm
	fma.rn.f32 	%f1078, %f1070, %f1071, %f1792;
	add.s32 	%r1655, %r1649, %r652;
	mad.lo.s32 	%r1656, %r1655, %r653, %r294;
	add.s32 	%r1657, %r1652, %r666;
	mad.lo.s32 	%r1658, %r1657, %r657, %r285;
	mad.lo.s32 	%r1659, %r1658, %r658, %r2961;
	mul.wide.s32 	%rd818, %r1656, 4;
	add.s64 	%rd810, %rd1, %rd818;
	// begin inline asm
	ld.global.nc.f32 %f1072, [%rd810];
	// end inline asm
	mul.wide.s32 	%rd819, %r1659, 4;
	add.s64 	%rd811, %rd2, %rd819;
	// begin inline asm
	ld.global.nc.f32 %f1073, [%rd811];
	// end inline asm
	fma.rn.f32 	%f1079, %f1072, %f1073, %f1078;
	add.s32 	%r1660, %r1655, %r652;
	mad.lo.s32 	%r1661, %r1660, %r653, %r294;
	add.s32 	%r1662, %r1657, %r666;
	mad.lo.s32 	%r1663, %r1662, %r657, %r285;
	mad.lo.s32 	%r1664, %r1663, %r658, %r2961;
	mul.wide.s32 	%rd820, %r1661, 4;
	add.s64 	%rd812, %rd1, %rd820;
	// begin inline asm
	ld.global.nc.f32 %f1074, [%rd812];
	// end inline asm
	mul.wide.s32 	%rd821, %r1664, 4;
	add.s64 	%rd813, %rd2, %rd821;
	// begin inline asm
	ld.global.nc.f32 %f1075, [%rd813];
	// end inline asm
	fma.rn.f32 	%f1080, %f1074, %f1075, %f1079;
	add.s32 	%r1665, %r1660, %r652;
	mad.lo.s32 	%r1666, %r1665, %r653, %r294;
	add.s32 	%r1667, %r1662, %r666;
	mad.lo.s32 	%r1668, %r1667, %r657, %r285;
	mad.lo.s32 	%r1669, %r1668, %r658, %r2961;
	mul.wide.s32 	%rd822, %r1666, 4;
	add.s64 	%rd814, %rd1, %rd822;
	// begin inline asm
	ld.global.nc.f32 %f1076, [%rd814];
	// end inline asm
	mul.wide.s32 	%rd823, %r1669, 4;
	add.s64 	%rd815, %rd2, %rd823;
	// begin inline asm
	ld.global.nc.f32 %f1077, [%rd815];
	// end inline asm
	fma.rn.f32 	%f1792, %f1076, %f1077, %f1080;
	add.s32 	%r2962, %r2962, 4;
	setp.lt.s32 	%p463, %r2962, %r187;
	@%p463 bra 	$L__BB0_287;
$L__BB0_288:
	add.s32 	%r298, %r2961, %r183;
	setp.lt.s32 	%p464, %r298, 0;
	setp.ge.s32 	%p465, %r298, %r185;
	or.pred  	%p466, %p464, %p465;
	@%p466 bra 	$L__BB0_313;
	mul.lo.s32 	%r1670, %r298, %r664;
	sub.s32 	%r1671, %r165, %r1670;
	div.s32 	%r299, %r1671, %r660;
	setp.lt.s32 	%p468, %r299, 0;
	setp.ge.s32 	%p469, %r299, %r653;
	or.pred  	%p470, %p468, %p454;
	or.pred  	%p471, %p470, %p469;
	@%p471 bra 	$L__BB0_296;
	setp.eq.s32 	%p472, %r191, 0;
	mov.u32 	%r2964, %r186;
	@%p472 bra 	$L__BB0_294;
	setp.eq.s32 	%p473, %r191, 1;
	add.s32 	%r1672, %r287, %r299;
	add.s32 	%r1673, %r288, %r298;
	mul.wide.s32 	%rd826, %r1672, 4;
	add.s64 	%rd824, %rd1, %rd826;
	// begin inline asm
	ld.global.nc.f32 %f1082, [%rd824];
	// end inline asm
	mul.wide.s32 	%rd827, %r1673, 4;
	add.s64 	%rd825, %rd2, %rd827;
	// begin inline asm
	ld.global.nc.f32 %f1083, [%rd825];
	// end inline asm
	fma.rn.f32 	%f1792, %f1082, %f1083, %f1792;
	mov.u32 	%r2964, %r189;
	@%p473 bra 	$L__BB0_294;
	setp.eq.s32 	%p474, %r191, 2;
	add.s32 	%r1674, %r289, %r299;
	add.s32 	%r1675, %r290, %r298;
	mul.wide.s32 	%rd830, %r1674, 4;
	add.s64 	%rd828, %rd1, %rd830;
	// begin inline asm
	ld.global.nc.f32 %f1084, [%rd828];
	// end inline asm
	mul.wide.s32 	%rd831, %r1675, 4;
	add.s64 	%rd829, %rd2, %rd831;
	// begin inline asm
	ld.global.nc.f32 %f1085, [%rd829];
	// end inline asm
	fma.rn.f32 	%f1792, %f1084, %f1085, %f1792;
	mov.u32 	%r2964, %r195;
	@%p474 bra 	$L__BB0_294;
	add.s32 	%r1676, %r291, %r299;
	add.s32 	%r1677, %r292, %r298;
	mul.wide.s32 	%rd834, %r1676, 4;
	add.s64 	%rd832, %rd1, %rd834;
	// begin inline asm
	ld.global.nc.f32 %f1086, [%rd832];
	// end inline asm
	mul.wide.s32 	%rd835, %r1677, 4;
	add.s64 	%rd833, %rd2, %rd835;
	// begin inline asm
	ld.global.nc.f32 %f1087, [%rd833];
	// end inline asm
	fma.rn.f32 	%f1792, %f1086, %f1087, %f1792;
	mov.u32 	%r2964, %r197;
$L__BB0_294:
	setp.lt.u32 	%p475, %r190, 3;
	@%p475 bra 	$L__BB0_296;
$L__BB0_295:
	.pragma "nounroll";
	add.s32 	%r1678, %r2964, %r188;
	mad.lo.s32 	%r1679, %r1678, %r652, %r286;
	mad.lo.s32 	%r1680, %r1679, %r653, %r299;
	sub.s32 	%r1681, %r2964, %r163;
	mad.lo.s32 	%r1682, %r1681, %r666, %r161;
	mad.lo.s32 	%r1683, %r1682, %r657, %r285;
	mad.lo.s32 	%r1684, %r1683, %r658, %r298;
	mul.wide.s32 	%rd844, %r1680, 4;
	add.s64 	%rd836, %rd1, %rd844;
	// begin inline asm
	ld.global.nc.f32 %f1088, [%rd836];
	// end inline asm
	mul.wide.s32 	%rd845, %r1684, 4;
	add.s64 	%rd837, %rd2, %rd845;
	// begin inline asm
	ld.global.nc.f32 %f1089, [%rd837];
	// end inline asm
	fma.rn.f32 	%f1096, %f1088, %f1089, %f1792;
	add.s32 	%r1685, %r1679, %r652;
	mad.lo.s32 	%r1686, %r1685, %r653, %r299;
	add.s32 	%r1687, %r1682, %r666;
	mad.lo.s32 	%r1688, %r1687, %r657, %r285;
	mad.lo.s32 	%r1689, %r1688, %r658, %r298;
	mul.wide.s32 	%rd846, %r1686, 4;
	add.s64 	%rd838, %rd1, %rd846;
	// begin inline asm
	ld.global.nc.f32 %f1090, [%rd838];
	// end inline asm
	mul.wide.s32 	%rd847, %r1689, 4;
	add.s64 	%rd839, %rd2, %rd847;
	// begin inline asm
	ld.global.nc.f32 %f1091, [%rd839];
	// end inline asm
	fma.rn.f32 	%f1097, %f1090, %f1091, %f1096;
	add.s32 	%r1690, %r1685, %r652;
	mad.lo.s32 	%r1691, %r1690, %r653, %r299;
	add.s32 	%r1692, %r1687, %r666;
	mad.lo.s32 	%r1693, %r1692, %r657, %r285;
	mad.lo.s32 	%r1694, %r1693, %r658, %r298;
	mul.wide.s32 	%rd848, %r1691, 4;
	add.s64 	%rd840, %rd1, %rd848;
	// begin inline asm
	ld.global.nc.f32 %f1092, [%rd840];
	// end inline asm
	mul.wide.s32 	%rd849, %r1694, 4;
	add.s64 	%rd841, %rd2, %rd849;
	// begin inline asm
	ld.global.nc.f32 %f1093, [%rd841];
	// end inline asm
	fma.rn.f32 	%f1098, %f1092, %f1093, %f1097;
	add.s32 	%r1695, %r1690, %r652;
	mad.lo.s32 	%r1696, %r1695, %r653, %r299;
	add.s32 	%r1697, %r1692, %r666;
	mad.lo.s32 	%r1698, %r1697, %r657, %r285;
	mad.lo.s32 	%r1699, %r1698, %r658, %r298;
	mul.wide.s32 	%rd850, %r1696, 4;
	add.s64 	%rd842, %rd1, %rd850;
	// begin inline asm
	ld.global.nc.f32 %f1094, [%rd842];
	// end inline asm
	mul.wide.s32 	%rd851, %r1699, 4;
	add.s64 	%rd843, %rd2, %rd851;
	// begin inline asm
	ld.global.nc.f32 %f1095, [%rd843];
	// end inline asm
	fma.rn.f32 	%f1792, %f1094, %f1095, %f1098;
	add.s32 	%r2964, %r2964, 4;
	setp.lt.s32 	%p476, %r2964, %r187;
	@%p476 bra 	$L__BB0_295;
$L__BB0_296:
	add.s32 	%r303, %r298, %r183;
	setp.lt.s32 	%p477, %r303, 0;
	setp.ge.s32 	%p478, %r303, %r185;
	or.pred  	%p479, %p477, %p478;
	@%p479 bra 	$L__BB0_313;
	mul.lo.s32 	%r1700, %r303, %r664;
	sub.s32 	%r1701, %r165, %r1700;
	div.s32 	%r304, %r1701, %r660;
	setp.lt.s32 	%p481, %r304, 0;
	setp.ge.s32 	%p482, %r304, %r653;
	or.pred  	%p483, %p481, %p454;
	or.pred  	%p484, %p483, %p482;
	@%p484 bra 	$L__BB0_304;
	setp.eq.s32 	%p485, %r191, 0;
	mov.u32 	%r2966, %r186;
	@%p485 bra 	$L__BB0_302;
	setp.eq.s32 	%p486, %r191, 1;
	add.s32 	%r1702, %r287, %r304;
	add.s32 	%r1703, %r288, %r303;
	mul.wide.s32 	%rd854, %r1702, 4;
	add.s64 	%rd852, %rd1, %rd854;
	// begin inline asm
	ld.global.nc.f32 %f1100, [%rd852];
	// end inline asm
	mul.wide.s32 	%rd855, %r1703, 4;
	add.s64 	%rd853, %rd2, %rd855;
	// begin inline asm
	ld.global.nc.f32 %f1101, [%rd853];
	// end inline asm
	fma.rn.f32 	%f1792, %f1100, %f1101, %f1792;
	mov.u32 	%r2966, %r189;
	@%p486 bra 	$L__BB0_302;
	setp.eq.s32 	%p487, %r191, 2;
	add.s32 	%r1704, %r289, %r304;
	add.s32 	%r1705, %r290, %r303;
	mul.wide.s32 	%rd858, %r1704, 4;
	add.s64 	%rd856, %rd1, %rd858;
	// begin inline asm
	ld.global.nc.f32 %f1102, [%rd856];
	// end inline asm
	mul.wide.s32 	%rd859, %r1705, 4;
	add.s64 	%rd857, %rd2, %rd859;
	// begin inline asm
	ld.global.nc.f32 %f1103, [%rd857];
	// end inline asm
	fma.rn.f32 	%f1792, %f1102, %f1103, %f1792;
	mov.u32 	%r2966, %r195;
	@%p487 bra 	$L__BB0_302;
	add.s32 	%r1706, %r291, %r304;
	add.s32 	%r1707, %r292, %r303;
	mul.wide.s32 	%rd862, %r1706, 4;
	add.s64 	%rd860, %rd1, %rd862;
	// begin inline asm
	ld.global.nc.f32 %f1104, [%rd860];
	// end inline asm
	mul.wide.s32 	%rd863, %r1707, 4;
	add.s64 	%rd861, %rd2, %rd863;
	// begin inline asm
	ld.global.nc.f32 %f1105, [%rd861];
	// end inline asm
	fma.rn.f32 	%f1792, %f1104, %f1105, %f1792;
	mov.u32 	%r2966, %r197;
$L__BB0_302:
	setp.lt.u32 	%p488, %r190, 3;
	@%p488 bra 	$L__BB0_304;
$L__BB0_303:
	.pragma "nounroll";
	add.s32 	%r1708, %r2966, %r188;
	mad.lo.s32 	%r1709, %r1708, %r652, %r286;
	mad.lo.s32 	%r1710, %r1709, %r653, %r304;
	sub.s32 	%r1711, %r2966, %r163;
	mad.lo.s32 	%r1712, %r1711, %r666, %r161;
	mad.lo.s32 	%r1713, %r1712, %r657, %r285;
	mad.lo.s32 	%r1714, %r1713, %r658, %r303;
	mul.wide.s32 	%rd872, %r1710, 4;
	add.s64 	%rd864, %rd1, %rd872;
	// begin inline asm
	ld.global.nc.f32 %f1106, [%rd864];
	// end inline asm
	mul.wide.s32 	%rd873, %r1714, 4;
	add.s64 	%rd865, %rd2, %rd873;
	// begin inline asm
	ld.global.nc.f32 %f1107, [%rd865];
	// end inline asm
	fma.rn.f32 	%f1114, %f1106, %f1107, %f1792;
	add.s32 	%r1715, %r1709, %r652;
	mad.lo.s32 	%r1716, %r1715, %r653, %r304;
	add.s32 	%r1717, %r1712, %r666;
	mad.lo.s32 	%r1718, %r1717, %r657, %r285;
	mad.lo.s32 	%r1719, %r1718, %r658, %r303;
	mul.wide.s32 	%rd874, %r1716, 4;
	add.s64 	%rd866, %rd1, %rd874;
	// begin inline asm
	ld.global.nc.f32 %f1108, [%rd866];
	// end inline asm
	mul.wide.s32 	%rd875, %r1719, 4;
	add.s64 	%rd867, %rd2, %rd875;
	// begin inline asm
	ld.global.nc.f32 %f1109, [%rd867];
	// end inline asm
	fma.rn.f32 	%f1115, %f1108, %f1109, %f1114;
	add.s32 	%r1720, %r1715, %r652;
	mad.lo.s32 	%r1721, %r1720, %r653, %r304;
	add.s32 	%r1722, %r1717, %r666;
	mad.lo.s32 	%r1723, %r1722, %r657, %r285;
	mad.lo.s32 	%r1724, %r1723, %r658, %r303;
	mul.wide.s32 	%rd876, %r1721, 4;
	add.s64 	%rd868, %rd1, %rd876;
	// begin inline asm
	ld.global.nc.f32 %f1110, [%rd868];
	// end inline asm
	mul.wide.s32 	%rd877, %r1724, 4;
	add.s64 	%rd869, %rd2, %rd877;
	// begin inline asm
	ld.global.nc.f32 %f1111, [%rd869];
	// end inline asm
	fma.rn.f32 	%f1116, %f1110, %f1111, %f1115;
	add.s32 	%r1725, %r1720, %r652;
	mad.lo.s32 	%r1726, %r1725, %r653, %r304;
	add.s32 	%r1727, %r1722, %r666;
	mad.lo.s32 	%r1728, %r1727, %r657, %r285;
	mad.lo.s32 	%r1729, %r1728, %r658, %r303;
	mul.wide.s32 	%rd878, %r1726, 4;
	add.s64 	%rd870, %rd1, %rd878;
	// begin inline asm
	ld.global.nc.f32 %f1112, [%rd870];
	// end inline asm
	mul.wide.s32 	%rd879, %r1729, 4;
	add.s64 	%rd871, %rd2, %rd879;
	// begin inline asm
	ld.global.nc.f32 %f1113, [%rd871];
	// end inline asm
	fma.rn.f32 	%f1792, %f1112, %f1113, %f1116;
	add.s32 	%r2966, %r2966, 4;
	setp.lt.s32 	%p489, %r2966, %r187;
	@%p489 bra 	$L__BB0_303;
$L__BB0_304:
	add.s32 	%r308, %r303, %r183;
	setp.lt.s32 	%p490, %r308, 0;
	setp.ge.s32 	%p491, %r308, %r185;
	or.pred  	%p492, %p490, %p491;
	@%p492 bra 	$L__BB0_313;
	mul.lo.s32 	%r1730, %r308, %r664;
	sub.s32 	%r1731, %r165, %r1730;
	div.s32 	%r309, %r1731, %r660;
	setp.lt.s32 	%p494, %r309, 0;
	setp.ge.s32 	%p495, %r309, %r653;
	or.pred  	%p496, %p494, %p454;
	or.pred  	%p497, %p496, %p495;
	@%p497 bra 	$L__BB0_312;
	setp.eq.s32 	%p498, %r191, 0;
	mov.u32 	%r2968, %r186;
	@%p498 bra 	$L__BB0_310;
	setp.eq.s32 	%p499, %r191, 1;
	add.s32 	%r1732, %r287, %r309;
	add.s32 	%r1733, %r288, %r308;
	mul.wide.s32 	%rd882, %r1732, 4;
	add.s64 	%rd880, %rd1, %rd882;
	// begin inline asm
	ld.global.nc.f32 %f1118, [%rd880];
	// end inline asm
	mul.wide.s32 	%rd883, %r1733, 4;
	add.s64 	%rd881, %rd2, %rd883;
	// begin inline asm
	ld.global.nc.f32 %f1119, [%rd881];
	// end inline asm
	fma.rn.f32 	%f1792, %f1118, %f1119, %f1792;
	mov.u32 	%r2968, %r189;
	@%p499 bra 	$L__BB0_310;
	setp.eq.s32 	%p500, %r191, 2;
	add.s32 	%r1734, %r289, %r309;
	add.s32 	%r1735, %r290, %r308;
	mul.wide.s32 	%rd886, %r1734, 4;
	add.s64 	%rd884, %rd1, %rd886;
	// begin inline asm
	ld.global.nc.f32 %f1120, [%rd884];
	// end inline asm
	mul.wide.s32 	%rd887, %r1735, 4;
	add.s64 	%rd885, %rd2, %rd887;
	// begin inline asm
	ld.global.nc.f32 %f1121, [%rd885];
	// end inline asm
	fma.rn.f32 	%f1792, %f1120, %f1121, %f1792;
	mov.u32 	%r2968, %r195;
	@%p500 bra 	$L__BB0_310;
	add.s32 	%r1736, %r291, %r309;
	add.s32 	%r1737, %r292, %r308;
	mul.wide.s32 	%rd890, %r1736, 4;
	add.s64 	%rd888, %rd1, %rd890;
	// begin inline asm
	ld.global.nc.f32 %f1122, [%rd888];
	// end inline asm
	mul.wide.s32 	%rd891, %r1737, 4;
	add.s64 	%rd889, %rd2, %rd891;
	// begin inline asm
	ld.global.nc.f32 %f1123, [%rd889];
	// end inline asm
	fma.rn.f32 	%f1792, %f1122, %f1123, %f1792;
	mov.u32 	%r2968, %r197;
$L__BB0_310:
	setp.lt.u32 	%p501, %r190, 3;
	@%p501 bra 	$L__BB0_312;
$L__BB0_311:
	.pragma "nounroll";
	add.s32 	%r1738, %r2968, %r188;
	mad.lo.s32 	%r1739, %r1738, %r652, %r286;
	mad.lo.s32 	%r1740, %r1739, %r653, %r309;
	sub.s32 	%r1741, %r2968, %r163;
	mad.lo.s32 	%r1742, %r1741, %r666, %r161;
	mad.lo.s32 	%r1743, %r1742, %r657, %r285;
	mad.lo.s32 	%r1744, %r1743, %r658, %r308;
	mul.wide.s32 	%rd900, %r1740, 4;
	add.s64 	%rd892, %rd1, %rd900;
	// begin inline asm
	ld.global.nc.f32 %f1124, [%rd892];
	// end inline asm
	mul.wide.s32 	%rd901, %r1744, 4;
	add.s64 	%rd893, %rd2, %rd901;
	// begin inline asm
	ld.global.nc.f32 %f1125, [%rd893];
	// end inline asm
	fma.rn.f32 	%f1132, %f1124, %f1125, %f1792;
	add.s32 	%r1745, %r1739, %r652;
	mad.lo.s32 	%r1746, %r1745, %r653, %r309;
	add.s32 	%r1747, %r1742, %r666;
	mad.lo.s32 	%r1748, %r1747, %r657, %r285;
	mad.lo.s32 	%r1749, %r1748, %r658, %r308;
	mul.wide.s32 	%rd902, %r1746, 4;
	add.s64 	%rd894, %rd1, %rd902;
	// begin inline asm
	ld.global.nc.f32 %f1126, [%rd894];
	// end inline asm
	mul.wide.s32 	%rd903, %r1749, 4;
	add.s64 	%rd895, %rd2, %rd903;
	// begin inline asm
	ld.global.nc.f32 %f1127, [%rd895];
	// end inline asm
	fma.rn.f32 	%f1133, %f1126, %f1127, %f1132;
	add.s32 	%r1750, %r1745, %r652;
	mad.lo.s32 	%r1751, %r1750, %r653, %r309;
	add.s32 	%r1752, %r1747, %r666;
	mad.lo.s32 	%r1753, %r1752, %r657, %r285;
	mad.lo.s32 	%r1754, %r1753, %r658, %r308;
	mul.wide.s32 	%rd904, %r1751, 4;
	add.s64 	%rd896, %rd1, %rd904;
	// begin inline asm
	ld.global.nc.f32 %f1128, [%rd896];
	// end inline asm
	mul.wide.s32 	%rd905, %r1754, 4;
	add.s64 	%rd897, %rd2, %rd905;
	// begin inline asm
	ld.global.nc.f32 %f1129, [%rd897];
	// end inline asm
	fma.rn.f32 	%f1134, %f1128, %f1129, %f1133;
	add.s32 	%r1755, %r1750, %r652;
	mad.lo.s32 	%r1756, %r1755, %r653, %r309;
	add.s32 	%r1757, %r1752, %r666;
	mad.lo.s32 	%r1758, %r1757, %r657, %r285;
	mad.lo.s32 	%r1759, %r1758, %r658, %r308;
	mul.wide.s32 	%rd906, %r1756, 4;
	add.s64 	%rd898, %rd1, %rd906;
	// begin inline asm
	ld.global.nc.f32 %f1130, [%rd898];
	// end inline asm
	mul.wide.s32 	%rd907, %r1759, 4;
	add.s64 	%rd899, %rd2, %rd907;
	// begin inline asm
	ld.global.nc.f32 %f1131, [%rd899];
	// end inline asm
	fma.rn.f32 	%f1792, %f1130, %f1131, %f1134;
	add.s32 	%r2968, %r2968, 4;
	setp.lt.s32 	%p502, %r2968, %r187;
	@%p502 bra 	$L__BB0_311;
$L__BB0_312:
	add.s32 	%r2961, %r308, %r183;
	setp.gt.s32 	%p503, %r2961, -1;
	setp.lt.s32 	%p504, %r2961, %r185;
	and.pred  	%p505, %p503, %p504;
	@%p505 bra 	$L__BB0_281;
$L__BB0_313:
	add.s32 	%r2924, %r285, %r178;
	setp.gt.s32 	%p506, %r2924, -1;
	setp.lt.s32 	%p507, %r2924, %r184;
	and.pred  	%p508, %p506, %p507;
	@%p508 bra 	$L__BB0_174;
$L__BB0_314:
	ld.param.u32 	%r2863, [_Z33conv_transpose2d_kernel_optimizedPKfS0_S0_Pfiiiiiiiiiiiiiiiiii_param_8];
	ld.param.u64 	%rd1822, [_Z33conv_transpose2d_kernel_optimizedPKfS0_S0_Pfiiiiiiiiiiiiiiiiii_param_3];
	mad.lo.s32 	%r1760, %r162, %r2863, %r161;
	mad.lo.s32 	%r1761, %r1760, %r655, %r160;
	mad.lo.s32 	%r1762, %r1761, %r656, %r159;
	cvta.to.global.u64 	%rd908, %rd1822;
	mul.wide.s32 	%rd909, %r1762, 4;
	add.s64 	%rd910, %rd908, %rd909;
	st.global.f32 	[%rd910], %f1792;
	setp.eq.s32 	%p509, %r2, 2;
	@%p509 bra 	$L__BB0_630;
	ld.param.u32 	%r2874, [_Z33conv_transpose2d_kernel_optimizedPKfS0_S0_Pfiiiiiiiiiiiiiiiiii_param_16];
	ld.param.u32 	%r2870, [_Z33conv_transpose2d_kernel_optimizedPKfS0_S0_Pfiiiiiiiiiiiiiiiiii_param_15];
	ld.param.u32 	%r2864, [_Z33conv_transpose2d_kernel_optimizedPKfS0_S0_Pfiiiiiiiiiiiiiiiiii_param_8];
	ld.param.u64 	%rd1819, [_Z33conv_transpose2d_kernel_optimizedPKfS0_S0_Pfiiiiiiiiiiiiiiiiii_param_2];
	setp.lt.s32 	%p510, %r659, 1;
	add.s32 	%r1764, %r1, 2;
	div.s32 	%r1765, %r1764, %r656;
	mul.lo.s32 	%r1766, %r1765, %r656;
	sub.s32 	%r315, %r1764, %r1766;
	div.s32 	%r1767, %r1765, %r655;
	mul.lo.s32 	%r1768, %r1767, %r655;
	sub.s32 	%r316, %r1765, %r1768;
	div.s32 	%r318, %r1767, %r2864;
	mul.lo.s32 	%r1769, %r318, %r2864;
	sub.s32 	%r317, %r1767, %r1769;
	mul.wide.s32 	%rd912, %r317, 4;
	add.s64 	%rd911, %rd1819, %rd912;
	// begin inline asm
	ld.global.nc.f32 %f1866, [%rd911];
	// end inline asm
	div.s32 	%r319, %r317, %r666;
	add.s32 	%r320, %r316, %r2870;
	add.s32 	%r321, %r315, %r2874;
	mov.b32 	%r1763, -1;
	mov.u32 	%r2971, %r1763;
	@%p510 bra 	$L__BB0_319;
	rem.s32 	%r322, %r320, %r659;
	mov.b32 	%r2970, 0;
$L__BB0_317:
	mul.lo.s32 	%r1771, %r2970, %r663;
	rem.s32 	%r1772, %r1771, %r659;
	setp.eq.s32 	%p511, %r1772, %r322;
	mov.u32 	%r2971, %r2970;
	@%p511 bra 	$L__BB0_319;
	add.s32 	%r2970, %r2970, 1;
	setp.ne.s32 	%p512, %r2970, %r659;
	mov.u32 	%r2971, %r1763;
	@%p512 bra 	$L__BB0_317;
$L__BB0_319:
	setp.lt.s32 	%p513, %r660, 1;
	mov.b32 	%r1774, -1;
	mov.u32 	%r2973, %r1774;
	@%p513 bra 	$L__BB0_323;
	rem.s32 	%r326, %r321, %r660;
	mov.b32 	%r2972, 0;
$L__BB0_321:
	mul.lo.s32 	%r1776, %r2972, %r664;
	rem.s32 	%r1777, %r1776, %r660;
	setp.eq.s32 	%p514, %r1777, %r326;
	mov.u32 	%r2973, %r2972;
	@%p514 bra 	$L__BB0_323;
	add.s32 	%r2972, %r2972, 1;
	setp.ne.s32 	%p515, %r2972, %r660;
	mov.u32 	%r2973, %r1774;
	@%p515 bra 	$L__BB0_321;
$L__BB0_323:
	setp.eq.s32 	%p516, %r663, 0;
	mov.u32 	%r2976, %r659;
	@%p516 bra 	$L__BB0_326;
	mov.u32 	%r2974, %r663;
	mov.u32 	%r2975, %r659;
$L__BB0_325:
	mov.u32 	%r2976, %r2974;
	rem.s32 	%r2974, %r2975, %r2976;
	setp.ne.s32 	%p517, %r2974, 0;
	mov.u32 	%r2975, %r2976;
	@%p517 bra 	$L__BB0_325;
$L__BB0_326:
	setp.eq.s32 	%p518, %r664, 0;
	div.s32 	%r334, %r659, %r2976;
	mov.u32 	%r2979, %r660;
	@%p518 bra 	$L__BB0_329;
	mov.u32 	%r2977, %r664;
	mov.u32 	%r2978, %r660;
$L__BB0_328:
	mov.u32 	%r2979, %r2977;
	rem.s32 	%r2977, %r2978, %r2979;
	setp.ne.s32 	%p519, %r2977, 0;
	mov.u32 	%r2978, %r2979;
	@%p519 bra 	$L__BB0_328;
$L__BB0_329:
	div.s32 	%r339, %r660, %r2979;
	div.s32 	%r1779, %r320, %r663;
	add.s32 	%r1781, %r1779, 1;
	min.s32 	%r340, %r657, %r1781;
	div.s32 	%r1782, %r321, %r664;
	add.s32 	%r1783, %r1782, 1;
	min.s32 	%r341, %r658, %r1783;
	setp.lt.s32 	%p520, %r2971, 0;
	setp.ge.s32 	%p521, %r2971, %r340;
	or.pred  	%p522, %p520, %p521;
	@%p522 bra 	$L__BB0_471;
	ld.param.u32 	%r2858, [_Z33conv_transpose2d_kernel_optimizedPKfS0_S0_Pfiiiiiiiiiiiiiiiiii_param_5];
	setp.lt.s32 	%p523, %r2973, 0;
	setp.ge.s32 	%p524, %r2973, %r341;
	or.pred  	%p3, %p523, %p524;
	mul.lo.s32 	%r342, %r319, %r665;
	add.s32 	%r343, %r342, %r665;
	mul.lo.s32 	%r344, %r318, %r2858;
	add.s32 	%r345, %r342, 1;
	max.s32 	%r1784, %r343, %r345;
	sub.s32 	%r1785, %r1784, %r342;
	not.b32 	%r1786, %r342;
	add.s32 	%r346, %r1784, %r1786;
	and.b32  	%r347, %r1785, 3;
	add.s32 	%r1787, %r342, %r344;
	mul.lo.s32 	%r348, %r1787, %r652;
	sub.s32 	%r1788, %r342, %r319;
	mad.lo.s32 	%r1789, %r1788, %r666, %r317;
	mul.lo.s32 	%r349, %r1789, %r657;
	add.s32 	%r1790, %r1789, %r666;
	mul.lo.s32 	%r350, %r1790, %r657;
	add.s32 	%r351, %r342, 2;
	add.s32 	%r1791, %r1790, %r666;
	mul.lo.s32 	%r352, %r1791, %r657;
	add.s32 	%r353, %r342, 3;
$L__BB0_331:
	.pragma "nounroll";
	mul.lo.s32 	%r1792, %r2971, %r663;
	sub.s32 	%r1793, %r320, %r1792;
	div.s32 	%r355, %r1793, %r659;
	setp.lt.s32 	%p525, %r355, 0;
	setp.ge.s32 	%p526, %r355, %r652;
	or.pred  	%p527, %p525, %p526;
	or.pred  	%p528, %p527, %p3;
	@%p528 bra 	$L__BB0_365;
	add.s32 	%r1794, %r348, %r355;
	mul.lo.s32 	%r356, %r1794, %r653;
	add.s32 	%r1795, %r349, %r2971;
	mul.lo.s32 	%r357, %r1795, %r658;
	add.s32 	%r1796, %r1794, %r652;
	mul.lo.s32 	%r358, %r1796, %r653;
	add.s32 	%r1797, %r350, %r2971;
	mul.lo.s32 	%r359, %r1797, %r658;
	add.s32 	%r1798, %r1796, %r652;
	mul.lo.s32 	%r360, %r1798, %r653;
	add.s32 	%r1799, %r352, %r2971;
	mul.lo.s32 	%r361, %r1799, %r658;
	mov.u32 	%r2981, %r2973;
$L__BB0_333:
	.pragma "nounroll";
	setp.lt.s32 	%p529, %r665, 1;
	mul.lo.s32 	%r1800, %r2981, %r664;
	sub.s32 	%r1801, %r321, %r1800;
	div.s32 	%r363, %r1801, %r660;
	setp.lt.s32 	%p530, %r363, 0;
	setp.ge.s32 	%p531, %r363, %r653;
	or.pred  	%p532, %p530, %p529;
	or.pred  	%p533, %p532, %p531;
	@%p533 bra 	$L__BB0_340;
	setp.eq.s32 	%p534, %r347, 0;
	mov.u32 	%r2982, %r342;
	@%p534 bra 	$L__BB0_338;
	setp.eq.s32 	%p535, %r347, 1;
	add.s32 	%r1802, %r356, %r363;
	add.s32 	%r1803, %r357, %r2981;
	mul.wide.s32 	%rd915, %r1802, 4;
	add.s64 	%rd913, %rd1, %rd915;
	// begin inline asm
	ld.global.nc.f32 %f1137, [%rd913];
	// end inline asm
	mul.wide.s32 	%rd916, %r1803, 4;
	add.s64 	%rd914, %rd2, %rd916;
	// begin inline asm
	ld.global.nc.f32 %f1138, [%rd914];
	// end inline asm
	fma.rn.f32 	%f1866, %f1137, %f1138, %f1866;
	mov.u32 	%r2982, %r345;
	@%p535 bra 	$L__BB0_338;
	setp.eq.s32 	%p536, %r347, 2;
	add.s32 	%r1804, %r358, %r363;
	add.s32 	%r1805, %r359, %r2981;
	mul.wide.s32 	%rd919, %r1804, 4;
	add.s64 	%rd917, %rd1, %rd919;
	// begin inline asm
	ld.global.nc.f32 %f1139, [%rd917];
	// end inline asm
	mul.wide.s32 	%rd920, %r1805, 4;
	add.s64 	%rd918, %rd2, %rd920;
	// begin inline asm
	ld.global.nc.f32 %f1140, [%rd918];
	// end inline asm
	fma.rn.f32 	%f1866, %f1139, %f1140, %f1866;
	mov.u32 	%r2982, %r351;
	@%p536 bra 	$L__BB0_338;
	add.s32 	%r1806, %r360, %r363;
	add.s32 	%r1807, %r361, %r2981;
	mul.wide.s32 	%rd923, %r1806, 4;
	add.s64 	%rd921, %rd1, %rd923;
	// begin inline asm
	ld.global.nc.f32 %f1141, [%rd921];
	// end inline asm
	mul.wide.s32 	%rd924, %r1807, 4;
	add.s64 	%rd922, %rd2, %rd924;
	// begin inline asm
	ld.global.nc.f32 %f1142, [%rd922];
	// end inline asm
	fma.rn.f32 	%f1866, %f1141, %f1142, %f1866;
	mov.u32 	%r2982, %r353;
$L__BB0_338:
	setp.lt.u32 	%p537, %r346, 3;
	@%p537 bra 	$L__BB0_340;
$L__BB0_339:
	.pragma "nounroll";
	add.s32 	%r1808, %r2982, %r344;
	mad.lo.s32 	%r1809, %r1808, %r652, %r355;
	mad.lo.s32 	%r1810, %r1809, %r653, %r363;
	sub.s32 	%r1811, %r2982, %r319;
	mad.lo.s32 	%r1812, %r1811, %r666, %r317;
	mad.lo.s32 	%r1813, %r1812, %r657, %r2971;
	mad.lo.s32 	%r1814, %r1813, %r658, %r2981;
	mul.wide.s32 	%rd933, %r1810, 4;
	add.s64 	%rd925, %rd1, %rd933;
	// begin inline asm
	ld.global.nc.f32 %f1143, [%rd925];
	// end inline asm
	mul.wide.s32 	%rd934, %r1814, 4;
	add.s64 	%rd926, %rd2, %rd934;
	// begin inline asm
	ld.global.nc.f32 %f1144, [%rd926];
	// end inline asm
	fma.rn.f32 	%f1151, %f1143, %f1144, %f1866;
	add.s32 	%r1815, %r1809, %r652;
	mad.lo.s32 	%r1816, %r1815, %r653, %r363;
	add.s32 	%r1817, %r1812, %r666;
	mad.lo.s32 	%r1818, %r1817, %r657, %r2971;
	mad.lo.s32 	%r1819, %r1818, %r658, %r2981;
	mul.wide.s32 	%rd935, %r1816, 4;
	add.s64 	%rd927, %rd1, %rd935;
	// begin inline asm
	ld.global.nc.f32 %f1145, [%rd927];
	// end inline asm
	mul.wide.s32 	%rd936, %r1819, 4;
	add.s64 	%rd928, %rd2, %rd936;
	// begin inline asm
	ld.global.nc.f32 %f1146, [%rd928];
	// end inline asm
	fma.rn.f32 	%f1152, %f1145, %f1146, %f1151;
	add.s32 	%r1820, %r1815, %r652;
	mad.lo.s32 	%r1821, %r1820, %r653, %r363;
	add.s32 	%r1822, %r1817, %r666;
	mad.lo.s32 	%r1823, %r1822, %r657, %r2971;
	mad.lo.s32 	%r1824, %r1823, %r658, %r2981;
	mul.wide.s32 	%rd937, %r1821, 4;
	add.s64 	%rd929, %rd1, %rd937;
	// begin inline asm
	ld.global.nc.f32 %f1147, [%rd929];
	// end inline asm
	mul.wide.s32 	%rd938, %r1824, 4;
	add.s64 	%rd930, %rd2, %rd938;
	// begin inline asm
	ld.global.nc.f32 %f1148, [%rd930];
	// end inline asm
	fma.rn.f32 	%f1153, %f1147, %f1148, %f1152;
	add.s32 	%r1825, %r1820, %r652;
	mad.lo.s32 	%r1826, %r1825, %r653, %r363;
	add.s32 	%r1827, %r1822, %r666;
	mad.lo.s32 	%r1828, %r1827, %r657, %r2971;
	mad.lo.s32 	%r1829, %r1828, %r658, %r2981;
	mul.wide.s32 	%rd939, %r1826, 4;
	add.s64 	%rd931, %rd1, %rd939;
	// begin inline asm
	ld.global.nc.f32 %f1149, [%rd931];
	// end inline asm
	mul.wide.s32 	%rd940, %r1829, 4;
	add.s64 	%rd932, %rd2, %rd940;
	// begin inline asm
	ld.global.nc.f32 %f1150, [%rd932];
	// end inline asm
	fma.rn.f32 	%f1866, %f1149, %f1150, %f1153;
	add.s32 	%r2982, %r2982, 4;
	setp.lt.s32 	%p538, %r2982, %r343;
	@%p538 bra 	$L__BB0_339;
$L__BB0_340:
	add.s32 	%r367, %r2981, %r339;
	setp.lt.s32 	%p539, %r367, 0;
	setp.ge.s32 	%p540, %r367, %r341;
	or.pred  	%p541, %p539, %p540;
	@%p541 bra 	$L__BB0_365;
	mul.lo.s32 	%r1830, %r367, %r664;
	sub.s32 	%r1831, %r321, %r1830;
	div.s32 	%r368, %r1831, %r660;
	setp.lt.s32 	%p543, %r368, 0;
	setp.ge.s32 	%p544, %r368, %r653;
	or.pred  	%p545, %p543, %p529;
	or.pred  	%p546, %p545, %p544;
	@%p546 bra 	$L__BB0_348;
	setp.eq.s32 	%p547, %r347, 0;
	mov.u32 	%r2984, %r342;
	@%p547 bra 	$L__BB0_346;
	setp.eq.s32 	%p548, %r347, 1;
	add.s32 	%r1832, %r356, %r368;
	add.s32 	%r1833, %r357, %r367;
	mul.wide.s32 	%rd943, %r1832, 4;
	add.s64 	%rd941, %rd1, %rd943;
	// begin inline asm
	ld.global.nc.f32 %f1155, [%rd941];
	// end inline asm
	mul.wide.s32 	%rd944, %r1833, 4;
	add.s64 	%rd942, %rd2, %rd944;
	// begin inline asm
	ld.global.nc.f32 %f1156, [%rd942];
	// end inline asm
	fma.rn.f32 	%f1866, %f1155, %f1156, %f1866;
	mov.u32 	%r2984, %r345;
	@%p548 bra 	$L__BB0_346;
	setp.eq.s32 	%p549, %r347, 2;
	add.s32 	%r1834, %r358, %r368;
	add.s32 	%r1835, %r359, %r367;
	mul.wide.s32 	%rd947, %r1834, 4;
	add.s64 	%rd945, %rd1, %rd947;
	// begin inline asm
	ld.global.nc.f32 %f1157, [%rd945];
	// end inline asm
	mul.wide.s32 	%rd948, %r1835, 4;
	add.s64 	%rd946, %rd2, %rd948;
	// begin inline asm
	ld.global.nc.f32 %f1158, [%rd946];
	// end inline asm
	fma.rn.f32 	%f1866, %f1157, %f1158, %f1866;
	mov.u32 	%r2984, %r351;
	@%p549 bra 	$L__BB0_346;
	add.s32 	%r1836, %r360, %r368;
	add.s32 	%r1837, %r361, %r367;
	mul.wide.s32 	%rd951, %r1836, 4;
	add.s64 	%rd949, %rd1, %rd951;
	// begin inline asm
	ld.global.nc.f32 %f1159, [%rd949];
	// end inline asm
	mul.wide.s32 	%rd952, %r1837, 4;
	add.s64 	%rd950, %rd2, %rd952;
	// begin inline asm
	ld.global.nc.f32 %f1160, [%rd950];
	// end inline asm
	fma.rn.f32 	%f1866, %f1159, %f1160, %f1866;
	mov.u32 	%r2984, %r353;
$L__BB0_346:
	setp.lt.u32 	%p550, %r346, 3;
	@%p550 bra 	$L__BB0_348;
$L__BB0_347:
	.pragma "nounroll";
	add.s32 	%r1838, %r2984, %r344;
	mad.lo.s32 	%r1839, %r1838, %r652, %r355;
	mad.lo.s32 	%r1840, %r1839, %r653, %r368;
	sub.s32 	%r1841, %r2984, %r319;
	mad.lo.s32 	%r1842, %r1841, %r666, %r317;
	mad.lo.s32 	%r1843, %r1842, %r657, %r2971;
	mad.lo.s32 	%r1844, %r1843, %r658, %r367;
	mul.wide.s32 	%rd961, %r1840, 4;
	add.s64 	%rd953, %rd1, %rd961;
	// begin inline asm
	ld.global.nc.f32 %f1161, [%rd953];
	// end inline asm
	mul.wide.s32 	%rd962, %r1844, 4;
	add.s64 	%rd954, %rd2, %rd962;
	// begin inline asm
	ld.global.nc.f32 %f1162, [%rd954];
	// end inline asm
	fma.rn.f32 	%f1169, %f1161, %f1162, %f1866;
	add.s32 	%r1845, %r1839, %r652;
	mad.lo.s32 	%r1846, %r1845, %r653, %r368;
	add.s32 	%r1847, %r1842, %r666;
	mad.lo.s32 	%r1848, %r1847, %r657, %r2971;
	mad.lo.s32 	%r1849, %r1848, %r658, %r367;
	mul.wide.s32 	%rd963, %r1846, 4;
	add.s64 	%rd955, %rd1, %rd963;
	// begin inline asm
	ld.global.nc.f32 %f1163, [%rd955];
	// end inline asm
	mul.wide.s32 	%rd964, %r1849, 4;
	add.s64 	%rd956, %rd2, %rd964;
	// begin inline asm
	ld.global.nc.f32 %f1164, [%rd956];
	// end inline asm
	fma.rn.f32 	%f1170, %f1163, %f1164, %f1169;
	add.s32 	%r1850, %r1845, %r652;
	mad.lo.s32 	%r1851, %r1850, %r653, %r368;
	add.s32 	%r1852, %r1847, %r666;
	mad.lo.s32 	%r1853, %r1852, %r657, %r2971;
	mad.lo.s32 	%r1854, %r1853, %r658, %r367;
	mul.wide.s32 	%rd965, %r1851, 4;
	add.s64 	%rd957, %rd1, %rd965;
	// begin inline asm
	ld.global.nc.f32 %f1165, [%rd957];
	// end inline asm
	mul.wide.s32 	%rd966, %r1854, 4;
	add.s64 	%rd958, %rd2, %rd966;
	// begin inline asm
	ld.global.nc.f32 %f1166, [%rd958];
	// end inline asm
	fma.rn.f32 	%f1171, %f1165, %f1166, %f1170;
	add.s32 	%r1855, %r1850, %r652;
	mad.lo.s32 	%r1856, %r1855, %r653, %r368;
	add.s32 	%r1857, %r1852, %r666;
	mad.lo.s32 	%r1858, %r1857, %r657, %r2971;
	mad.lo.s32 	%r1859, %r1858, %r658, %r367;
	mul.wide.s32 	%rd967, %r1856, 4;
	add.s64 	%rd959, %rd1, %rd967;
	// begin inline asm
	ld.global.nc.f32 %f1167, [%rd959];
	// end inline asm
	mul.wide.s32 	%rd968, %r1859, 4;
	add.s64 	%rd960, %rd2, %rd968;
	// begin inline asm
	ld.global.nc.f32 %f1168, [%rd960];
	// end inline asm
	fma.rn.f32 	%f1866, %f1167, %f1168, %f1171;
	add.s32 	%r2984, %r2984, 4;
	setp.lt.s32 	%p551, %r2984, %r343;
	@%p551 bra 	$L__BB0_347;
$L__BB0_348:
	add.s32 	%r372, %r367, %r339;
	setp.lt.s32 	%p552, %r372, 0;
	setp.ge.s32 	%p553, %r372, %r341;
	or.pred  	%p554, %p552, %p553;
	@%p554 bra 	$L__BB0_365;
	mul.lo.s32 	%r1860, %r372, %r664;
	sub.s32 	%r1861, %r321, %r1860;
	div.s32 	%r373, %r1861, %r660;
	setp.lt.s32 	%p556, %r373, 0;
	setp.ge.s32 	%p557, %r373, %r653;
	or.pred  	%p558, %p556, %p529;
	or.pred  	%p559, %p558, %p557;
	@%p559 bra 	$L__BB0_356;
	setp.eq.s32 	%p560, %r347, 0;
	mov.u32 	%r2986, %r342;
	@%p560 bra 	$L__BB0_354;
	setp.eq.s32 	%p561, %r347, 1;
	add.s32 	%r1862, %r356, %r373;
	add.s32 	%r1863, %r357, %r372;
	mul.wide.s32 	%rd971, %r1862, 4;
	add.s64 	%rd969, %rd1, %rd971;
	// begin inline asm
	ld.global.nc.f32 %f1173, [%rd969];
	// end inline asm
	mul.wide.s32 	%rd972, %r1863, 4;
	add.s64 	%rd970, %rd2, %rd972;
	// begin inline asm
	ld.global.nc.f32 %f1174, [%rd970];
	// end inline asm
	fma.rn.f32 	%f1866, %f1173, %f1174, %f1866;
	mov.u32 	%r2986, %r345;
	@%p561 bra 	$L__BB0_354;
	setp.eq.s32 	%p562, %r347, 2;
	add.s32 	%r1864, %r358, %r373;
	add.s32 	%r1865, %r359, %r372;
	mul.wide.s32 	%rd975, %r1864, 4;
	add.s64 	%rd973, %rd1, %rd975;
	// begin inline asm
	ld.global.nc.f32 %f1175, [%rd973];
	// end inline asm
	mul.wide.s32 	%rd976, %r1865, 4;
	add.s64 	%rd974, %rd2, %rd976;
	// begin inline asm
	ld.global.nc.f32 %f1176, [%rd974];
	// end inline asm
	fma.rn.f32 	%f1866, %f1175, %f1176, %f1866;
	mov.u32 	%r2986, %r351;
	@%p562 bra 	$L__BB0_354;
	add.s32 	%r1866, %r360, %r373;
	add.s32 	%r1867, %r361, %r372;
	mul.wide.s32 	%rd979, %r1866, 4;
	add.s64 	%rd977, %rd1, %rd979;
	// begin inline asm
	ld.global.nc.f32 %f1177, [%rd977];
	// end inline asm
	mul.wide.s32 	%rd980, %r1867, 4;
	add.s64 	%rd978, %rd2, %rd980;
	// begin inline asm
	ld.global.nc.f32 %f1178, [%rd978];
	// end inline asm
	fma.rn.f32 	%f1866, %f1177, %f1178, %f1866;
	mov.u32 	%r2986, %r353;
$L__BB0_354:
	setp.lt.u32 	%p563, %r346, 3;
	@%p563 bra 	$L__BB0_356;
$L__BB0_355:
	.pragma "nounroll";
	add.s32 	%r1868, %r2986, %r344;
	mad.lo.s32 	%r1869, %r1868, %r652, %r355;
	mad.lo.s32 	%r1870, %r1869, %r653, %r373;
	sub.s32 	%r1871, %r2986, %r319;
	mad.lo.s32 	%r1872, %r1871, %r666, %r317;
	mad.lo.s32 	%r1873, %r1872, %r657, %r2971;
	mad.lo.s32 	%r1874, %r1873, %r658, %r372;
	mul.wide.s32 	%rd989, %r1870, 4;
	add.s64 	%rd981, %rd1, %rd989;
	// begin inline asm
	ld.global.nc.f32 %f1179, [%rd981];
	// end inline asm
	mul.wide.s32 	%rd990, %r1874, 4;
	add.s64 	%rd982, %rd2, %rd990;
	// begin inline asm
	ld.global.nc.f32 %f1180, [%rd982];
	// end inline asm
	fma.rn.f32 	%f1187, %f1179, %f1180, %f1866;
	add.s32 	%r1875, %r1869, %r652;
	mad.lo.s32 	%r1876, %r1875, %r653, %r373;
	add.s32 	%r1877, %r1872, %r666;
	mad.lo.s32 	%r1878, %r1877, %r657, %r2971;
	mad.lo.s32 	%r1879, %r1878, %r658, %r372;
	mul.wide.s32 	%rd991, %r1876, 4;
	add.s64 	%rd983, %rd1, %rd991;
	// begin inline asm
	ld.global.nc.f32 %f1181, [%rd983];
	// end inline asm
	mul.wide.s32 	%rd992, %r1879, 4;
	add.s64 	%rd984, %rd2, %rd992;
	// begin inline asm
	ld.global.nc.f32 %f1182, [%rd984];
	// end inline asm
	fma.rn.f32 	%f1188, %f1181, %f1182, %f1187;
	add.s32 	%r1880, %r1875, %r652;
	mad.lo.s32 	%r1881, %r1880, %r653, %r373;
	add.s32 	%r1882, %r1877, %r666;
	mad.lo.s32 	%r1883, %r1882, %r657, %r2971;
	mad.lo.s32 	%r1884, %r1883, %r658, %r372;
	mul.wide.s32 	%rd993, %r1881, 4;
	add.s64 	%rd985, %rd1, %rd993;
	// begin inline asm
	ld.global.nc.f32 %f1183, [%rd985];
	// end inline asm
	mul.wide.s32 	%rd994, %r1884, 4;
	add.s64 	%rd986, %rd2, %rd994;
	// begin inline asm
	ld.global.nc.f32 %f1184, [%rd986];
	// end inline asm
	fma.rn.f32 	%f1189, %f1183, %f1184, %f1188;
	add.s32 	%r1885, %r1880, %r652;
	mad.lo.s32 	%r1886, %r1885, %r653, %r373;
	add.s32 	%r1887, %r1882, %r666;
	mad.lo.s32 	%r1888, %r1887, %r657, %r2971;
	mad.lo.s32 	%r1889, %r1888, %r658, %r372;
	mul.wide.s32 	%rd995, %r1886, 4;
	add.s64 	%rd987, %rd1, %rd995;
	// begin inline asm
	ld.global.nc.f32 %f1185, [%rd987];
	// end inline asm
	mul.wide.s32 	%rd996, %r1889, 4;
	add.s64 	%rd988, %rd2, %rd996;
	// begin inline asm
	ld.global.nc.f32 %f1186, [%rd988];
	// end inline asm
	fma.rn.f32 	%f1866, %f1185, %f1186, %f1189;
	add.s32 	%r2986, %r2986, 4;
	setp.lt.s32 	%p564, %r2986, %r343;
	@%p564 bra 	$L__BB0_355;
$L__BB0_356:
	add.s32 	%r377, %r372, %r339;
	setp.lt.s32 	%p565, %r377, 0;
	setp.ge.s32 	%p566, %r377, %r341;
	or.pred  	%p567, %p565, %p566;
	@%p567 bra 	$L__BB0_365;
	mul.lo.s32 	%r1890, %r377, %r664;
	sub.s32 	%r1891, %r321, %r1890;
	div.s32 	%r378, %r1891, %r660;
	setp.lt.s32 	%p569, %r378, 0;
	setp.ge.s32 	%p570, %r378, %r653;
	or.pred  	%p571, %p569, %p529;
	or.pred  	%p572, %p571, %p570;
	@%p572 bra 	$L__BB0_364;
	setp.eq.s32 	%p573, %r347, 0;
	mov.u32 	%r2988, %r342;
	@%p573 bra 	$L__BB0_362;
	setp.eq.s32 	%p574, %r347, 1;
	add.s32 	%r1892, %r356, %r378;
	add.s32 	%r1893, %r357, %r377;
	mul.wide.s32 	%rd999, %r1892, 4;
	add.s64 	%rd997, %rd1, %rd999;
	// begin inline asm
	ld.global.nc.f32 %f1191, [%rd997];
	// end inline asm
	mul.wide.s32 	%rd1000, %r1893, 4;
	add.s64 	%rd998, %rd2, %rd1000;
	// begin inline asm
	ld.global.nc.f32 %f1192, [%rd998];
	// end inline asm
	fma.rn.f32 	%f1866, %f1191, %f1192, %f1866;
	mov.u32 	%r2988, %r345;
	@%p574 bra 	$L__BB0_362;
	setp.eq.s32 	%p575, %r347, 2;
	add.s32 	%r1894, %r358, %r378;
	add.s32 	%r1895, %r359, %r377;
	mul.wide.s32 	%rd1003, %r1894, 4;
	add.s64 	%rd1001, %rd1, %rd1003;
	// begin inline asm
	ld.global.nc.f32 %f1193, [%rd1001];
	// end inline asm
	mul.wide.s32 	%rd1004, %r1895, 4;
	add.s64 	%rd1002, %rd2, %rd1004;
	// begin inline asm
	ld.global.nc.f32 %f1194, [%rd1002];
	// end inline asm
	fma.rn.f32 	%f1866, %f1193, %f1194, %f1866;
	mov.u32 	%r2988, %r351;
	@%p575 bra 	$L__BB0_362;
	add.s32 	%r1896, %r360, %r378;
	add.s32 	%r1897, %r361, %r377;
	mul.wide.s32 	%rd1007, %r1896, 4;
	add.s64 	%rd1005, %rd1, %rd1007;
	// begin inline asm
	ld.global.nc.f32 %f1195, [%rd1005];
	// end inline asm
	mul.wide.s32 	%rd1008, %r1897, 4;
	add.s64 	%rd1006, %rd2, %rd1008;
	// begin inline asm
	ld.global.nc.f32 %f1196, [%rd1006];
	// end inline asm
	fma.rn.f32 	%f1866, %f1195, %f1196, %f1866;
	mov.u32 	%r2988, %r353;
$L__BB0_362:
	setp.lt.u32 	%p576, %r346, 3;
	@%p576 bra 	$L__BB0_364;
$L__BB0_363:
	.pragma "nounroll";
	add.s32 	%r1898, %r2988, %r344;
	mad.lo.s32 	%r1899, %r1898, %r652, %r355;
	mad.lo.s32 	%r1900, %r1899, %r653, %r378;
	sub.s32 	%r1901, %r2988, %r319;
	mad.lo.s32 	%r1902, %r1901, %r666, %r317;
	mad.lo.s32 	%r1903, %r1902, %r657, %r2971;
	mad.lo.s32 	%r1904, %r1903, %r658, %r377;
	mul.wide.s32 	%rd1017, %r1900, 4;
	add.s64 	%rd1009, %rd1, %rd1017;
	// begin inline asm
	ld.global.nc.f32 %f1197, [%rd1009];
	// end inline asm
	mul.wide.s32 	%rd1018, %r1904, 4;
	add.s64 	%rd1010, %rd2, %rd1018;
	// begin inline asm
	ld.global.nc.f32 %f1198, [%rd1010];
	// end inline asm
	fma.rn.f32 	%f1205, %f1197, %f1198, %f1866;
	add.s32 	%r1905, %r1899, %r652;
	mad.lo.s32 	%r1906, %r1905, %r653, %r378;
	add.s32 	%r1907, %r1902, %r666;
	mad.lo.s32 	%r1908, %r1907, %r657, %r2971;
	mad.lo.s32 	%r1909, %r1908, %r658, %r377;
	mul.wide.s32 	%rd1019, %r1906, 4;
	add.s64 	%rd1011, %rd1, %rd1019;
	// begin inline asm
	ld.global.nc.f32 %f1199, [%rd1011];
	// end inline asm
	mul.wide.s32 	%rd1020, %r1909, 4;
	add.s64 	%rd1012, %rd2, %rd1020;
	// begin inline asm
	ld.global.nc.f32 %f1200, [%rd1012];
	// end inline asm
	fma.rn.f32 	%f1206, %f1199, %f1200, %f1205;
	add.s32 	%r1910, %r1905, %r652;
	mad.lo.s32 	%r1911, %r1910, %r653, %r378;
	add.s32 	%r1912, %r1907, %r666;
	mad.lo.s32 	%r1913, %r1912, %r657, %r2971;
	mad.lo.s32 	%r1914, %r1913, %r658, %r377;
	mul.wide.s32 	%rd1021, %r1911, 4;
	add.s64 	%rd1013, %rd1, %rd1021;
	// begin inline asm
	ld.global.nc.f32 %f1201, [%rd1013];
	// end inline asm
	mul.wide.s32 	%rd1022, %r1914, 4;
	add.s64 	%rd1014, %rd2, %rd1022;
	// begin inline asm
	ld.global.nc.f32 %f1202, [%rd1014];
	// end inline asm
	fma.rn.f32 	%f1207, %f1201, %f1202, %f1206;
	add.s32 	%r1915, %r1910, %r652;
	mad.lo.s32 	%r1916, %r1915, %r653, %r378;
	add.s32 	%r1917, %r1912, %r666;
	mad.lo.s32 	%r1918, %r1917, %r657, %r2971;
	mad.lo.s32 	%r1919, %r1918, %r658, %r377;
	mul.wide.s32 	%rd1023, %r1916, 4;
	add.s64 	%rd1015, %rd1, %rd1023;
	// begin inline asm
	ld.global.nc.f32 %f1203, [%rd1015];
	// end inline asm
	mul.wide.s32 	%rd1024, %r1919, 4;
	add.s64 	%rd1016, %rd2, %rd1024;
	// begin inline asm
	ld.global.nc.f32 %f1204, [%rd1016];
	// end inline asm
	fma.rn.f32 	%f1866, %f1203, %f1204, %f1207;
	add.s32 	%r2988, %r2988, 4;
	setp.lt.s32 	%p577, %r2988, %r343;
	@%p577 bra 	$L__BB0_363;
$L__BB0_364:
	add.s32 	%r2981, %r377, %r339;
	setp.gt.s32 	%p578, %r2981, -1;
	setp.lt.s32 	%p579, %r2981, %r341;
	and.pred  	%p580, %p578, %p579;
	@%p580 bra 	$L__BB0_333;
$L__BB0_365:
	add.s32 	%r383, %r2971, %r334;
	setp.lt.s32 	%p581, %r383, 0;
	setp.ge.s32 	%p582, %r383, %r340;
	or.pred  	%p583, %p581, %p582;
	@%p583 bra 	$L__BB0_471;
	mul.lo.s32 	%r1920, %r383, %r663;
	sub.s32 	%r1921, %r320, %r1920;
	div.s32 	%r384, %r1921, %r659;
	setp.lt.s32 	%p584, %r384, 0;
	setp.ge.s32 	%p585, %r384, %r652;
	or.pred  	%p586, %p584, %p585;
	or.pred  	%p587, %p586, %p3;
	@%p587 bra 	$L__BB0_400;
	add.s32 	%r1922, %r348, %r384;
	mul.lo.s32 	%r385, %r1922, %r653;
	add.s32 	%r1923, %r349, %r383;
	mul.lo.s32 	%r386, %r1923, %r658;
	add.s32 	%r1924, %r1922, %r652;
	mul.lo.s32 	%r387, %r1924, %r653;
	add.s32 	%r1925, %r350, %r383;
	mul.lo.s32 	%r388, %r1925, %r658;
	add.s32 	%r1926, %r1924, %r652;
	mul.lo.s32 	%r389, %r1926, %r653;
	add.s32 	%r1927, %r352, %r383;
	mul.lo.s32 	%r390, %r1927, %r658;
	mov.u32 	%r2990, %r2973;
$L__BB0_368:
	.pragma "nounroll";
	setp.lt.s32 	%p588, %r665, 1;
	mul.lo.s32 	%r1928, %r2990, %r664;
	sub.s32 	%r1929, %r321, %r1928;
	div.s32 	%r392, %r1929, %r660;
	setp.lt.s32 	%p589, %r392, 0;
	setp.ge.s32 	%p590, %r392, %r653;
	or.pred  	%p591, %p589, %p588;
	or.pred  	%p592, %p591, %p590;
	@%p592 bra 	$L__BB0_375;
	setp.eq.s32 	%p593, %r347, 0;
	mov.u32 	%r2991, %r342;
	@%p593 bra 	$L__BB0_373;
	setp.eq.s32 	%p594, %r347, 1;
	add.s32 	%r1930, %r385, %r392;
	add.s32 	%r1931, %r386, %r2990;
	mul.wide.s32 	%rd1027, %r1930, 4;
	add.s64 	%rd1025, %rd1, %rd1027;
	// begin inline asm
	ld.global.nc.f32 %f1209, [%rd1025];
	// end inline asm
	mul.wide.s32 	%rd1028, %r1931, 4;
	add.s64 	%rd1026, %rd2, %rd1028;
	// begin inline asm
	ld.global.nc.f32 %f1210, [%rd1026];
	// end inline asm
	fma.rn.f32 	%f1866, %f1209, %f1210, %f1866;
	mov.u32 	%r2991, %r345;
	@%p594 bra 	$L__BB0_373;
	setp.eq.s32 	%p595, %r347, 2;
	add.s32 	%r1932, %r387, %r392;
	add.s32 	%r1933, %r388, %r2990;
	mul.wide.s32 	%rd1031, %r1932, 4;
	add.s64 	%rd1029, %rd1, %rd1031;
	// begin inline asm
	ld.global.nc.f32 %f1211, [%rd1029];
	// end inline asm
	mul.wide.s32 	%rd1032, %r1933, 4;
	add.s64 	%rd1030, %rd2, %rd1032;
	// begin inline asm
	ld.global.nc.f32 %f1212, [%rd1030];
	// end inline asm
	fma.rn.f32 	%f1866, %f1211, %f1212, %f1866;
	mov.u32 	%r2991, %r351;
	@%p595 bra 	$L__BB0_373;
	add.s32 	%r1934, %r389, %r392;
	add.s32 	%r1935, %r390, %r2990;
	mul.wide.s32 	%rd1035, %r1934, 4;
	add.s64 	%rd1033, %rd1, %rd1035;
	// begin inline asm
	ld.global.nc.f32 %f1213, [%rd1033];
	// end inline asm
	mul.wide.s32 	%rd1036, %r1935, 4;
	add.s64 	%rd1034, %rd2, %rd1036;
	// begin inline asm
	ld.global.nc.f32 %f1214, [%rd1034];
	// end inline asm
	fma.rn.f32 	%f1866, %f1213, %f1214, %f1866;
	mov.u32 	%r2991, %r353;
$L__BB0_373:
	setp.lt.u32 	%p596, %r346, 3;
	@%p596 bra 	$L__BB0_375;
$L__BB0_374:
	.pragma "nounroll";
	add.s32 	%r1936, %r2991, %r344;
	mad.lo.s32 	%r1937, %r1936, %r652, %r384;
	mad.lo.s32 	%r1938, %r1937, %r653, %r392;
	sub.s32 	%r1939, %r2991, %r319;
	mad.lo.s32 	%r1940, %r1939, %r666, %r317;
	mad.lo.s32 	%r1941, %r1940, %r657, %r383;
	mad.lo.s32 	%r1942, %r1941, %r658, %r2990;
	mul.wide.s32 	%rd1045, %r1938, 4;
	add.s64 	%rd1037, %rd1, %rd1045;
	// begin inline asm
	ld.global.nc.f32 %f1215, [%rd1037];
	// end inline asm
	mul.wide.s32 	%rd1046, %r1942, 4;
	add.s64 	%rd1038, %rd2, %rd1046;
	// begin inline asm
	ld.global.nc.f32 %f1216, [%rd1038];
	// end inline asm
	fma.rn.f32 	%f1223, %f1215, %f1216, %f1866;
	add.s32 	%r1943, %r1937, %r652;
	mad.lo.s32 	%r1944, %r1943, %r653, %r392;
	add.s32 	%r1945, %r1940, %r666;
	mad.lo.s32 	%r1946, %r1945, %r657, %r383;
	mad.lo.s32 	%r1947, %r1946, %r658, %r2990;
	mul.wide.s32 	%rd1047, %r1944, 4;
	add.s64 	%rd1039, %rd1, %rd1047;
	// begin inline asm
	ld.global.nc.f32 %f1217, [%rd1039];
	// end inline asm
	mul.wide.s32 	%rd1048, %r1947, 4;
	add.s64 	%rd1040, %rd2, %rd1048;
	// begin inline asm
	ld.global.nc.f32 %f1218, [%rd1040];
	// end inline asm
	fma.rn.f32 	%f1224, %f1217, %f1218, %f1223;
	add.s32 	%r1948, %r1943, %r652;
	mad.lo.s32 	%r1949, %r1948, %r653, %r392;
	add.s32 	%r1950, %r1945, %r666;
	mad.lo.s32 	%r1951, %r1950, %r657, %r383;
	mad.lo.s32 	%r1952, %r1951, %r658, %r2990;
	mul.wide.s32 	%rd1049, %r1949, 4;
	add.s64 	%rd1041, %rd1, %rd1049;
	// begin inline asm
	ld.global.nc.f32 %f1219, [%rd1041];
	// end inline asm
	mul.wide.s32 	%rd1050, %r1952, 4;
	add.s64 	%rd1042, %rd2, %rd1050;
	// begin inline asm
	ld.global.nc.f32 %f1220, [%rd1042];
	// end inline asm
	fma.rn.f32 	%f1225, %f1219, %f1220, %f1224;
	add.s32 	%r1953, %r1948, %r652;
	mad.lo.s32 	%r1954, %r1953, %r653, %r392;
	add.s32 	%r1955, %r1950, %r666;
	mad.lo.s32 	%r1956, %r1955, %r657, %r383;
	mad.lo.s32 	%r1957, %r1956, %r658, %r2990;
	mul.wide.s32 	%rd1051, %r1954, 4;
	add.s64 	%rd1043, %rd1, %rd1051;
	// begin inline asm
	ld.global.nc.f32 %f1221, [%rd1043];
	// end inline asm
	mul.wide.s32 	%rd1052, %r1957, 4;
	add.s64 	%rd1044, %rd2, %rd1052;
	// begin inline asm
	ld.global.nc.f32 %f1222, [%rd1044];
	// end inline asm
	fma.rn.f32 	%f1866, %f1221, %f1222, %f1225;
	add.s32 	%r2991, %r2991, 4;
	setp.lt.s32 	%p597, %r2991, %r343;
	@%p597 bra 	$L__BB0_374;
$L__BB0_375:
	add.s32 	%r396, %r2990, %r339;
	setp.lt.s32 	%p598, %r396, 0;
	setp.ge.s32 	%p599, %r396, %r341;
	or.pred  	%p600, %p598, %p599;
	@%p600 bra 	$L__BB0_400;
	mul.lo.s32 	%r1958, %r396, %r664;
	sub.s32 	%r1959, %r321, %r1958;
	div.s32 	%r397, %r1959, %r660;
	setp.lt.s32 	%p602, %r397, 0;
	setp.ge.s32 	%p603, %r397, %r653;
	or.pred  	%p604, %p602, %p588;
	or.pred  	%p605, %p604, %p603;
	@%p605 bra 	$L__BB0_383;
	setp.eq.s32 	%p606, %r347, 0;
	mov.u32 	%r2993, %r342;
	@%p606 bra 	$L__BB0_381;
	setp.eq.s32 	%p607, %r347, 1;
	add.s32 	%r1960, %r385, %r397;
	add.s32 	%r1961, %r386, %r396;
	mul.wide.s32 	%rd1055, %r1960, 4;
	add.s64 	%rd1053, %rd1, %rd1055;
	// begin inline asm
	ld.global.nc.f32 %f1227, [%rd1053];
	// end inline asm
	mul.wide.s32 	%rd1056, %r1961, 4;
	add.s64 	%rd1054, %rd2, %rd1056;
	// begin inline asm
	ld.global.nc.f32 %f1228, [%rd1054];
	// end inline asm
	fma.rn.f32 	%f1866, %f1227, %f1228, %f1866;
	mov.u32 	%r2993, %r345;
	@%p607 bra 	$L__BB0_381;
	setp.eq.s32 	%p608, %r347, 2;
	add.s32 	%r1962, %r387, %r397;
	add.s32 	%r1963, %r388, %r396;
	mul.wide.s32 	%rd1059, %r1962, 4;
	add.s64 	%rd1057, %rd1, %rd1059;
	// begin inline asm
	ld.global.nc.f32 %f1229, [%rd1057];
	// end inline asm
	mul.wide.s32 	%rd1060, %r1963, 4;
	add.s64 	%rd1058, %rd2, %rd1060;
	// begin inline asm
	ld.global.nc.f32 %f1230, [%rd1058];
	// end inline asm
	fma.rn.f32 	%f1866, %f1229, %f1230, %f1866;
	mov.u32 	%r2993, %r351;
	@%p608 bra 	$L__BB0_381;
	add.s32 	%r1964, %r389, %r397;
	add.s32 	%r1965, %r390, %r396;
	mul.wide.s32 	%rd1063, %r1964, 4;
	add.s64 	%rd1061, %rd1, %rd1063;
	// begin inline asm
	ld.global.nc.f32 %f1231, [%rd1061];
	// end inline asm
	mul.wide.s32 	%rd1064, %r1965, 4;
	add.s64 	%rd1062, %rd2, %rd1064;
	// begin inline asm
	ld.global.nc.f32 %f1232, [%rd1062];
	// end inline asm
	fma.rn.f32 	%f1866, %f1231, %f1232, %f1866;
	mov.u32 	%r2993, %r353;
$L__BB0_381:
	setp.lt.u32 	%p609, %r346, 3;
	@%p609 bra 	$L__BB0_383;
$L__BB0_382:
	.pragma "nounroll";
	add.s32 	%r1966, %r2993, %r344;
	mad.lo.s32 	%r1967, %r1966, %r652, %r384;
	mad.lo.s32 	%r1968, %r1967, %r653, %r397;
	sub.s32 	%r1969, %r2993, %r319;
	mad.lo.s32 	%r1970, %r1969, %r666, %r317;
	mad.lo.s32 	%r1971, %r1970, %r657, %r383;
	mad.lo.s32 	%r1972, %r1971, %r658, %r396;
	mul.wide.s32 	%rd1073, %r1968, 4;
	add.s64 	%rd1065, %rd1, %rd1073;
	// begin inline asm
	ld.global.nc.f32 %f1233, [%rd1065];
	// end inline asm
	mul.wide.s32 	%rd1074, %r1972, 4;
	add.s64 	%rd1066, %rd2, %rd1074;
	// begin inline asm
	ld.global.nc.f32 %f1234, [%rd1066];
	// end inline asm
	fma.rn.f32 	%f1241, %f1233, %f1234, %f1866;
	add.s32 	%r1973, %r1967, %r652;
	mad.lo.s32 	%r1974, %r1973, %r653, %r397;
	add.s32 	%r1975, %r1970, %r666;
	mad.lo.s32 	%r1976, %r1975, %r657, %r383;
	mad.lo.s32 	%r1977, %r1976, %r658, %r396;
	mul.wide.s32 	%rd1075, %r1974, 4;
	add.s64 	%rd1067, %rd1, %rd1075;
	// begin inline asm
	ld.global.nc.f32 %f1235, [%rd1067];
	// end inline asm
	mul.wide.s32 	%rd1076, %r1977, 4;
	add.s64 	%rd1068, %rd2, %rd1076;
	// begin inline asm
	ld.global.nc.f32 %f1236, [%rd1068];
	// end inline asm
	fma.rn.f32 	%f1242, %f1235, %f1236, %f1241;
	add.s32 	%r1978, %r1973, %r652;
	mad.lo.s32 	%r1979, %r1978, %r653, %r397;
	add.s32 	%r1980, %r1975, %r666;
	mad.lo.s32 	%r1981, %r1980, %r657, %r383;
	mad.lo.s32 	%r1982, %r1981, %r658, %r396;
	mul.wide.s32 	%rd1077, %r1979, 4;
	add.s64 	%rd1069, %rd1, %rd1077;
	// begin inline asm
	ld.global.nc.f32 %f1237, [%rd1069];
	// end inline asm
	mul.wide.s32 	%rd1078, %r1982, 4;
	add.s64 	%rd1070, %rd2, %rd1078;
	// begin inline asm
	ld.global.nc.f32 %f1238, [%rd1070];
	// end inline asm
	fma.rn.f32 	%f1243, %f1237, %f1238, %f1242;
	add.s32 	%r1983, %r1978, %r652;
	mad.lo.s32 	%r1984, %r1983, %r653, %r397;
	add.s32 	%r1985, %r1980, %r666;
	mad.lo.s32 	%r1986, %r1985, %r657, %r383;
	mad.lo.s32 	%r1987, %r1986, %r658, %r396;
	mul.wide.s32 	%rd1079, %r1984, 4;
	add.s64 	%rd1071, %rd1, %rd1079;
	// begin inline asm
	ld.global.nc.f32 %f1239, [%rd1071];
	// end inline asm
	mul.wide.s32 	%rd1080, %r1987, 4;
	add.s64 	%rd1072, %rd2, %rd1080;
	// begin inline asm
	ld.global.nc.f32 %f1240, [%rd1072];
	// end inline asm
	fma.rn.f32 	%f1866, %f1239, %f1240, %f1243;
	add.s32 	%r2993, %r2993, 4;
	setp.lt.s32 	%p610, %r2993, %r343;
	@%p610 bra 	$L__BB0_382;
$L__BB0_383:
	add.s32 	%r401, %r396, %r339;
	setp.lt.s32 	%p611, %r401, 0;
	setp.ge.s32 	%p612, %r401, %r341;
	or.pred  	%p613, %p611, %p612;
	@%p613 bra 	$L__BB0_400;
	mul.lo.s32 	%r1988, %r401, %r664;
	sub.s32 	%r1989, %r321, %r1988;
	div.s32 	%r402, %r1989, %r660;
	setp.lt.s32 	%p615, %r402, 0;
	setp.ge.s32 	%p616, %r402, %r653;
	or.pred  	%p617, %p615, %p588;
	or.pred  	%p618, %p617, %p616;
	@%p618 bra 	$L__BB0_391;
	setp.eq.s32 	%p619, %r347, 0;
	mov.u32 	%r2995, %r342;
	@%p619 bra 	$L__BB0_389;
	setp.eq.s32 	%p620, %r347, 1;
	add.s32 	%r1990, %r385, %r402;
	add.s32 	%r1991, %r386, %r401;
	mul.wide.s32 	%rd1083, %r1990, 4;
	add.s64 	%rd1081, %rd1, %rd1083;
	// begin inline asm
	ld.global.nc.f32 %f1245, [%rd1081];
	// end inline asm
	mul.wide.s32 	%rd1084, %r1991, 4;
	add.s64 	%rd1082, %rd2, %rd1084;
	// begin inline asm
	ld.global.nc.f32 %f1246, [%rd1082];
	// end inline asm
	fma.rn.f32 	%f1866, %f1245, %f1246, %f1866;
	mov.u32 	%r2995, %r345;
	@%p620 bra 	$L__BB0_389;
	setp.eq.s32 	%p621, %r347, 2;
	add.s32 	%r1992, %r387, %r402;
	add.s32 	%r1993, %r388, %r401;
	mul.wide.s32 	%rd1087, %r1992, 4;
	add.s64 	%rd1085, %rd1, %rd1087;
	// begin inline asm
	ld.global.nc.f32 %f1247, [%rd1085];
	// end inline asm
	mul.wide.s32 	%rd1088, %r1993, 4;
	add.s64 	%rd1086, %rd2, %rd1088;
	// begin inline asm
	ld.global.nc.f32 %f1248, [%rd1086];
	// end inline asm
	fma.rn.f32 	%f1866, %f1247, %f1248, %f1866;
	mov.u32 	%r2995, %r351;
	@%p621 bra 	$L__BB0_389;
	add.s32 	%r1994, %r389, %r402;
	add.s32 	%r1995, %r390, %r401;
	mul.wide.s32 	%rd1091, %r1994, 4;
	add.s64 	%rd1089, %rd1, %rd1091;
	// begin inline asm
	ld.global.nc.f32 %f1249, [%rd1089];
	// end inline asm
	mul.wide.s32 	%rd1092, %r1995, 4;
	add.s64 	%rd1090, %rd2, %rd1092;
	// begin inline asm
	ld.global.nc.f32 %f1250, [%rd1090];
	// end inline asm
	fma.rn.f32 	%f1866, %f1249, %f1250, %f1866;
	mov.u32 	%r2995, %r353;
$L__BB0_389:
	setp.lt.u32 	%p622, %r346, 3;
	@%p622 bra 	$L__BB0_391;
$L__BB0_390:
	.pragma "nounroll";
	add.s32 	%r1996, %r2995, %r344;
	mad.lo.s32 	%r1997, %r1996, %r652, %r384;
	mad.lo.s32 	%r1998, %r1997, %r653, %r402;
	sub.s32 	%r1999, %r2995, %r319;
	mad.lo.s32 	%r2000, %r1999, %r666, %r317;
	mad.lo.s32 	%r2001, %r2000, %r657, %r383;
	mad.lo.s32 	%r2002, %r2001, %r658, %r401;
	mul.wide.s32 	%rd1101, %r1998, 4;
	add.s64 	%rd1093, %rd1, %rd1101;
	// begin inline asm
	ld.global.nc.f32 %f1251, [%rd1093];
	// end inline asm
	mul.wide.s32 	%rd1102, %r2002, 4;
	add.s64 	%rd1094, %rd2, %rd1102;
	// begin inline asm
	ld.global.nc.f32 %f1252, [%rd1094];
	// end inline asm
	fma.rn.f32 	%f1259, %f1251, %f1252, %f1866;
	add.s32 	%r2003, %r1997, %r652;
	mad.lo.s32 	%r2004, %r2003, %r653, %r402;
	add.s32 	%r2005, %r2000, %r666;
	mad.lo.s32 	%r2006, %r2005, %r657, %r383;
	mad.lo.s32 	%r2007, %r2006, %r658, %r401;
	mul.wide.s32 	%rd1103, %r2004, 4;
	add.s64 	%rd1095, %rd1, %rd1103;
	// begin inline asm
	ld.global.nc.f32 %f1253, [%rd1095];
	// end inline asm
	mul.wide.s32 	%rd1104, %r2007, 4;
	add.s64 	%rd1096, %rd2, %rd1104;
	// begin inline asm
	ld.global.nc.f32 %f1254, [%rd1096];
	// end inline asm
	fma.rn.f32 	%f1260, %f1253, %f1254, %f1259;
	add.s32 	%r2008, %r2003, %r652;
	mad.lo.s32 	%r2009, %r2008, %r653, %r402;
	add.s32 	%r2010, %r2005, %r666;
	mad.lo.s32 	%r2011, %r2010, %r657, %r383;
	mad.lo.s32 	%r2012, %r2011, %r658, %r401;
	mul.wide.s32 	%rd1105, %r2009, 4;
	add.s64 	%rd1097, %rd1, %rd1105;
	// begin inline asm
	ld.global.nc.f32 %f1255, [%rd1097];
	// end inline asm
	mul.wide.s32 	%rd1106, %r2012, 4;
	add.s64 	%rd1098, %rd2, %rd1106;
	// begin inline asm
	ld.global.nc.f32 %f1256, [%rd1098];
	// end inline asm
	fma.rn.f32 	%f1261, %f1255, %f1256, %f1260;
	add.s32 	%r2013, %r2008, %r652;
	mad.lo.s32 	%r2014, %r2013, %r653, %r402;
	add.s32 	%r2015, %r2010, %r666;
	mad.lo.s32 	%r2016, %r2015, %r657, %r383;
	mad.lo.s32 	%r2017, %r2016, %r658, %r401;
	mul.wide.s32 	%rd1107, %r2014, 4;
	add.s64 	%rd1099, %rd1, %rd1107;
	// begin inline asm
	ld.global.nc.f32 %f1257, [%rd1099];
	// end inline asm
	mul.wide.s32 	%rd1108, %r2017, 4;
	add.s64 	%rd1100, %rd2, %rd1108;
	// begin inline asm
	ld.global.nc.f32 %f1258, [%rd1100];
	// end inline asm
	fma.rn.f32 	%f1866, %f1257, %f1258, %f1261;
	add.s32 	%r2995, %r2995, 4;
	setp.lt.s32 	%p623, %r2995, %r343;
	@%p623 bra 	$L__BB0_390;
$L__BB0_391:
	add.s32 	%r406, %r401, %r339;
	setp.lt.s32 	%p624, %r406, 0;
	setp.ge.s32 	%p625, %r406, %r341;
	or.pred  	%p626, %p624, %p625;
	@%p626 bra 	$L__BB0_400;
	mul.lo.s32 	%r2018, %r406, %r664;
	sub.s32 	%r2019, %r321, %r2018;
	div.s32 	%r407, %r2019, %r660;
	setp.lt.s32 	%p628, %r407, 0;
	setp.ge.s32 	%p629, %r407, %r653;
	or.pred  	%p630, %p628, %p588;
	or.pred  	%p631, %p630, %p629;
	@%p631 bra 	$L__BB0_399;
	setp.eq.s32 	%p632, %r347, 0;
	mov.u32 	%r2997, %r342;
	@%p632 bra 	$L__BB0_397;
	setp.eq.s32 	%p633, %r347, 1;
	add.s32 	%r2020, %r385, %r407;
	add.s32 	%r2021, %r386, %r406;
	mul.wide.s32 	%rd1111, %r2020, 4;
	add.s64 	%rd1109, %rd1, %rd1111;
	// begin inline asm
	ld.global.nc.f32 %f1263, [%rd1109];
	// end inline asm
	mul.wide.s32 	%rd1112, %r2021, 4;
	add.s64 	%rd1110, %rd2, %rd1112;
	// begin inline asm
	ld.global.nc.f32 %f1264, [%rd1110];
	// end inline asm
	fma.rn.f32 	%f1866, %f1263, %f1264, %f1866;
	mov.u32 	%r2997, %r345;
	@%p633 bra 	$L__BB0_397;
	setp.eq.s32 	%p634, %r347, 2;
	add.s32 	%r2022, %r387, %r407;
	add.s32 	%r2023, %r388, %r406;
	mul.wide.s32 	%rd1115, %r2022, 4;
	add.s64 	%rd1113, %rd1, %rd1115;
	// begin inline asm
	ld.global.nc.f32 %f1265, [%rd1113];
	// end inline asm
	mul.wide.s32 	%rd1116, %r2023, 4;
	add.s64 	%rd1114, %rd2, %rd1116;
	// begin inline asm
	ld.global.nc.f32 %f1266, [%rd1114];
	// end inline asm
	fma.rn.f32 	%f1866, %f1265, %f1266, %f1866;
	mov.u32 	%r2997, %r351;
	@%p634 bra 	$L__BB0_397;
	add.s32 	%r2024, %r389, %r407;
	add.s32 	%r2025, %r390, %r406;
	mul.wide.s32 	%rd1119, %r2024, 4;
	add.s64 	%rd1117, %rd1, %rd1119;
	// begin inline asm
	ld.global.nc.f32 %f1267, [%rd1117];
	// end inline asm
	mul.wide.s32 	%rd1120, %r2025, 4;
	add.s64 	%rd1118, %rd2, %rd1120;
	// begin inline asm
	ld.global.nc.f32 %f1268, [%rd1118];
	// end inline asm
	fma.rn.f32 	%f1866, %f1267, %f1268, %f1866;
	mov.u32 	%r2997, %r353;
$L__BB0_397:
	setp.lt.u32 	%p635, %r346, 3;
	@%p635 bra 	$L__BB0_399;
$L__BB0_398:
	.pragma "nounroll";
	add.s32 	%r2026, %r2997, %r344;
	mad.lo.s32 	%r2027, %r2026, %r652, %r384;
	mad.lo.s32 	%r2028, %r2027, %r653, %r407;
	sub.s32 	%r2029, %r2997, %r319;
	mad.lo.s32 	%r2030, %r2029, %r666, %r317;
	mad.lo.s32 	%r2031, %r2030, %r657, %r383;
	mad.lo.s32 	%r2032, %r2031, %r658, %r406;
	mul.wide.s32 	%rd1129, %r2028, 4;
	add.s64 	%rd1121, %rd1, %rd1129;
	// begin inline asm
	ld.global.nc.f32 %f1269, [%rd1121];
	// end inline asm
	mul.wide.s32 	%rd1130, %r2032, 4;
	add.s64 	%rd1122, %rd2, %rd1130;
	// begin inline asm
	ld.global.nc.f32 %f1270, [%rd1122];
	// end inline asm
	fma.rn.f32 	%f1277, %f1269, %f1270, %f1866;
	add.s32 	%r2033, %r2027, %r652;
	mad.lo.s32 	%r2034, %r2033, %r653, %r407;
	add.s32 	%r2035, %r2030, %r666;
	mad.lo.s32 	%r2036, %r2035, %r657, %r383;
	mad.lo.s32 	%r2037, %r2036, %r658, %r406;
	mul.wide.s32 	%rd1131, %r2034, 4;
	add.s64 	%rd1123, %rd1, %rd1131;
	// begin inline asm
	ld.global.nc.f32 %f1271, [%rd1123];
	// end inline asm
	mul.wide.s32 	%rd1132, %r2037, 4;
	add.s64 	%rd1124, %rd2, %rd1132;
	// begin inline asm
	ld.global.nc.f32 %f1272, [%rd1124];
	// end inline asm
	fma.rn.f32 	%f1278, %f1271, %f1272, %f1277;
	add.s32 	%r2038, %r2033, %r652;
	mad.lo.s32 	%r2039, %r2038, %r653, %r407;
	add.s32 	%r2040, %r2035, %r666;
	mad.lo.s32 	%r2041, %r2040, %r657, %r383;
	mad.lo.s32 	%r2042, %r2041, %r658, %r406;
	mul.wide.s32 	%rd1133, %r2039, 4;
	add.s64 	%rd1125, %rd1, %rd1133;
	// begin inline asm
	ld.global.nc.f32 %f1273, [%rd1125];
	// end inline asm
	mul.wide.s32 	%rd1134, %r2042, 4;
	add.s64 	%rd1126, %rd2, %rd1134;
	// begin inline asm
	ld.global.nc.f32 %f1274, [%rd1126];
	// end inline asm
	fma.rn.f32 	%f1279, %f1273, %f1274, %f1278;
	add.s32 	%r2043, %r2038, %r652;
	mad.lo.s32 	%r2044, %r2043, %r653, %r407;
	add.s32 	%r2045, %r2040, %r666;
	mad.lo.s32 	%r2046, %r2045, %r657, %r383;
	mad.lo.s32 	%r2047, %r2046, %r658, %r406;
	mul.wide.s32 	%rd1135, %r2044, 4;
	add.s64 	%rd1127, %rd1, %rd1135;
	// begin inline asm
	ld.global.nc.f32 %f1275, [%rd1127];
	// end inline asm
	mul.wide.s32 	%rd1136, %r2047, 4;
	add.s64 	%rd1128, %rd2, %rd1136;
	// begin inline asm
	ld.global.nc.f32 %f1276, [%rd1128];
	// end inline asm
	fma.rn.f32 	%f1866, %f1275, %f1276, %f1279;
	add.s32 	%r2997, %r2997, 4;
	setp.lt.s32 	%p636, %r2997, %r343;
	@%p636 bra 	$L__BB0_398;
$L__BB0_399:
	add.s32 	%r2990, %r406, %r339;
	setp.gt.s32 	%p637, %r2990, -1;
	setp.lt.s32 	%p638, %r2990, %r341;
	and.pred  	%p639, %p637, %p638;
	@%p639 bra 	$L__BB0_368;
$L__BB0_400:
	add.s32 	%r412, %r383, %r334;
	setp.lt.s32 	%p640, %r412, 0;
	setp.ge.s32 	%p641, %r412, %r340;
	or.pred  	%p642, %p640, %p641;
	@%p642 bra 	$L__BB0_471;
	mul.lo.s32 	%r2048, %r412, %r663;
	sub.s32 	%r2049, %r320, %r2048;
	div.s32 	%r413, %r2049, %r659;
	setp.lt.s32 	%p643, %r413, 0;
	setp.ge.s32 	%p644, %r413, %r652;
	or.pred  	%p645, %p643, %p644;
	or.pred  	%p646, %p645, %p3;
	@%p646 bra 	$L__BB0_435;
	add.s32 	%r2050, %r348, %r413;
	mul.lo.s32 	%r414, %r2050, %r653;
	add.s32 	%r2051, %r349, %r412;
	mul.lo.s32 	%r415, %r2051, %r658;
	add.s32 	%r2052, %r2050, %r652;
	mul.lo.s32 	%r416, %r2052, %r653;
	add.s32 	%r2053, %r350, %r412;
	mul.lo.s32 	%r417, %r2053, %r658;
	add.s32 	%r2054, %r2052, %r652;
	mul.lo.s32 	%r418, %r2054, %r653;
	add.s32 	%r2055, %r352, %r412;
	mul.lo.s32 	%r419, %r2055, %r658;
	mov.u32 	%r2999, %r2973;
$L__BB0_403:
	.pragma "nounroll";
	setp.lt.s32 	%p647, %r665, 1;
	mul.lo.s32 	%r2056, %r2999, %r664;
	sub.s32 	%r2057, %r321, %r2056;
	div.s32 	%r421, %r2057, %r660;
	setp.lt.s32 	%p648, %r421, 0;
	setp.ge.s32 	%p649, %r421, %r653;
	or.pred  	%p650, %p648, %p647;
	or.pred  	%p651, %p650, %p649;
	@%p651 bra 	$L__BB0_410;
	setp.eq.s32 	%p652, %r347, 0;
	mov.u32 	%r3000, %r342;
	@%p652 bra 	$L__BB0_408;
	setp.eq.s32 	%p653, %r347, 1;
	add.s32 	%r2058, %r414, %r421;
	add.s32 	%r2059, %r415, %r2999;
	mul.wide.s32 	%rd1139, %r2058, 4;
	add.s64 	%rd1137, %rd1, %rd1139;
	// begin inline asm
	ld.global.nc.f32 %f1281, [%rd1137];
	// end inline asm
	mul.wide.s32 	%rd1140, %r2059, 4;
	add.s64 	%rd1138, %rd2, %rd1140;
	// begin inline asm
	ld.global.nc.f32 %f1282, [%rd1138];
	// end inline asm
	fma.rn.f32 	%f1866, %f1281, %f1282, %f1866;
	mov.u32 	%r3000, %r345;
	@%p653 bra 	$L__BB0_408;
	setp.eq.s32 	%p654, %r347, 2;
	add.s32 	%r2060, %r416, %r421;
	add.s32 	%r2061, %r417, %r2999;
	mul.wide.s32 	%rd1143, %r2060, 4;
	add.s64 	%rd1141, %rd1, %rd1143;
	// begin inline asm
	ld.global.nc.f32 %f1283, [%rd1141];
	// end inline asm
	mul.wide.s32 	%rd1144, %r2061, 4;
	add.s64 	%rd1142, %rd2, %rd1144;
	// begin inline asm
	ld.global.nc.f32 %f1284, [%rd1142];
	// end inline asm
	fma.rn.f32 	%f1866, %f1283, %f1284, %f1866;
	mov.u32 	%r3000, %r351;
	@%p654 bra 	$L__BB0_408;
	add.s32 	%r2062, %r418, %r421;
	add.s32 	%r2063, %r419, %r2999;
	mul.wide.s32 	%rd1147, %r2062, 4;
	add.s64 	%rd1145, %rd1, %rd1147;
	// begin inline asm
	ld.global.nc.f32 %f1285, [%rd1145];
	// end inline asm
	mul.wide.s32 	%rd1148, %r2063, 4;
	add.s64 	%rd1146, %rd2, %rd1148;
	// begin inline asm
	ld.global.nc.f32 %f1286, [%rd1146];
	// end inline asm
	fma.rn.f32 	%f1866, %f1285, %f1286, %f1866;
	mov.u32 	%r3000, %r353;
$L__BB0_408:
	setp.lt.u32 	%p655, %r346, 3;
	@%p655 bra 	$L__BB0_410;
$L__BB0_409:
	.pragma "nounroll";
	add.s32 	%r2064, %r3000, %r344;
	mad.lo.s32 	%r2065, %r2064, %r652, %r413;
	mad.lo.s32 	%r2066, %r2065, %r653, %r421;
	sub.s32 	%r2067, %r3000, %r319;
	mad.lo.s32 	%r2068, %r2067, %r666, %r317;
	mad.lo.s32 	%r2069, %r2068, %r657, %r412;
	mad.lo.s32 	%r2070, %r2069, %r658, %r2999;
	mul.wide.s32 	%rd1157, %r2066, 4;
	add.s64 	%rd1149, %rd1, %rd1157;
	// begin inline asm
	ld.global.nc.f32 %f1287, [%rd1149];
	// end inline asm
	mul.wide.s32 	%rd1158, %r2070, 4;
	add.s64 	%rd1150, %rd2, %rd1158;
	// begin inline asm
	ld.global.nc.f32 %f1288, [%rd1150];
	// end inline asm
	fma.rn.f32 	%f1295, %f1287, %f1288, %f1866;
	add.s32 	%r2071, %r2065, %r652;
	mad.lo.s32 	%r2072, %r2071, %r653, %r421;
	add.s32 	%r2073, %r2068, %r666;
	mad.lo.s32 	%r2074, %r2073, %r657, %r412;
	mad.lo.s32 	%r2075, %r2074, %r658, %r2999;
	mul.wide.s32 	%rd1159, %r2072, 4;
	add.s64 	%rd1151, %rd1, %rd1159;
	// begin inline asm
	ld.global.nc.f32 %f1289, [%rd1151];
	// end inline asm
	mul.wide.s32 	%rd1160, %r2075, 4;
	add.s64 	%rd1152, %rd2, %rd1160;
	// begin inline asm
	ld.global.nc.f32 %f1290, [%rd1152];
	// end inline asm
	fma.rn.f32 	%f1296, %f1289, %f1290, %f1295;
	add.s32 	%r2076, %r2071, %r652;
	mad.lo.s32 	%r2077, %r2076, %r653, %r421;
	add.s32 	%r2078, %r2073, %r666;
	mad.lo.s32 	%r2079, %r2078, %r657, %r412;
	mad.lo.s32 	%r2080, %r2079, %r658, %r2999;
	mul.wide.s32 	%rd1161, %r2077, 4;
	add.s64 	%rd1153, %rd1, %rd1161;
	// begin inline asm
	ld.global.nc.f32 %f1291, [%rd1153];
	// end inline asm
	mul.wide.s32 	%rd1162, %r2080, 4;
	add.s64 	%rd1154, %rd2, %rd1162;
	// begin inline asm
	ld.global.nc.f32 %f1292, [%rd1154];
	// end inline asm
	fma.rn.f32 	%f1297, %f1291, %f1292, %f1296;
	add.s32 	%r2081, %r2076, %r652;
	mad.lo.s32 	%r2082, %r2081, %r653, %r421;
	add.s32 	%r2083, %r2078, %r666;
	mad.lo.s32 	%r2084, %r2083, %r657, %r412;
	mad.lo.s32 	%r2085, %r2084, %r658, %r2999;
	mul.wide.s32 	%rd1163, %r2082, 4;
	add.s64 	%rd1155, %rd1, %rd1163;
	// begin inline asm
	ld.global.nc.f32 %f1293, [%rd1155];
	// end inline asm
	mul.wide.s32 	%rd1164, %r2085, 4;
	add.s64 	%rd1156, %rd2, %rd1164;
	// begin inline asm
	ld.global.nc.f32 %f1294, [%rd1156];
	// end inline asm
	fma.rn.f32 	%f1866, %f1293, %f1294, %f1297;
	add.s32 	%r3000, %r3000, 4;
	setp.lt.s32 	%p656, %r3000, %r343;
	@%p656 bra 	$L__BB0_409;
$L__BB0_410:
	add.s32 	%r425, %r2999, %r339;
	setp.lt.s32 	%p657, %r425, 0;
	setp.ge.s32 	%p658, %r425, %r341;
	or.pred  	%p659, %p657, %p658;
	@%p659 bra 	$L__BB0_435;
	mul.lo.s32 	%r2086, %r425, %r664;
	sub.s32 	%r2087, %r321, %r2086;
	div.s32 	%r426, %r2087, %r660;
	setp.lt.s32 	%p661, %r426, 0;
	setp.ge.s32 	%p662, %r426, %r653;
	or.pred  	%p663, %p661, %p647;
	or.pred  	%p664, %p663, %p662;
	@%p664 bra 	$L__BB0_418;
	setp.eq.s32 	%p665, %r347, 0;
	mov.u32 	%r3002, %r342;
	@%p665 bra 	$L__BB0_416;
	setp.eq.s32 	%p666, %r347, 1;
	add.s32 	%r2088, %r414, %r426;
	add.s32 	%r2089, %r415, %r425;
	mul.wide.s32 	%rd1167, %r2088, 4;
	add.s64 	%rd1165, %rd1, %rd1167;
	// begin inline asm
	ld.global.nc.f32 %f1299, [%rd1165];
	// end inline asm
	mul.wide.s32 	%rd1168, %r2089, 4;
	add.s64 	%rd1166, %rd2, %rd1168;
	// begin inline asm
	ld.global.nc.f32 %f1300, [%rd1166];
	// end inline asm
	fma.rn.f32 	%f1866, %f1299, %f1300, %f1866;
	mov.u32 	%r3002, %r345;
	@%p666 bra 	$L__BB0_416;
	setp.eq.s32 	%p667, %r347, 2;
	add.s32 	%r2090, %r416, %r426;
	add.s32 	%r2091, %r417, %r425;
	mul.wide.s32 	%rd1171, %r2090, 4;
	add.s64 	%rd1169, %rd1, %rd1171;
	// begin inline asm
	ld.global.nc.f32 %f1301, [%rd1169];
	// end inline asm
	mul.wide.s32 	%rd1172, %r2091, 4;
	add.s64 	%rd1170, %rd2, %rd1172;
	// begin inline asm
	ld.global.nc.f32 %f1302, [%rd1170];
	// end inline asm
	fma.rn.f32 	%f1866, %f1301, %f1302, %f1866;
	mov.u32 	%r3002, %r351;
	@%p667 bra 	$L__BB0_416;
	add.s32 	%r2092, %r418, %r426;
	add.s32 	%r2093, %r419, %r425;
	mul.wide.s32 	%rd1175, %r2092, 4;
	add.s64 	%rd1173, %rd1, %rd1175;
	// begin inline asm
	ld.global.nc.f32 %f1303, [%rd1173];
	// end inline asm
	mul.wide.s32 	%rd1176, %r2093, 4;
	add.s64 	%rd1174, %rd2, %rd1176;
	// begin inline asm
	ld.global.nc.f32 %f1304, [%rd1174];
	// end inline asm
	fma.rn.f32 	%f1866, %f1303, %f1304, %f1866;
	mov.u32 	%r3002, %r353;
$L__BB0_416:
	setp.lt.u32 	%p668, %r346, 3;
	@%p668 bra 	$L__BB0_418;
$L__BB0_417:
	.pragma "nounroll";
	add.s32 	%r2094, %r3002, %r344;
	mad.lo.s32 	%r2095, %r2094, %r652, %r413;
	mad.lo.s32 	%r2096, %r2095, %r653, %r426;
	sub.s32 	%r2097, %r3002, %r319;
	mad.lo.s32 	%r2098, %r2097, %r666, %r317;
	mad.lo.s32 	%r2099, %r2098, %r657, %r412;
	mad.lo.s32 	%r2100, %r2099, %r658, %r425;
	mul.wide.s32 	%rd1185, %r2096, 4;
	add.s64 	%rd1177, %rd1, %rd1185;
	// begin inline asm
	ld.global.nc.f32 %f1305, [%rd1177];
	// end inline asm
	mul.wide.s32 	%rd1186, %r2100, 4;
	add.s64 	%rd1178, %rd2, %rd1186;
	// begin inline asm
	ld.global.nc.f32 %f1306, [%rd1178];
	// end inline asm
	fma.rn.f32 	%f1313, %f1305, %f1306, %f1866;
	add.s32 	%r2101, %r2095, %r652;
	mad.lo.s32 	%r2102, %r2101, %r653, %r426;
	add.s32 	%r2103, %r2098, %r666;
	mad.lo.s32 	%r2104, %r2103, %r657, %r412;
	mad.lo.s32 	%r2105, %r2104, %r658, %r425;
	mul.wide.s32 	%rd1187, %r2102, 4;
	add.s64 	%rd1179, %rd1, %rd1187;
	// begin inline asm
	ld.global.nc.f32 %f1307, [%rd1179];
	// end inline asm
	mul.wide.s32 	%rd1188, %r2105, 4;
	add.s64 	%rd1180, %rd2, %rd1188;
	// begin inline asm
	ld.global.nc.f32 %f1308, [%rd1180];
	// end inline asm
	fma.rn.f32 	%f1314, %f1307, %f1308, %f1313;
	add.s32 	%r2106, %r2101, %r652;
	mad.lo.s32 	%r2107, %r2106, %r653, %r426;
	add.s32 	%r2108, %r2103, %r666;
	mad.lo.s32 	%r2109, %r2108, %r657, %r412;
	mad.lo.s32 	%r2110, %r2109, %r658, %r425;
	mul.wide.s32 	%rd1189, %r2107, 4;
	add.s64 	%rd1181, %rd1, %rd1189;
	// begin inline asm
	ld.global.nc.f32 %f1309, [%rd1181];
	// end inline asm
	mul.wide.s32 	%rd1190, %r2110, 4;
	add.s64 	%rd1182, %rd2, %rd1190;
	// begin inline asm
	ld.global.nc.f32 %f1310, [%rd1182];
	// end inline asm
	fma.rn.f32 	%f1315, %f1309, %f1310, %f1314;
	add.s32 	%r2111, %r2106, %r652;
	mad.lo.s32 	%r2112, %r2111, %r653, %r426;
	add.s32 	%r2113, %r2108, %r666;
	mad.lo.s32 	%r2114, %r2113, %r657, %r412;
	mad.lo.s32 	%r2115, %r2114, %r658, %r425;
	mul.wide.s32 	%rd1191, %r2112, 4;
	add.s64 	%rd1183, %rd1, %rd1191;
	// begin inline asm
	ld.global.nc.f32 %f1311, [%rd1183];
	// end inline asm
	mul.wide.s32 	%rd1192, %r2115, 4;
	add.s64 	%rd1184, %rd2, %rd1192;
	// begin inline asm
	ld.global.nc.f32 %f1312, [%rd1184];
	// end inline asm
	fma.rn.f32 	%f1866, %f1311, %f1312, %f1315;
	add.s32 	%r3002, %r3002, 4;
	setp.lt.s32 	%p669, %r3002, %r343;
	@%p669 bra 	$L__BB0_417;
$L__BB0_418:
	add.s32 	%r430, %r425, %r339;
	setp.lt.s32 	%p670, %r430, 0;
	setp.ge.s32 	%p671, %r430, %r341;
	or.pred  	%p672, %p670, %p671;
	@%p672 bra 	$L__BB0_435;
	mul.lo.s32 	%r2116, %r430, %r664;
	sub.s32 	%r2117, %r321, %r2116;
	div.s32 	%r431, %r2117, %r660;
	setp.lt.s32 	%p674, %r431, 0;
	setp.ge.s32 	%p675, %r431, %r653;
	or.pred  	%p676, %p674, %p647;
	or.pred  	%p677, %p676, %p675;
	@%p677 bra 	$L__BB0_426;
	setp.eq.s32 	%p678, %r347, 0;
	mov.u32 	%r3004, %r342;
	@%p678 bra 	$L__BB0_424;
	setp.eq.s32 	%p679, %r347, 1;
	add.s32 	%r2118, %r414, %r431;
	add.s32 	%r2119, %r415, %r430;
	mul.wide.s32 	%rd1195, %r2118, 4;
	add.s64 	%rd1193, %rd1, %rd1195;
	// begin inline asm
	ld.global.nc.f32 %f1317, [%rd1193];
	// end inline asm
	mul.wide.s32 	%rd1196, %r2119, 4;
	add.s64 	%rd1194, %rd2, %rd1196;
	// begin inline asm
	ld.global.nc.f32 %f1318, [%rd1194];
	// end inline asm
	fma.rn.f32 	%f1866, %f1317, %f1318, %f1866;
	mov.u32 	%r3004, %r345;
	@%p679 bra 	$L__BB0_424;
	setp.eq.s32 	%p680, %r347, 2;
	add.s32 	%r2120, %r416, %r431;
	add.s32 	%r2121, %r417, %r430;
	mul.wide.s32 	%rd1199, %r2120, 4;
	add.s64 	%rd1197, %rd1, %rd1199;
	// begin inline asm
	ld.global.nc.f32 %f1319, [%rd1197];
	// end inline asm
	mul.wide.s32 	%rd1200, %r2121, 4;
	add.s64 	%rd1198, %rd2, %rd1200;
	// begin inline asm
	ld.global.nc.f32 %f1320, [%rd1198];
	// end inline asm
	fma.rn.f32 	%f1866, %f1319, %f1320, %f1866;
	mov.u32 	%r3004, %r351;
	@%p680 bra 	$L__BB0_424;
	add.s32 	%r2122, %r418, %r431;
	add.s32 	%r2123, %r419, %r430;
	mul.wide.s32 	%rd1203, %r2122, 4;
	add.s64 	%rd1201, %rd1, %rd1203;
	// begin inline asm
	ld.global.nc.f32 %f1321, [%rd1201];
	// end inline asm
	mul.wide.s32 	%rd1204, %r2123, 4;
	add.s64 	%rd1202, %rd2, %rd1204;
	// begin inline asm
	ld.global.nc.f32 %f1322, [%rd1202];
	// end inline asm
	fma.rn.f32 	%f1866, %f1321, %f1322, %f1866;
	mov.u32 	%r3004, %r353;
$L__BB0_424:
	setp.lt.u32 	%p681, %r346, 3;
	@%p681 bra 	$L__BB0_426;
$L__BB0_425:
	.pragma "nounroll";
	add.s32 	%r2124, %r3004, %r344;
	mad.lo.s32 	%r2125, %r2124, %r652, %r413;
	mad.lo.s32 	%r2126, %r2125, %r653, %r431;
	sub.s32 	%r2127, %r3004, %r319;
	mad.lo.s32 	%r2128, %r2127, %r666, %r317;
	mad.lo.s32 	%r2129, %r2128, %r657, %r412;
	mad.lo.s32 	%r2130, %r2129, %r658, %r430;
	mul.wide.s32 	%rd1213, %r2126, 4;
	add.s64 	%rd1205, %rd1, %rd1213;
	// begin inline asm
	ld.global.nc.f32 %f1323, [%rd1205];
	// end inline asm
	mul.wide.s32 	%rd1214, %r2130, 4;
	add.s64 	%rd1206, %rd2, %rd1214;
	// begin inline asm
	ld.global.nc.f32 %f1324, [%rd1206];
	// end inline asm
	fma.rn.f32 	%f1331, %f1323, %f1324, %f1866;
	add.s32 	%r2131, %r2125, %r652;
	mad.lo.s32 	%r2132, %r2131, %r653, %r431;
	add.s32 	%r2133, %r2128, %r666;
	mad.lo.s32 	%r2134, %r2133, %r657, %r412;
	mad.lo.s32 	%r2135, %r2134, %r658, %r430;
	mul.wide.s32 	%rd1215, %r2132, 4;
	add.s64 	%rd1207, %rd1, %rd1215;
	// begin inline asm
	ld.global.nc.f32 %f1325, [%rd1207];
	// end inline asm
	mul.wide.s32 	%rd1216, %r2135, 4;
	add.s64 	%rd1208, %rd2, %rd1216;
	// begin inline asm
	ld.global.nc.f32 %f1326, [%rd1208];
	// end inline asm
	fma.rn.f32 	%f1332, %f1325, %f1326, %f1331;
	add.s32 	%r2136, %r2131, %r652;
	mad.lo.s32 	%r2137, %r2136, %r653, %r431;
	add.s32 	%r2138, %r2133, %r666;
	mad.lo.s32 	%r2139, %r2138, %r657, %r412;
	mad.lo.s32 	%r2140, %r2139, %r658, %r430;
	mul.wide.s32 	%rd1217, %r2137, 4;
	add.s64 	%rd1209, %rd1, %rd1217;
	// begin inline asm
	ld.global.nc.f32 %f1327, [%rd1209];
	// end inline asm
	mul.wide.s32 	%rd1218, %r2140, 4;
	add.s64 	%rd1210, %rd2, %rd1218;
	// begin inline asm
	ld.global.nc.f32 %f1328, [%rd1210];
	// end inline asm
	fma.rn.f32 	%f1333, %f1327, %f1328, %f1332;
	add.s32 	%r2141, %r2136, %r652;
	mad.lo.s32 	%r2142, %r2141, %r653, %r431;
	add.s32 	%r2143, %r2138, %r666;
	mad.lo.s32 	%r2144, %r2143, %r657, %r412;
	mad.lo.s32 	%r2145, %r2144, %r658, %r430;
	mul.wide.s32 	%rd1219, %r2142, 4;
	add.s64 	%rd1211, %rd1, %rd1219;
	// begin inline asm
	ld.global.nc.f32 %f1329, [%rd1211];
	// end inline asm
	mul.wide.s32 	%rd1220, %r2145, 4;
	add.s64 	%rd1212, %rd2, %rd1220;
	// begin inline asm
	ld.global.nc.f32 %f1330, [%rd1212];
	// end inline asm
	fma.rn.f32 	%f1866, %f1329, %f1330, %f1333;
	add.s32 	%r3004, %r3004, 4;
	setp.lt.s32 	%p682, %r3004, %r343;
	@%p682 bra 	$L__BB0_425;
$L__BB0_426:
	add.s32 	%r435, %r430, %r339;
	setp.lt.s32 	%p683, %r435, 0;
	setp.ge.s32 	%p684, %r435, %r341;
	or.pred  	%p685, %p683, %p684;
	@%p685 bra 	$L__BB0_435;
	mul.lo.s32 	%r2146, %r435, %r664;
	sub.s32 	%r2147, %r321, %r2146;
	div.s32 	%r436, %r2147, %r660;
	setp.lt.s32 	%p687, %r436, 0;
	setp.ge.s32 	%p688, %r436, %r653;
	or.pred  	%p689, %p687, %p647;
	or.pred  	%p690, %p689, %p688;
	@%p690 bra 	$L__BB0_434;
	setp.eq.s32 	%p691, %r347, 0;
	mov.u32 	%r3006, %r342;
	@%p691 bra 	$L__BB0_432;
	setp.eq.s32 	%p692, %r347, 1;
	add.s32 	%r2148, %r414, %r436;
	add.s32 	%r2149, %r415, %r435;
	mul.wide.s32 	%rd1223, %r2148, 4;
	add.s64 	%rd1221, %rd1, %rd1223;
	// begin inline asm
	ld.global.nc.f32 %f1335, [%rd1221];
	// end inline asm
	mul.wide.s32 	%rd1224, %r2149, 4;
	add.s64 	%rd1222, %rd2, %rd1224;
	// begin inline asm
	ld.global.nc.f32 %f1336, [%rd1222];
	// end inline asm
	fma.rn.f32 	%f1866, %f1335, %f1336, %f1866;
	mov.u32 	%r3006, %r345;
	@%p692 bra 	$L__BB0_432;
	setp.eq.s32 	%p693, %r347, 2;
	add.s32 	%r2150, %r416, %r436;
	add.s32 	%r2151, %r417, %r435;
	mul.wide.s32 	%rd1227, %r2150, 4;
	add.s64 	%rd1225, %rd1, %rd1227;
	// begin inline asm
	ld.global.nc.f32 %f1337, [%rd1225];
	// end inline asm
	mul.wide.s32 	%rd1228, %r2151, 4;
	add.s64 	%rd1226, %rd2, %rd1228;
	// begin inline asm
	ld.global.nc.f32 %f1338, [%rd1226];
	// end inline asm
	fma.rn.f32 	%f1866, %f1337, %f1338, %f1866;
	mov.u32 	%r3006, %r351;
	@%p693 bra 	$L__BB0_432;
	add.s32 	%r2152, %r418, %r436;
	add.s32 	%r2153, %r419, %r435;
	mul.wide.s32 	%rd1231, %r2152, 4;
	add.s64 	%rd1229, %rd1, %rd1231;
	// begin inline asm
	ld.global.nc.f32 %f1339, [%rd1229];
	// end inline asm
	mul.wide.s32 	%rd1232, %r2153, 4;
	add.s64 	%rd1230, %rd2, %rd1232;
	// begin inline asm
	ld.global.nc.f32 %f1340, [%rd1230];
	// end inline asm
	fma.rn.f32 	%f1866, %f1339, %f1340, %f1866;
	mov.u32 	%r3006, %r353;
$L__BB0_432:
	setp.lt.u32 	%p694, %r346, 3;
	@%p694 bra 	$L__BB0_434;
$L__BB0_433:
	.pragma "nounroll";
	add.s32 	%r2154, %r3006, %r344;
	mad.lo.s32 	%r2155, %r2154, %r652, %r413;
	mad.lo.s32 	%r2156, %r2155, %r653, %r436;
	sub.s32 	%r2157, %r3006, %r319;
	mad.lo.s32 	%r2158, %r2157, %r666, %r317;
	mad.lo.s32 	%r2159, %r2158, %r657, %r412;
	mad.lo.s32 	%r2160, %r2159, %r658, %r435;
	mul.wide.s32 	%rd1241, %r2156, 4;
	add.s64 	%rd1233, %rd1, %rd1241;
	// begin inline asm
	ld.global.nc.f32 %f1341, [%rd1233];
	// end inline asm
	mul.wide.s32 	%rd1242, %r2160, 4;
	add.s64 	%rd1234, %rd2, %rd1242;
	// begin inline asm
	ld.global.nc.f32 %f1342, [%rd1234];
	// end inline asm
	fma.rn.f32 	%f1349, %f1341, %f1342, %f1866;
	add.s32 	%r2161, %r2155, %r652;
	mad.lo.s32 	%r2162, %r2161, %r653, %r436;
	add.s32 	%r2163, %r2158, %r666;
	mad.lo.s32 	%r2164, %r2163, %r657, %r412;
	mad.lo.s32 	%r2165, %r2164, %r658, %r435;
	mul.wide.s32 	%rd1243, %r2162, 4;
	add.s64 	%rd1235, %rd1, %rd1243;
	// begin inline asm
	ld.global.nc.f32 %f1343, [%rd1235];
	// end inline asm
	mul.wide.s32 	%rd1244, %r2165, 4;
	add.s64 	%rd1236, %rd2, %rd1244;
	// begin inline asm
	ld.global.nc.f32 %f1344, [%rd1236];
	// end inline asm
	fma.rn.f32 	%f1350, %f1343, %f1344, %f1349;
	add.s32 	%r2166, %r2161, %r652;
	mad.lo.s32 	%r2167, %r2166, %r653, %r436;
	add.s32 	%r2168, %r2163, %r666;
	mad.lo.s32 	%r2169, %r2168, %r657, %r412;
	mad.lo.s32 	%r2170, %r2169, %r658, %r435;
	mul.wide.s32 	%rd1245, %r2167, 4;
	add.s64 	%rd1237, %rd1, %rd1245;
	// begin inline asm
	ld.global.nc.f32 %f1345, [%rd1237];
	// end inline asm
	mul.wide.s32 	%rd1246, %r2170, 4;
	add.s64 	%rd1238, %rd2, %rd1246;
	// begin inline asm
	ld.global.nc.f32 %f1346, [%rd1238];
	// end inline asm
	fma.rn.f32 	%f1351, %f1345, %f1346, %f1350;
	add.s32 	%r2171, %r2166, %r652;
	mad.lo.s32 	%r2172, %r2171, %r653, %r436;
	add.s32 	%r2173, %r2168, %r666;
	mad.lo.s32 	%r2174, %r2173, %r657, %r412;
	mad.lo.s32 	%r2175, %r2174, %r658, %r435;
	mul.wide.s32 	%rd1247, %r2172, 4;
	add.s64 	%rd1239, %rd1, %rd1247;
	// begin inline asm
	ld.global.nc.f32 %f1347, [%rd1239];
	// end inline asm
	mul.wide.s32 	%rd1248, %r2175, 4;
	add.s64 	%rd1240, %rd2, %rd1248;
	// begin inline asm
	ld.global.nc.f32 %f1348, [%rd1240];
	// end inline asm
	fma.rn.f32 	%f1866, %f1347, %f1348, %f1351;
	add.s32 	%r3006, %r3006, 4;
	setp.lt.s32 	%p695, %r3006, %r343;
	@%p695 bra 	$L__BB0_433;
$L__BB0_434:
	add.s32 	%r2999, %r435, %r339;
	setp.gt.s32 	%p696, %r2999, -1;
	setp.lt.s32 	%p697, %r2999, %r341;
	and.pred  	%p698, %p696, %p697;
	@%p698 bra 	$L__BB0_403;
$L__BB0_435:
	add.s32 	%r441, %r412, %r334;
	setp.lt.s32 	%p699, %r441, 0;
	setp.ge.s32 	%p700, %r441, %r340;
	or.pred  	%p701, %p699, %p700;
	@%p701 bra 	$L__BB0_471;
	mul.lo.s32 	%r2176, %r441, %r663;
	sub.s32 	%r2177, %r320, %r2176;
	div.s32 	%r442, %r2177, %r659;
	setp.lt.s32 	%p702, %r442, 0;
	setp.ge.s32 	%p703, %r442, %r652;
	or.pred  	%p704, %p702, %p703;
	or.pred  	%p705, %p704, %p3;
	@%p705 bra 	$L__BB0_470;
	add.s32 	%r2178, %r348, %r442;
	mul.lo.s32 	%r443, %r2178, %r653;
	add.s32 	%r2179, %r349, %r441;
	mul.lo.s32 	%r444, %r2179, %r658;
	add.s32 	%r2180, %r2178, %r652;
	mul.lo.s32 	%r445, %r2180, %r653;
	add.s32 	%r2181, %r350, %r441;
	mul.lo.s32 	%r446, %r2181, %r658;
	add.s32 	%r2182, %r2180, %r652;
	mul.lo.s32 	%r447, %r2182, %r653;
	add.s32 	%r2183, %r352, %r441;
	mul.lo.s32 	%r448, %r2183, %r658;
	mov.u32 	%r3008, %r2973;
$L__BB0_438:
	.pragma "nounroll";
	setp.lt.s32 	%p706, %r665, 1;
	mul.lo.s32 	%r2184, %r3008, %r664;
	sub.s32 	%r2185, %r321, %r2184;
	div.s32 	%r450, %r2185, %r660;
	setp.lt.s32 	%p707, %r450, 0;
	setp.ge.s32 	%p708, %r450, %r653;
	or.pred  	%p709, %p707, %p706;
	or.pred  	%p710, %p709, %p708;
	@%p710 bra 	$L__BB0_445;
	setp.eq.s32 	%p711, %r347, 0;
	mov.u32 	%r3009, %r342;
	@%p711 bra 	$L__BB0_443;
	setp.eq.s32 	%p712, %r347, 1;
	add.s32 	%r2186, %r443, %r450;
	add.s32 	%r2187, %r444, %r3008;
	mul.wide.s32 	%rd1251, %r2186, 4;
	add.s64 	%rd1249, %rd1, %rd1251;
	// begin inline asm
	ld.global.nc.f32 %f1353, [%rd1249];
	// end inline asm
	mul.wide.s32 	%rd1252, %r2187, 4;
	add.s64 	%rd1250, %rd2, %rd1252;
	// begin inline asm
	ld.global.nc.f32 %f1354, [%rd1250];
	// end inline asm
	fma.rn.f32 	%f1866, %f1353, %f1354, %f1866;
	mov.u32 	%r3009, %r345;
	@%p712 bra 	$L__BB0_443;
	setp.eq.s32 	%p713, %r347, 2;
	add.s32 	%r2188, %r445, %r450;
	add.s32 	%r2189, %r446, %r3008;
	mul.wide.s32 	%rd1255, %r2188, 4;
	add.s64 	%rd1253, %rd1, %rd1255;
	// begin inline asm
	ld.global.nc.f32 %f1355, [%rd1253];
	// end inline asm
	mul.wide.s32 	%rd1256, %r2189, 4;
	add.s64 	%rd1254, %rd2, %rd1256;
	// begin inline asm
	ld.global.nc.f32 %f1356, [%rd1254];
	// end inline asm
	fma.rn.f32 	%f1866, %f1355, %f1356, %f1866;
	mov.u32 	%r3009, %r351;
	@%p713 bra 	$L__BB0_443;
	add.s32 	%r2190, %r447, %r450;
	add.s32 	%r2191, %r448, %r3008;
	mul.wide.s32 	%rd1259, %r2190, 4;
	add.s64 	%rd1257, %rd1, %rd1259;
	// begin inline asm
	ld.global.nc.f32 %f1357, [%rd1257];
	// end inline asm
	mul.wide.s32 	%rd1260, %r2191, 4;
	add.s64 	%rd1258, %rd2, %rd1260;
	// begin inline asm
	ld.global.nc.f32 %f1358, [%rd1258];
	// end inline asm
	fma.rn.f32 	%f1866, %f1357, %f1358, %f1866;
	mov.u32 	%r3009, %r353;
$L__BB0_443:
	setp.lt.u32 	%p714, %r346, 3;
	@%p714 bra 	$L__BB0_445;
$L__BB0_444:
	.pragma "nounroll";
	add.s32 	%r2192, %r3009, %r344;
	mad.lo.s32 	%r2193, %r2192, %r652, %r442;
	mad.lo.s32 	%r2194, %r2193, %r653, %r450;
	sub.s32 	%r2195, %r3009, %r319;
	mad.lo.s32 	%r2196, %r2195, %r666, %r317;
	mad.lo.s32 	%r2197, %r2196, %r657, %r441;
	mad.lo.s32 	%r2198, %r2197, %r658, %r3008;
	mul.wide.s32 	%rd1269, %r2194, 4;
	add.s64 	%rd1261, %rd1, %rd1269;
	// begin inline asm
	ld.global.nc.f32 %f1359, [%rd1261];
	// end inline asm
	mul.wide.s32 	%rd1270, %r2198, 4;
	add.s64 	%rd1262, %rd2, %rd1270;
	// begin inline asm
	ld.global.nc.f32 %f1360, [%rd1262];
	// end inline asm
	fma.rn.f32 	%f1367, %f1359, %f1360, %f1866;
	add.s32 	%r2199, %r2193, %r652;
	mad.lo.s32 	%r2200, %r2199, %r653, %r450;
	add.s32 	%r2201, %r2196, %r666;
	mad.lo.s32 	%r2202, %r2201, %r657, %r441;
	mad.lo.s32 	%r2203, %r2202, %r658, %r3008;
	mul.wide.s32 	%rd1271, %r2200, 4;
	add.s64 	%rd1263, %rd1, %rd1271;
	// begin inline asm
	ld.global.nc.f32 %f1361, [%rd1263];
	// end inline asm
	mul.wide.s32 	%rd1272, %r2203, 4;
	add.s64 	%rd1264, %rd2, %rd1272;
	// begin inline asm
	ld.global.nc.f32 %f1362, [%rd1264];
	// end inline asm
	fma.rn.f32 	%f1368, %f1361, %f1362, %f1367;
	add.s32 	%r2204, %r2199, %r652;
	mad.lo.s32 	%r2205, %r2204, %r653, %r450;
	add.s32 	%r2206, %r2201, %r666;
	mad.lo.s32 	%r2207, %r2206, %r657, %r441;
	mad.lo.s32 	%r2208, %r2207, %r658, %r3008;
	mul.wide.s32 	%rd1273, %r2205, 4;
	add.s64 	%rd1265, %rd1, %rd1273;
	// begin inline asm
	ld.global.nc.f32 %f1363, [%rd1265];
	// end inline asm
	mul.wide.s32 	%rd1274, %r2208, 4;
	add.s64 	%rd1266, %rd2, %rd1274;
	// begin inline asm
	ld.global.nc.f32 %f1364, [%rd1266];
	// end inline asm
	fma.rn.f32 	%f1369, %f1363, %f1364, %f1368;
	add.s32 	%r2209, %r2204, %r652;
	mad.lo.s32 	%r2210, %r2209, %r653, %r450;
	add.s32 	%r2211, %r2206, %r666;
	mad.lo.s32 	%r2212, %r2211, %r657, %r441;
	mad.lo.s32 	%r2213, %r2212, %r658, %r3008;
	mul.wide.s32 	%rd1275, %r2210, 4;
	add.s64 	%rd1267, %rd1, %rd1275;
	// begin inline asm
	ld.global.nc.f32 %f1365, [%rd1267];
	// end inline asm
	mul.wide.s32 	%rd1276, %r2213, 4;
	add.s64 	%rd1268, %rd2, %rd1276;
	// begin inline asm
	ld.global.nc.f32 %f1366, [%rd1268];
	// end inline asm
	fma.rn.f32 	%f1866, %f1365, %f1366, %f1369;
	add.s32 	%r3009, %r3009, 4;
	setp.lt.s32 	%p715, %r3009, %r343;
	@%p715 bra 	$L__BB0_444;
$L__BB0_445:
	add.s32 	%r454, %r3008, %r339;
	setp.lt.s32 	%p716, %r454, 0;
	setp.ge.s32 	%p717, %r454, %r341;
	or.pred  	%p718, %p716, %p717;
	@%p718 bra 	$L__BB0_470;
	mul.lo.s32 	%r2214, %r454, %r664;
	sub.s32 	%r2215, %r321, %r2214;
	div.s32 	%r455, %r2215, %r660;
	setp.lt.s32 	%p720, %r455, 0;
	setp.ge.s32 	%p721, %r455, %r653;
	or.pred  	%p722, %p720, %p706;
	or.pred  	%p723, %p722, %p721;
	@%p723 bra 	$L__BB0_453;
	setp.eq.s32 	%p724, %r347, 0;
	mov.u32 	%r3011, %r342;
	@%p724 bra 	$L__BB0_451;
	setp.eq.s32 	%p725, %r347, 1;
	add.s32 	%r2216, %r443, %r455;
	add.s32 	%r2217, %r444, %r454;
	mul.wide.s32 	%rd1279, %r2216, 4;
	add.s64 	%rd1277, %rd1, %rd1279;
	// begin inline asm
	ld.global.nc.f32 %f1371, [%rd1277];
	// end inline asm
	mul.wide.s32 	%rd1280, %r2217, 4;
	add.s64 	%rd1278, %rd2, %rd1280;
	// begin inline asm
	ld.global.nc.f32 %f1372, [%rd1278];
	// end inline asm
	fma.rn.f32 	%f1866, %f1371, %f1372, %f1866;
	mov.u32 	%r3011, %r345;
	@%p725 bra 	$L__BB0_451;
	setp.eq.s32 	%p726, %r347, 2;
	add.s32 	%r2218, %r445, %r455;
	add.s32 	%r2219, %r446, %r454;
	mul.wide.s32 	%rd1283, %r2218, 4;
	add.s64 	%rd1281, %rd1, %rd1283;
	// begin inline asm
	ld.global.nc.f32 %f1373, [%rd1281];
	// end inline asm
	mul.wide.s32 	%rd1284, %r2219, 4;
	add.s64 	%rd1282, %rd2, %rd1284;
	// begin inline asm
	ld.global.nc.f32 %f1374, [%rd1282];
	// end inline asm
	fma.rn.f32 	%f1866, %f1373, %f1374, %f1866;
	mov.u32 	%r3011, %r351;
	@%p726 bra 	$L__BB0_451;
	add.s32 	%r2220, %r447, %r455;
	add.s32 	%r2221, %r448, %r454;
	mul.wide.s32 	%rd1287, %r2220, 4;
	add.s64 	%rd1285, %rd1, %rd1287;
	// begin inline asm
	ld.global.nc.f32 %f1375, [%rd1285];
	// end inline asm
	mul.wide.s32 	%rd1288, %r2221, 4;
	add.s64 	%rd1286, %rd2, %rd1288;
	// begin inline asm
	ld.global.nc.f32 %f1376, [%rd1286];
	// end inline asm
	fma.rn.f32 	%f1866, %f1375, %f1376, %f1866;
	mov.u32 	%r3011, %r353;
$L__BB0_451:
	setp.lt.u32 	%p727, %r346, 3;
	@%p727 bra 	$L__BB0_453;
$L__BB0_452:
	.pragma "nounroll";
	add.s32 	%r2222, %r3011, %r344;
	mad.lo.s32 	%r2223, %r2222, %r652, %r442;
	mad.lo.s32 	%r2224, %r2223, %r653, %r455;
	sub.s32 	%r2225, %r3011, %r319;
	mad.lo.s32 	%r2226, %r2225, %r666, %r317;
	mad.lo.s32 	%r2227, %r2226, %r657, %r441;
	mad.lo.s32 	%r2228, %r2227, %r658, %r454;
	mul.wide.s32 	%rd1297, %r2224, 4;
	add.s64 	%rd1289, %rd1, %rd1297;
	// begin inline asm
	ld.global.nc.f32 %f1377, [%rd1289];
	// end inline asm
	mul.wide.s32 	%rd1298, %r2228, 4;
	add.s64 	%rd1290, %rd2, %rd1298;
	// begin inline asm
	ld.global.nc.f32 %f1378, [%rd1290];
	// end inline asm
	fma.rn.f32 	%f1385, %f1377, %f1378, %f1866;
	add.s32 	%r2229, %r2223, %r652;
	mad.lo.s32 	%r2230, %r2229, %r653, %r455;
	add.s32 	%r2231, %r2226, %r666;
	mad.lo.s32 	%r2232, %r2231, %r657, %r441;
	mad.lo.s32 	%r2233, %r2232, %r658, %r454;
	mul.wide.s32 	%rd1299, %r2230, 4;
	add.s64 	%rd1291, %rd1, %rd1299;
	// begin inline asm
	ld.global.nc.f32 %f1379, [%rd1291];
	// end inline asm
	mul.wide.s32 	%rd1300, %r2233, 4;
	add.s64 	%rd1292, %rd2, %rd1300;
	// begin inline asm
	ld.global.nc.f32 %f1380, [%rd1292];
	// end inline asm
	fma.rn.f32 	%f1386, %f1379, %f1380, %f1385;
	add.s32 	%r2234, %r2229, %r652;
	mad.lo.s32 	%r2235, %r2234, %r653, %r455;
	add.s32 	%r2236, %r2231, %r666;
	mad.lo.s32 	%r2237, %r2236, %r657, %r441;
	mad.lo.s32 	%r2238, %r2237, %r658, %r454;
	mul.wide.s32 	%rd1301, %r2235, 4;
	add.s64 	%rd1293, %rd1, %rd1301;
	// begin inline asm
	ld.global.nc.f32 %f1381, [%rd1293];
	// end inline asm
	mul.wide.s32 	%rd1302, %r2238, 4;
	add.s64 	%rd1294, %rd2, %rd1302;
	// begin inline asm
	ld.global.nc.f32 %f1382, [%rd1294];
	// end inline asm
	fma.rn.f32 	%f1387, %f1381, %f1382, %f1386;
	add.s32 	%r2239, %r2234, %r652;
	mad.lo.s32 	%r2240, %r2239, %r653, %r455;
	add.s32 	%r2241, %r2236, %r666;
	mad.lo.s32 	%r2242, %r2241, %r657, %r441;
	mad.lo.s32 	%r2243, %r2242, %r658, %r454;
	mul.wide.s32 	%rd1303, %r2240, 4;
	add.s64 	%rd1295, %rd1, %rd1303;
	// begin inline asm
	ld.global.nc.f32 %f1383, [%rd1295];
	// end inline asm
	mul.wide.s32 	%rd1304, %r2243, 4;
	add.s64 	%rd1296, %rd2, %rd1304;
	// begin inline asm
	ld.global.nc.f32 %f1384, [%rd1296];
	// end inline asm
	fma.rn.f32 	%f1866, %f1383, %f1384, %f1387;
	add.s32 	%r3011, %r3011, 4;
	setp.lt.s32 	%p728, %r3011, %r343;
	@%p728 bra 	$L__BB0_452;
$L__BB0_453:
	add.s32 	%r459, %r454, %r339;
	setp.lt.s32 	%p729, %r459, 0;
	setp.ge.s32 	%p730, %r459, %r341;
	or.pred  	%p731, %p729, %p730;
	@%p731 bra 	$L__BB0_470;
	mul.lo.s32 	%r2244, %r459, %r664;
	sub.s32 	%r2245, %r321, %r2244;
	div.s32 	%r460, %r2245, %r660;
	setp.lt.s32 	%p733, %r460, 0;
	setp.ge.s32 	%p734, %r460, %r653;
	or.pred  	%p735, %p733, %p706;
	or.pred  	%p736, %p735, %p734;
	@%p736 bra 	$L__BB0_461;
	setp.eq.s32 	%p737, %r347, 0;
	mov.u32 	%r3013, %r342;
	@%p737 bra 	$L__BB0_459;
	setp.eq.s32 	%p738, %r347, 1;
	add.s32 	%r2246, %r443, %r460;
	add.s32 	%r2247, %r444, %r459;
	mul.wide.s32 	%rd1307, %r2246, 4;
	add.s64 	%rd1305, %rd1, %rd1307;
	// begin inline asm
	ld.global.nc.f32 %f1389, [%rd1305];
	// end inline asm
	mul.wide.s32 	%rd1308, %r2247, 4;
	add.s64 	%rd1306, %rd2, %rd1308;
	// begin inline asm
	ld.global.nc.f32 %f1390, [%rd1306];
	// end inline asm
	fma.rn.f32 	%f1866, %f1389, %f1390, %f1866;
	mov.u32 	%r3013, %r345;
	@%p738 bra 	$L__BB0_459;
	setp.eq.s32 	%p739, %r347, 2;
	add.s32 	%r2248, %r445, %r460;
	add.s32 	%r2249, %r446, %r459;
	mul.wide.s32 	%rd1311, %r2248, 4;
	add.s64 	%rd1309, %rd1, %rd1311;
	// begin inline asm
	ld.global.nc.f32 %f1391, [%rd1309];
	// end inline asm
	mul.wide.s32 	%rd1312, %r2249, 4;
	add.s64 	%rd1310, %rd2, %rd1312;
	// begin inline asm
	ld.global.nc.f32 %f1392, [%rd1310];
	// end inline asm
	fma.rn.f32 	%f1866, %f1391, %f1392, %f1866;
	mov.u32 	%r3013, %r351;
	@%p739 bra 	$L__BB0_459;
	add.s32 	%r2250, %r447, %r460;
	add.s32 	%r2251, %r448, %r459;
	mul.wide.s32 	%rd1315, %r2250, 4;
	add.s64 	%rd1313, %rd1, %rd1315;
	// begin inline asm
	ld.global.nc.f32 %f1393, [%rd1313];
	// end inline asm
	mul.wide.s32 	%rd1316, %r2251, 4;
	add.s64 	%rd1314, %rd2, %rd1316;
	// begin inline asm
	ld.global.nc.f32 %f1394, [%rd1314];
	// end inline asm
	fma.rn.f32 	%f1866, %f1393, %f1394, %f1866;
	mov.u32 	%r3013, %r353;
$L__BB0_459:
	setp.lt.u32 	%p740, %r346, 3;
	@%p740 bra 	$L__BB0_461;
$L__BB0_460:
	.pragma "nounroll";
	add.s32 	%r2252, %r3013, %r344;
	mad.lo.s32 	%r2253, %r2252, %r652, %r442;
	mad.lo.s32 	%r2254, %r2253, %r653, %r460;
	sub.s32 	%r2255, %r3013, %r319;
	mad.lo.s32 	%r2256, %r2255, %r666, %r317;
	mad.lo.s32 	%r2257, %r2256, %r657, %r441;
	mad.lo.s32 	%r2258, %r2257, %r658, %r459;
	mul.wide.s32 	%rd1325, %r2254, 4;
	add.s64 	%rd1317, %rd1, %rd1325;
	// begin inline asm
	ld.global.nc.f32 %f1395, [%rd1317];
	// end inline asm
	mul.wide.s32 	%rd1326, %r2258, 4;
	add.s64 	%rd1318, %rd2, %rd1326;
	// begin inline asm
	ld.global.nc.f32 %f1396, [%rd1318];
	// end inline asm
	fma.rn.f32 	%f1403, %f1395, %f1396, %f1866;
	add.s32 	%r2259, %r2253, %r652;
	mad.lo.s32 	%r2260, %r2259, %r653, %r460;
	add.s32 	%r2261, %r2256, %r666;
	mad.lo.s32 	%r2262, %r2261, %r657, %r441;
	mad.lo.s32 	%r2263, %r2262, %r658, %r459;
	mul.wide.s32 	%rd1327, %r2260, 4;
	add.s64 	%rd1319, %rd1, %rd1327;
	// begin inline asm
	ld.global.nc.f32 %f1397, [%rd1319];
	// end inline asm
	mul.wide.s32 	%rd1328, %r2263, 4;
	add.s64 	%rd1320, %rd2, %rd1328;
	// begin inline asm
	ld.global.nc.f32 %f1398, [%rd1320];
	// end inline asm
	fma.rn.f32 	%f1404, %f1397, %f1398, %f1403;
	add.s32 	%r2264, %r2259, %r652;
	mad.lo.s32 	%r2265, %r2264, %r653, %r460;
	add.s32 	%r2266, %r2261, %r666;
	mad.lo.s32 	%r2267, %r2266, %r657, %r441;
	mad.lo.s32 	%r2268, %r2267, %r658, %r459;
	mul.wide.s32 	%rd1329, %r2265, 4;
	add.s64 	%rd1321, %rd1, %rd1329;
	// begin inline asm
	ld.global.nc.f32 %f1399, [%rd1321];
	// end inline asm
	mul.wide.s32 	%rd1330, %r2268, 4;
	add.s64 	%rd1322, %rd2, %rd1330;
	// begin inline asm
	ld.global.nc.f32 %f1400, [%rd1322];
	// end inline asm
	fma.rn.f32 	%f1405, %f1399, %f1400, %f1404;
	add.s32 	%r2269, %r2264, %r652;
	mad.lo.s32 	%r2270, %r2269, %r653, %r460;
	add.s32 	%r2271, %r2266, %r666;
	mad.lo.s32 	%r2272, %r2271, %r657, %r441;
	mad.lo.s32 	%r2273, %r2272, %r658, %r459;
	mul.wide.s32 	%rd1331, %r2270, 4;
	add.s64 	%rd1323, %rd1, %rd1331;
	// begin inline asm
	ld.global.nc.f32 %f1401, [%rd1323];
	// end inline asm
	mul.wide.s32 	%rd1332, %r2273, 4;
	add.s64 	%rd1324, %rd2, %rd1332;
	// begin inline asm
	ld.global.nc.f32 %f1402, [%rd1324];
	// end inline asm
	fma.rn.f32 	%f1866, %f1401, %f1402, %f1405;
	add.s32 	%r3013, %r3013, 4;
	setp.lt.s32 	%p741, %r3013, %r343;
	@%p741 bra 	$L__BB0_460;
$L__BB0_461:
	add.s32 	%r464, %r459, %r339;
	setp.lt.s32 	%p742, %r464, 0;
	setp.ge.s32 	%p743, %r464, %r341;
	or.pred  	%p744, %p742, %p743;
	@%p744 bra 	$L__BB0_470;
	mul.lo.s32 	%r2274, %r464, %r664;
	sub.s32 	%r2275, %r321, %r2274;
	div.s32 	%r465, %r2275, %r660;
	setp.lt.s32 	%p746, %r465, 0;
	setp.ge.s32 	%p747, %r465, %r653;
	or.pred  	%p748, %p746, %p706;
	or.pred  	%p749, %p748, %p747;
	@%p749 bra 	$L__BB0_469;
	setp.eq.s32 	%p750, %r347, 0;
	mov.u32 	%r3015, %r342;
	@%p750 bra 	$L__BB0_467;
	setp.eq.s32 	%p751, %r347, 1;
	add.s32 	%r2276, %r443, %r465;
	add.s32 	%r2277, %r444, %r464;
	mul.wide.s32 	%rd1335, %r2276, 4;
	add.s64 	%rd1333, %rd1, %rd1335;
	// begin inline asm
	ld.global.nc.f32 %f1407, [%rd1333];
	// end inline asm
	mul.wide.s32 	%rd1336, %r2277, 4;
	add.s64 	%rd1334, %rd2, %rd1336;
	// begin inline asm
	ld.global.nc.f32 %f1408, [%rd1334];
	// end inline asm
	fma.rn.f32 	%f1866, %f1407, %f1408, %f1866;
	mov.u32 	%r3015, %r345;
	@%p751 bra 	$L__BB0_467;
	setp.eq.s32 	%p752, %r347, 2;
	add.s32 	%r2278, %r445, %r465;
	add.s32 	%r2279, %r446, %r464;
	mul.wide.s32 	%rd1339, %r2278, 4;
	add.s64 	%rd1337, %rd1, %rd1339;
	// begin inline asm
	ld.global.nc.f32 %f1409, [%rd1337];
	// end inline asm
	mul.wide.s32 	%rd1340, %r2279, 4;
	add.s64 	%rd1338, %rd2, %rd1340;
	// begin inline asm
	ld.global.nc.f32 %f1410, [%rd1338];
	// end inline asm
	fma.rn.f32 	%f1866, %f1409, %f1410, %f1866;
	mov.u32 	%r3015, %r351;
	@%p752 bra 	$L__BB0_467;
	add.s32 	%r2280, %r447, %r465;
	add.s32 	%r2281, %r448, %r464;
	mul.wide.s32 	%rd1343, %r2280, 4;
	add.s64 	%rd1341, %rd1, %rd1343;
	// begin inline asm
	ld.global.nc.f32 %f1411, [%rd1341];
	// end inline asm
	mul.wide.s32 	%rd1344, %r2281, 4;
	add.s64 	%rd1342, %rd2, %rd1344;
	// begin inline asm
	ld.global.nc.f32 %f1412, [%rd1342];
	// end inline asm
	fma.rn.f32 	%f1866, %f1411, %f1412, %f1866;
	mov.u32 	%r3015, %r353;
$L__BB0_467:
	setp.lt.u32 	%p753, %r346, 3;
	@%p753 bra 	$L__BB0_469;
$L__BB0_468:
	.pragma "nounroll";
	add.s32 	%r2282, %r3015, %r344;
	mad.lo.s32 	%r2283, %r2282, %r652, %r442;
	mad.lo.s32 	%r2284, %r2283, %r653, %r465;
	sub.s32 	%r2285, %r3015, %r319;
	mad.lo.s32 	%r2286, %r2285, %r666, %r317;
	mad.lo.s32 	%r2287, %r2286, %r657, %r441;
	mad.lo.s32 	%r2288, %r2287, %r658, %r464;
	mul.wide.s32 	%rd1353, %r2284, 4;
	add.s64 	%rd1345, %rd1, %rd1353;
	// begin inline asm
	ld.global.nc.f32 %f1413, [%rd1345];
	// end inline asm
	mul.wide.s32 	%rd1354, %r2288, 4;
	add.s64 	%rd1346, %rd2, %rd1354;
	// begin inline asm
	ld.global.nc.f32 %f1414, [%rd1346];
	// end inline asm
	fma.rn.f32 	%f1421, %f1413, %f1414, %f1866;
	add.s32 	%r2289, %r2283, %r652;
	mad.lo.s32 	%r2290, %r2289, %r653, %r465;
	add.s32 	%r2291, %r2286, %r666;
	mad.lo.s32 	%r2292, %r2291, %r657, %r441;
	mad.lo.s32 	%r2293, %r2292, %r658, %r464;
	mul.wide.s32 	%rd1355, %r2290, 4;
	add.s64 	%rd1347, %rd1, %rd1355;
	// begin inline asm
	ld.global.nc.f32 %f1415, [%rd1347];
	// end inline asm
	mul.wide.s32 	%rd1356, %r2293, 4;
	add.s64 	%rd1348, %rd2, %rd1356;
	// begin inline asm
	ld.global.nc.f32 %f1416, [%rd1348];
	// end inline asm
	fma.rn.f32 	%f1422, %f1415, %f1416, %f1421;
	add.s32 	%r2294, %r2289, %r652;
	mad.lo.s32 	%r2295, %r2294, %r653, %r465;
	add.s32 	%r2296, %r2291, %r666;
	mad.lo.s32 	%r2297, %r2296, %r657, %r441;
	mad.lo.s32 	%r2298, %r2297, %r658, %r464;
	mul.wide.s32 	%rd1357, %r2295, 4;
	add.s64 	%rd1349, %rd1, %rd1357;
	// begin inline asm
	ld.global.nc.f32 %f1417, [%rd1349];
	// end inline asm
	mul.wide.s32 	%rd1358, %r2298, 4;
	add.s64 	%rd1350, %rd2, %rd1358;
	// begin inline asm
	ld.global.nc.f32 %f1418, [%rd1350];
	// end inline asm
	fma.rn.f32 	%f1423, %f1417, %f1418, %f1422;
	add.s32 	%r2299, %r2294, %r652;
	mad.lo.s32 	%r2300, %r2299, %r653, %r465;
	add.s32 	%r2301, %r2296, %r666;
	mad.lo.s32 	%r2302, %r2301, %r657, %r441;
	mad.lo.s32 	%r2303, %r2302, %r658, %r464;
	mul.wide.s32 	%rd1359, %r2300, 4;
	add.s64 	%rd1351, %rd1, %rd1359;
	// begin inline asm
	ld.global.nc.f32 %f1419, [%rd1351];
	// end inline asm
	mul.wide.s32 	%rd1360, %r2303, 4;
	add.s64 	%rd1352, %rd2, %rd1360;
	// begin inline asm
	ld.global.nc.f32 %f1420, [%rd1352];
	// end inline asm
	fma.rn.f32 	%f1866, %f1419, %f1420, %f1423;
	add.s32 	%r3015, %r3015, 4;
	setp.lt.s32 	%p754, %r3015, %r343;
	@%p754 bra 	$L__BB0_468;
$L__BB0_469:
	add.s32 	%r3008, %r464, %r339;
	setp.gt.s32 	%p755, %r3008, -1;
	setp.lt.s32 	%p756, %r3008, %r341;
	and.pred  	%p757, %p755, %p756;
	@%p757 bra 	$L__BB0_438;
$L__BB0_470:
	add.s32 	%r2971, %r441, %r334;
	setp.gt.s32 	%p758, %r2971, -1;
	setp.lt.s32 	%p759, %r2971, %r340;
	and.pred  	%p760, %p758, %p759;
	@%p760 bra 	$L__BB0_331;
$L__BB0_471:
	ld.param.u32 	%r2865, [_Z33conv_transpose2d_kernel_optimizedPKfS0_S0_Pfiiiiiiiiiiiiiiiiii_param_8];
	ld.param.u64 	%rd1823, [_Z33conv_transpose2d_kernel_optimizedPKfS0_S0_Pfiiiiiiiiiiiiiiiiii_param_3];
	mad.lo.s32 	%r2304, %r318, %r2865, %r317;
	mad.lo.s32 	%r2305, %r2304, %r655, %r316;
	mad.lo.s32 	%r2306, %r2305, %r656, %r315;
	cvta.to.global.u64 	%rd1361, %rd1823;
	mul.wide.s32 	%rd1362, %r2306, 4;
	add.s64 	%rd1363, %rd1361, %rd1362;
	st.global.f32 	[%rd1363], %f1866;
	setp.eq.s32 	%p761, %r2, 3;
	@%p761 bra 	$L__BB0_630;
	ld.param.u32 	%r2875, [_Z33conv_transpose2d_kernel_optimizedPKfS0_S0_Pfiiiiiiiiiiiiiiiiii_param_16];
	ld.param.u32 	%r2871, [_Z33conv_transpose2d_kernel_optimizedPKfS0_S0_Pfiiiiiiiiiiiiiiiiii_param_15];
	ld.param.u32 	%r2866, [_Z33conv_transpose2d_kernel_optimizedPKfS0_S0_Pfiiiiiiiiiiiiiiiiii_param_8];
	ld.param.u64 	%rd1820, [_Z33conv_transpose2d_kernel_optimizedPKfS0_S0_Pfiiiiiiiiiiiiiiiiii_param_2];
	setp.lt.s32 	%p762, %r659, 1;
	add.s32 	%r2308, %r1, 3;
	div.s32 	%r2309, %r2308, %r656;
	mul.lo.s32 	%r2310, %r2309, %r656;
	sub.s32 	%r471, %r2308, %r2310;
	div.s32 	%r2311, %r2309, %r655;
	mul.lo.s32 	%r2312, %r2311, %r655;
	sub.s32 	%r472, %r2309, %r2312;
	div.s32 	%r474, %r2311, %r2866;
	mul.lo.s32 	%r2313, %r474, %r2866;
	sub.s32 	%r473, %r2311, %r2313;
	mul.wide.s32 	%rd1365, %r473, 4;
	add.s64 	%rd1364, %rd1820, %rd1365;
	// begin inline asm
	ld.global.nc.f32 %f1940, [%rd1364];
	// end inline asm
	div.s32 	%r475, %r473, %r666;
	add.s32 	%r476, %r472, %r2871;
	add.s32 	%r477, %r471, %r2875;
	mov.b32 	%r2307, -1;
	mov.u32 	%r3018, %r2307;
	@%p762 bra 	$L__BB0_476;
	rem.s32 	%r478, %r476, %r659;
	mov.b32 	%r3017, 0;
$L__BB0_474:
	mul.lo.s32 	%r2315, %r3017, %r663;
	rem.s32 	%r2316, %r2315, %r659;
	setp.eq.s32 	%p763, %r2316, %r478;
	mov.u32 	%r3018, %r3017;
	@%p763 bra 	$L__BB0_476;
	add.s32 	%r3017, %r3017, 1;
	setp.ne.s32 	%p764, %r3017, %r659;
	mov.u32 	%r3018, %r2307;
	@%p764 bra 	$L__BB0_474;
$L__BB0_476:
	setp.lt.s32 	%p765, %r660, 1;
	mov.b32 	%r2318, -1;
	mov.u32 	%r3020, %r2318;
	@%p765 bra 	$L__BB0_480;
	rem.s32 	%r482, %r477, %r660;
	mov.b32 	%r3019, 0;
$L__BB0_478:
	mul.lo.s32 	%r2320, %r3019, %r664;
	rem.s32 	%r2321, %r2320, %r660;
	setp.eq.s32 	%p766, %r2321, %r482;
	mov.u32 	%r3020, %r3019;
	@%p766 bra 	$L__BB0_480;
	add.s32 	%r3019, %r3019, 1;
	setp.ne.s32 	%p767, %r3019, %r660;
	mov.u32 	%r3020, %r2318;
	@%p767 bra 	$L__BB0_478;
$L__BB0_480:
	setp.eq.s32 	%p768, %r663, 0;
	mov.u32 	%r3023, %r659;
	@%p768 bra 	$L__BB0_483;
	mov.u32 	%r3021, %r663;
	mov.u32 	%r3022, %r659;
$L__BB0_482:
	mov.u32 	%r3023, %r3021;
	rem.s32 	%r3021, %r3022, %r3023;
	setp.ne.s32 	%p769, %r3021, 0;
	mov.u32 	%r3022, %r3023;
	@%p769 bra 	$L__BB0_482;
$L__BB0_483:
	setp.eq.s32 	%p770, %r664, 0;
	div.s32 	%r490, %r659, %r3023;
	mov.u32 	%r3026, %r660;
	@%p770 bra 	$L__BB0_486;
	mov.u32 	%r3024, %r664;
	mov.u32 	%r3025, %r660;
$L__BB0_485:
	mov.u32 	%r3026, %r3024;
	rem.s32 	%r3024, %r3025, %r3026;
	setp.ne.s32 	%p771, %r3024, 0;
	mov.u32 	%r3025, %r3026;
	@%p771 bra 	$L__BB0_485;
$L__BB0_486:
	div.s32 	%r495, %r660, %r3026;
	div.s32 	%r2323, %r476, %r663;
	add.s32 	%r2325, %r2323, 1;
	min.s32 	%r496, %r657, %r2325;
	div.s32 	%r2326, %r477, %r664;
	add.s32 	%r2327, %r2326, 1;
	min.s32 	%r497, %r658, %r2327;
	setp.lt.s32 	%p772, %r3018, 0;
	setp.ge.s32 	%p773, %r3018, %r496;
	or.pred  	%p774, %p772, %p773;
	@%p774 bra 	$L__BB0_629;
	ld.param.u32 	%r2859, [_Z33conv_transpose2d_kernel_optimizedPKfS0_S0_Pfiiiiiiiiiiiiiiiiii_param_5];
	setp.lt.s32 	%p775, %r3020, 0;
	setp.ge.s32 	%p776, %r3020, %r497;
	or.pred  	%p4, %p775, %p776;
	mul.lo.s32 	%r498, %r475, %r665;
	add.s32 	%r499, %r498, %r665;
	mul.lo.s32 	%r500, %r474, %r2859;
	add.s32 	%r501, %r498, 1;
	max.s32 	%r2328, %r499, %r501;
	sub.s32 	%r2329, %r2328, %r498;
	not.b32 	%r2330, %r498;
	add.s32 	%r502, %r2328, %r2330;
	and.b32  	%r503, %r2329, 3;
	add.s32 	%r2331, %r498, %r500;
	mul.lo.s32 	%r504, %r2331, %r652;
	sub.s32 	%r2332, %r498, %r475;
	mad.lo.s32 	%r2333, %r2332, %r666, %r473;
	mul.lo.s32 	%r505, %r2333, %r657;
	add.s32 	%r2334, %r2333, %r666;
	mul.lo.s32 	%r506, %r2334, %r657;
	add.s32 	%r507, %r498, 2;
	add.s32 	%r2335, %r2334, %r666;
	mul.lo.s32 	%r508, %r2335, %r657;
	add.s32 	%r509, %r498, 3;
$L__BB0_488:
	.pragma "nounroll";
	mul.lo.s32 	%r2336, %r3018, %r663;
	sub.s32 	%r2337, %r476, %r2336;
	div.s32 	%r511, %r2337, %r659;
	setp.lt.s32 	%p777, %r511, 0;
	setp.ge.s32 	%p778, %r511, %r652;
	or.pred  	%p779, %p777, %p778;
	or.pred  	%p780, %p779, %p4;
	@%p780 bra 	$L__BB0_523;
	add.s32 	%r2338, %r504, %r511;
	mul.lo.s32 	%r512, %r2338, %r653;
	add.s32 	%r2339, %r505, %r3018;
	mul.lo.s32 	%r513, %r2339, %r658;
	add.s32 	%r2340, %r2338, %r652;
	mul.lo.s32 	%r514, %r2340, %r653;
	add.s32 	%r2341, %r506, %r3018;
	mul.lo.s32 	%r515, %r2341, %r658;
	add.s32 	%r2342, %r2340, %r652;
	mul.lo.s32 	%r516, %r2342, %r653;
	add.s32 	%r2343, %r508, %r3018;
	mul.lo.s32 	%r517, %r2343, %r658;
	mov.u32 	%r3028, %r3020;
$L__BB0_490:
	.pragma "nounroll";
	setp.lt.s32 	%p781, %r665, 1;
	mul.lo.s32 	%r2344, %r3028, %r664;
	sub.s32 	%r2345, %r477, %r2344;
	div.s32 	%r519, %r2345, %r660;
	setp.lt.s32 	%p782, %r519, 0;
	setp.ge.s32 	%p783, %r519, %r653;
	or.pred  	%p784, %p782, %p781;
	or.pred  	%p785, %p784, %p783;
	@%p785 bra 	$L__BB0_498;
	setp.eq.s32 	%p786, %r503, 0;
	mov.u32 	%r3029, %r498;
	@%p786 bra 	$L__BB0_495;
	setp.eq.s32 	%p787, %r503, 1;
	add.s32 	%r2346, %r512, %r519;
	add.s32 	%r2347, %r513, %r3028;
	mul.wide.s32 	%rd1368, %r2346, 4;
	add.s64 	%rd1366, %rd1, %rd1368;
	// begin inline asm
	ld.global.nc.f32 %f1426, [%rd1366];
	// end inline asm
	mul.wide.s32 	%rd1369, %r2347, 4;
	add.s64 	%rd1367, %rd2, %rd1369;
	// begin inline asm
	ld.global.nc.f32 %f1427, [%rd1367];
	// end inline asm
	fma.rn.f32 	%f1940, %f1426, %f1427, %f1940;
	mov.u32 	%r3029, %r501;
	@%p787 bra 	$L__BB0_495;
	setp.eq.s32 	%p788, %r503, 2;
	add.s32 	%r2348, %r514, %r519;
	add.s32 	%r2349, %r515, %r3028;
	mul.wide.s32 	%rd1372, %r2348, 4;
	add.s64 	%rd1370, %rd1, %rd1372;
	// begin inline asm
	ld.global.nc.f32 %f1428, [%rd1370];
	// end inline asm
	mul.wide.s32 	%rd1373, %r2349, 4;
	add.s64 	%rd1371, %rd2, %rd1373;
	// begin inline asm
	ld.global.nc.f32 %f1429, [%rd1371];
	// end inline asm
	fma.rn.f32 	%f1940, %f1428, %f1429, %f1940;
	mov.u32 	%r3029, %r507;
	@%p788 bra 	$L__BB0_495;
	add.s32 	%r2350, %r516, %r519;
	add.s32 	%r2351, %r517, %r3028;
	mul.wide.s32 	%rd1376, %r2350, 4;
	add.s64 	%rd1374, %rd1, %rd1376;
	// begin inline asm
	ld.global.nc.f32 %f1430, [%rd1374];
	// end inline asm
	mul.wide.s32 	%rd1377, %r2351, 4;
	add.s64 	%rd1375, %rd2, %rd1377;
	// begin inline asm
	ld.global.nc.f32 %f1431, [%rd1375];
	// end inline asm
	fma.rn.f32 	%f1940, %f1430, %f1431, %f1940;
	mov.u32 	%r3029, %r509;
$L__BB0_495:
	setp.lt.u32 	%p789, %r502, 3;
	@%p789 bra 	$L__BB0_498;
	sub.s32 	%r2352, %r3029, %r475;
	mul.lo.s32 	%r2353, %r666, %r2352;
	add.s32 	%r2354, %r2353, %r666;
	add.s32 	%r2355, %r473, %r2354;
	mad.lo.s32 	%r2356, %r657, %r2355, %r3018;
	mad.lo.s32 	%r3037, %r658, %r2356, %r3028;
	add.s32 	%r2357, %r2352, 2;
	mad.lo.s32 	%r2358, %r666, %r2357, %r473;
	mad.lo.s32 	%r2359, %r657, %r2358, %r3018;
	mad.lo.s32 	%r3036, %r658, %r2359, %r3028;
	add.s32 	%r2360, %r2352, 3;
	mad.lo.s32 	%r2361, %r666, %r2360, %r473;
	mad.lo.s32 	%r2362, %r657, %r2361, %r3018;
	mad.lo.s32 	%r3035, %r658, %r2362, %r3028;
	add.s32 	%r2363, %r473, %r2353;
	mad.lo.s32 	%r2364, %r657, %r2363, %r3018;
	mad.lo.s32 	%r3034, %r658, %r2364, %r3028;
	add.s32 	%r2365, %r500, %r3029;
	mul.lo.s32 	%r2366, %r652, %r2365;
	add.s32 	%r2367, %r2366, %r652;
	add.s32 	%r2368, %r511, %r2367;
	mad.lo.s32 	%r3033, %r653, %r2368, %r519;
	add.s32 	%r2369, %r2365, 2;
	mad.lo.s32 	%r2370, %r652, %r2369, %r511;
	mad.lo.s32 	%r3032, %r653, %r2370, %r519;
	add.s32 	%r2371, %r2365, 3;
	mad.lo.s32 	%r2372, %r652, %r2371, %r511;
	mad.lo.s32 	%r3031, %r653, %r2372, %r519;
	add.s32 	%r2373, %r511, %r2366;
	mad.lo.s32 	%r3030, %r653, %r2373, %r519;
$L__BB0_497:
	.pragma "nounroll";
	mul.wide.s32 	%rd1386, %r3030, 4;
	add.s64 	%rd1378, %rd1, %rd1386;
	// begin inline asm
	ld.global.nc.f32 %f1432, [%rd1378];
	// end inline asm
	mul.wide.s32 	%rd1387, %r3034, 4;
	add.s64 	%rd1379, %rd2, %rd1387;
	// begin inline asm
	ld.global.nc.f32 %f1433, [%rd1379];
	// end inline asm
	fma.rn.f32 	%f1440, %f1432, %f1433, %f1940;
	mul.wide.s32 	%rd1388, %r3033, 4;
	add.s64 	%rd1380, %rd1, %rd1388;
	// begin inline asm
	ld.global.nc.f32 %f1434, [%rd1380];
	// end inline asm
	mul.wide.s32 	%rd1389, %r3037, 4;
	add.s64 	%rd1381, %rd2, %rd1389;
	// begin inline asm
	ld.global.nc.f32 %f1435, [%rd1381];
	// end inline asm
	fma.rn.f32 	%f1441, %f1434, %f1435, %f1440;
	mul.wide.s32 	%rd1390, %r3032, 4;
	add.s64 	%rd1382, %rd1, %rd1390;
	// begin inline asm
	ld.global.nc.f32 %f1436, [%rd1382];
	// end inline asm
	mul.wide.s32 	%rd1391, %r3036, 4;
	add.s64 	%rd1383, %rd2, %rd1391;
	// begin inline asm
	ld.global.nc.f32 %f1437, [%rd1383];
	// end inline asm
	fma.rn.f32 	%f1442, %f1436, %f1437, %f1441;
	mul.wide.s32 	%rd1392, %r3031, 4;
	add.s64 	%rd1384, %rd1, %rd1392;
	// begin inline asm
	ld.global.nc.f32 %f1438, [%rd1384];
	// end inline asm
	mul.wide.s32 	%rd1393, %r3035, 4;
	add.s64 	%rd1385, %rd2, %rd1393;
	// begin inline asm
	ld.global.nc.f32 %f1439, [%rd1385];
	// end inline asm
	fma.rn.f32 	%f1940, %f1438, %f1439, %f1442;
	add.s32 	%r3029, %r3029, 4;
	mul.lo.s32 	%r2374, %r666, %r658;
	mul.lo.s32 	%r2375, %r2374, %r657;
	shl.b32 	%r2376, %r2375, 2;
	add.s32 	%r3037, %r3037, %r2376;
	add.s32 	%r3036, %r3036, %r2376;
	add.s32 	%r3035, %r3035, %r2376;
	add.s32 	%r3034, %r3034, %r2376;
	mul.lo.s32 	%r2377, %r653, %r652;
	shl.b32 	%r2378, %r2377, 2;
	add.s32 	%r3033, %r3033, %r2378;
	add.s32 	%r3032, %r3032, %r2378;
	add.s32 	%r3031, %r3031, %r2378;
	add.s32 	%r3030, %r3030, %r2378;
	setp.lt.s32 	%p790, %r3029, %r499;
	@%p790 bra 	$L__BB0_497;
$L__BB0_498:
	add.s32 	%r547, %r3028, %r495;
	setp.lt.s32 	%p791, %r547, 0;
	setp.ge.s32 	%p792, %r547, %r497;
	or.pred  	%p793, %p791, %p792;
	@%p793 bra 	$L__BB0_523;
	mul.lo.s32 	%r2379, %r547, %r664;
	sub.s32 	%r2380, %r477, %r2379;
	div.s32 	%r548, %r2380, %r660;
	setp.lt.s32 	%p795, %r548, 0;
	setp.ge.s32 	%p796, %r548, %r653;
	or.pred  	%p797, %p795, %p781;
	or.pred  	%p798, %p797, %p796;
	@%p798 bra 	$L__BB0_506;
	setp.eq.s32 	%p799, %r503, 0;
	mov.u32 	%r3039, %r498;
	@%p799 bra 	$L__BB0_504;
	setp.eq.s32 	%p800, %r503, 1;
	add.s32 	%r2381, %r512, %r548;
	add.s32 	%r2382, %r513, %r547;
	mul.wide.s32 	%rd1396, %r2381, 4;
	add.s64 	%rd1394, %rd1, %rd1396;
	// begin inline asm
	ld.global.nc.f32 %f1444, [%rd1394];
	// end inline asm
	mul.wide.s32 	%rd1397, %r2382, 4;
	add.s64 	%rd1395, %rd2, %rd1397;
	// begin inline asm
	ld.global.nc.f32 %f1445, [%rd1395];
	// end inline asm
	fma.rn.f32 	%f1940, %f1444, %f1445, %f1940;
	mov.u32 	%r3039, %r501;
	@%p800 bra 	$L__BB0_504;
	setp.eq.s32 	%p801, %r503, 2;
	add.s32 	%r2383, %r514, %r548;
	add.s32 	%r2384, %r515, %r547;
	mul.wide.s32 	%rd1400, %r2383, 4;
	add.s64 	%rd1398, %rd1, %rd1400;
	// begin inline asm
	ld.global.nc.f32 %f1446, [%rd1398];
	// end inline asm
	mul.wide.s32 	%rd1401, %r2384, 4;
	add.s64 	%rd1399, %rd2, %rd1401;
	// begin inline asm
	ld.global.nc.f32 %f1447, [%rd1399];
	// end inline asm
	fma.rn.f32 	%f1940, %f1446, %f1447, %f1940;
	mov.u32 	%r3039, %r507;
	@%p801 bra 	$L__BB0_504;
	add.s32 	%r2385, %r516, %r548;
	add.s32 	%r2386, %r517, %r547;
	mul.wide.s32 	%rd1404, %r2385, 4;
	add.s64 	%rd1402, %rd1, %rd1404;
	// begin inline asm
	ld.global.nc.f32 %f1448, [%rd1402];
	// end inline asm
	mul.wide.s32 	%rd1405, %r2386, 4;
	add.s64 	%rd1403, %rd2, %rd1405;
	// begin inline asm
	ld.global.nc.f32 %f1449, [%rd1403];
	// end inline asm
	fma.rn.f32 	%f1940, %f1448, %f1449, %f1940;
	mov.u32 	%r3039, %r509;
$L__BB0_504:
	setp.lt.u32 	%p802, %r502, 3;
	@%p802 bra 	$L__BB0_506;
$L__BB0_505:
	.pragma "nounroll";
	add.s32 	%r2387, %r3039, %r500;
	mad.lo.s32 	%r2388, %r2387, %r652, %r511;
	mad.lo.s32 	%r2389, %r2388, %r653, %r548;
	sub.s32 	%r2390, %r3039, %r475;
	mad.lo.s32 	%r2391, %r2390, %r666, %r473;
	mad.lo.s32 	%r2392, %r2391, %r657, %r3018;
	mad.lo.s32 	%r2393, %r2392, %r658, %r547;
	mul.wide.s32 	%rd1414, %r2389, 4;
	add.s64 	%rd1406, %rd1, %rd1414;
	// begin inline asm
	ld.global.nc.f32 %f1450, [%rd1406];
	// end inline asm
	mul.wide.s32 	%rd1415, %r2393, 4;
	add.s64 	%rd1407, %rd2, %rd1415;
	// begin inline asm
	ld.global.nc.f32 %f1451, [%rd1407];
	// end inline asm
	fma.rn.f32 	%f1458, %f1450, %f1451, %f1940;
	add.s32 	%r2394, %r2388, %r652;
	mad.lo.s32 	%r2395, %r2394, %r653, %r548;
	add.s32 	%r2396, %r2391, %r666;
	mad.lo.s32 	%r2397, %r2396, %r657, %r3018;
	mad.lo.s32 	%r2398, %r2397, %r658, %r547;
	mul.wide.s32 	%rd1416, %r2395, 4;
	add.s64 	%rd1408, %rd1, %rd1416;
	// begin inline asm
	ld.global.nc.f32 %f1452, [%rd1408];
	// end inline asm
	mul.wide.s32 	%rd1417, %r2398, 4;
	add.s64 	%rd1409, %rd2, %rd1417;
	// begin inline asm
	ld.global.nc.f32 %f1453, [%rd1409];
	// end inline asm
	fma.rn.f32 	%f1459, %f1452, %f1453, %f1458;
	add.s32 	%r2399, %r2394, %r652;
	mad.lo.s32 	%r2400, %r2399, %r653, %r548;
	add.s32 	%r2401, %r2396, %r666;
	mad.lo.s32 	%r2402, %r2401, %r657, %r3018;
	mad.lo.s32 	%r2403, %r2402, %r658, %r547;
	mul.wide.s32 	%rd1418, %r2400, 4;
	add.s64 	%rd1410, %rd1, %rd1418;
	// begin inline asm
	ld.global.nc.f32 %f1454, [%rd1410];
	// end inline asm
	mul.wide.s32 	%rd1419, %r2403, 4;
	add.s64 	%rd1411, %rd2, %rd1419;
	// begin inline asm
	ld.global.nc.f32 %f1455, [%rd1411];
	// end inline asm
	fma.rn.f32 	%f1460, %f1454, %f1455, %f1459;
	add.s32 	%r2404, %r2399, %r652;
	mad.lo.s32 	%r2405, %r2404, %r653, %r548;
	add.s32 	%r2406, %r2401, %r666;
	mad.lo.s32 	%r2407, %r2406, %r657, %r3018;
	mad.lo.s32 	%r2408, %r2407, %r658, %r547;
	mul.wide.s32 	%rd1420, %r2405, 4;
	add.s64 	%rd1412, %rd1, %rd1420;
	// begin inline asm
	ld.global.nc.f32 %f1456, [%rd1412];
	// end inline asm
	mul.wide.s32 	%rd1421, %r2408, 4;
	add.s64 	%rd1413, %rd2, %rd1421;
	// begin inline asm
	ld.global.nc.f32 %f1457, [%rd1413];
	// end inline asm
	fma.rn.f32 	%f1940, %f1456, %f1457, %f1460;
	add.s32 	%r3039, %r3039, 4;
	setp.lt.s32 	%p803, %r3039, %r499;
	@%p803 bra 	$L__BB0_505;
$L__BB0_506:
	add.s32 	%r552, %r547, %r495;
	setp.lt.s32 	%p804, %r552, 0;
	setp.ge.s32 	%p805, %r552, %r497;
	or.pred  	%p806, %p804, %p805;
	@%p806 bra 	$L__BB0_523;
	mul.lo.s32 	%r2409, %r552, %r664;
	sub.s32 	%r2410, %r477, %r2409;
	div.s32 	%r553, %r2410, %r660;
	setp.lt.s32 	%p808, %r553, 0;
	setp.ge.s32 	%p809, %r553, %r653;
	or.pred  	%p810, %p808, %p781;
	or.pred  	%p811, %p810, %p809;
	@%p811 bra 	$L__BB0_514;
	setp.eq.s32 	%p812, %r503, 0;
	mov.u32 	%r3041, %r498;
	@%p812 bra 	$L__BB0_512;
	setp.eq.s32 	%p813, %r503, 1;
	add.s32 	%r2411, %r512, %r553;
	add.s32 	%r2412, %r513, %r552;
	mul.wide.s32 	%rd1424, %r2411, 4;
	add.s64 	%rd1422, %rd1, %rd1424;
	// begin inline asm
	ld.global.nc.f32 %f1462, [%rd1422];
	// end inline asm
	mul.wide.s32 	%rd1425, %r2412, 4;
	add.s64 	%rd1423, %rd2, %rd1425;
	// begin inline asm
	ld.global.nc.f32 %f1463, [%rd1423];
	// end inline asm
	fma.rn.f32 	%f1940, %f1462, %f1463, %f1940;
	mov.u32 	%r3041, %r501;
	@%p813 bra 	$L__BB0_512;
	setp.eq.s32 	%p814, %r503, 2;
	add.s32 	%r2413, %r514, %r553;
	add.s32 	%r2414, %r515, %r552;
	mul.wide.s32 	%rd1428, %r2413, 4;
	add.s64 	%rd1426, %rd1, %rd1428;
	// begin inline asm
	ld.global.nc.f32 %f1464, [%rd1426];
	// end inline asm
	mul.wide.s32 	%rd1429, %r2414, 4;
	add.s64 	%rd1427, %rd2, %rd1429;
	// begin inline asm
	ld.global.nc.f32 %f1465, [%rd1427];
	// end inline asm
	fma.rn.f32 	%f1940, %f1464, %f1465, %f1940;
	mov.u32 	%r3041, %r507;
	@%p814 bra 	$L__BB0_512;
	add.s32 	%r2415, %r516, %r553;
	add.s32 	%r2416, %r517, %r552;
	mul.wide.s32 	%rd1432, %r2415, 4;
	add.s64 	%rd1430, %rd1, %rd1432;
	// begin inline asm
	ld.global.nc.f32 %f1466, [%rd1430];
	// end inline asm
	mul.wide.s32 	%rd1433, %r2416, 4;
	add.s64 	%rd1431, %rd2, %rd1433;
	// begin inline asm
	ld.global.nc.f32 %f1467, [%rd1431];
	// end inline asm
	fma.rn.f32 	%f1940, %f1466, %f1467, %f1940;
	mov.u32 	%r3041, %r509;
$L__BB0_512:
	setp.lt.u32 	%p815, %r502, 3;
	@%p815 bra 	$L__BB0_514;
$L__BB0_513:
	.pragma "nounroll";
	add.s32 	%r2417, %r3041, %r500;
	mad.lo.s32 	%r2418, %r2417, %r652, %r511;
	mad.lo.s32 	%r2419, %r2418, %r653, %r553;
	sub.s32 	%r2420, %r3041, %r475;
	mad.lo.s32 	%r2421, %r2420, %r666, %r473;
	mad.lo.s32 	%r2422, %r2421, %r657, %r3018;
	mad.lo.s32 	%r2423, %r2422, %r658, %r552;
	mul.wide.s32 	%rd1442, %r2419, 4;
	add.s64 	%rd1434, %rd1, %rd1442;
	// begin inline asm
	ld.global.nc.f32 %f1468, [%rd1434];
	// end inline asm
	mul.wide.s32 	%rd1443, %r2423, 4;
	add.s64 	%rd1435, %rd2, %rd1443;
	// begin inline asm
	ld.global.nc.f32 %f1469, [%rd1435];
	// end inline asm
	fma.rn.f32 	%f1476, %f1468, %f1469, %f1940;
	add.s32 	%r2424, %r2418, %r652;
	mad.lo.s32 	%r2425, %r2424, %r653, %r553;
	add.s32 	%r2426, %r2421, %r666;
	mad.lo.s32 	%r2427, %r2426, %r657, %r3018;
	mad.lo.s32 	%r2428, %r2427, %r658, %r552;
	mul.wide.s32 	%rd1444, %r2425, 4;
	add.s64 	%rd1436, %rd1, %rd1444;
	// begin inline asm
	ld.global.nc.f32 %f1470, [%rd1436];
	// end inline asm
	mul.wide.s32 	%rd1445, %r2428, 4;
	add.s64 	%rd1437, %rd2, %rd1445;
	// begin inline asm
	ld.global.nc.f32 %f1471, [%rd1437];
	// end inline asm
	fma.rn.f32 	%f1477, %f1470, %f1471, %f1476;
	add.s32 	%r2429, %r2424, %r652;
	mad.lo.s32 	%r2430, %r2429, %r653, %r553;
	add.s32 	%r2431, %r2426, %r666;
	mad.lo.s32 	%r2432, %r2431, %r657, %r3018;
	mad.lo.s32 	%r2433, %r2432, %r658, %r552;
	mul.wide.s32 	%rd1446, %r2430, 4;
	add.s64 	%rd1438, %rd1, %rd1446;
	// begin inline asm
	ld.global.nc.f32 %f1472, [%rd1438];
	// end inline asm
	mul.wide.s32 	%rd1447, %r2433, 4;
	add.s64 	%rd1439, %rd2, %rd1447;
	// begin inline asm
	ld.global.nc.f32 %f1473, [%rd1439];
	// end inline asm
	fma.rn.f32 	%f1478, %f1472, %f1473, %f1477;
	add.s32 	%r2434, %r2429, %r652;
	mad.lo.s32 	%r2435, %r2434, %r653, %r553;
	add.s32 	%r2436, %r2431, %r666;
	mad.lo.s32 	%r2437, %r2436, %r657, %r3018;
	mad.lo.s32 	%r2438, %r2437, %r658, %r552;
	mul.wide.s32 	%rd1448, %r2435, 4;
	add.s64 	%rd1440, %rd1, %rd1448;
	// begin inline asm
	ld.global.nc.f32 %f1474, [%rd1440];
	// end inline asm
	mul.wide.s32 	%rd1449, %r2438, 4;
	add.s64 	%rd1441, %rd2, %rd1449;
	// begin inline asm
	ld.global.nc.f32 %f1475, [%rd1441];
	// end inline asm
	fma.rn.f32 	%f1940, %f1474, %f1475, %f1478;
	add.s32 	%r3041, %r3041, 4;
	setp.lt.s32 	%p816, %r3041, %r499;
	@%p816 bra 	$L__BB0_513;
$L__BB0_514:
	add.s32 	%r557, %r552, %r495;
	setp.lt.s32 	%p817, %r557, 0;
	setp.ge.s32 	%p818, %r557, %r497;
	or.pred  	%p819, %p817, %p818;
	@%p819 bra 	$L__BB0_523;
	mul.lo.s32 	%r2439, %r557, %r664;
	sub.s32 	%r2440, %r477, %r2439;
	div.s32 	%r558, %r2440, %r660;
	setp.lt.s32 	%p821, %r558, 0;
	setp.ge.s32 	%p822, %r558, %r653;
	or.pred  	%p823, %p821, %p781;
	or.pred  	%p824, %p823, %p822;
	@%p824 bra 	$L__BB0_522;
	setp.eq.s32 	%p825, %r503, 0;
	mov.u32 	%r3043, %r498;
	@%p825 bra 	$L__BB0_520;
	setp.eq.s32 	%p826, %r503, 1;
	add.s32 	%r2441, %r512, %r558;
	add.s32 	%r2442, %r513, %r557;
	mul.wide.s32 	%rd1452, %r2441, 4;
	add.s64 	%rd1450, %rd1, %rd1452;
	// begin inline asm
	ld.global.nc.f32 %f1480, [%rd1450];
	// end inline asm
	mul.wide.s32 	%rd1453, %r2442, 4;
	add.s64 	%rd1451, %rd2, %rd1453;
	// begin inline asm
	ld.global.nc.f32 %f1481, [%rd1451];
	// end inline asm
	fma.rn.f32 	%f1940, %f1480, %f1481, %f1940;
	mov.u32 	%r3043, %r501;
	@%p826 bra 	$L__BB0_520;
	setp.eq.s32 	%p827, %r503, 2;
	add.s32 	%r2443, %r514, %r558;
	add.s32 	%r2444, %r515, %r557;
	mul.wide.s32 	%rd1456, %r2443, 4;
	add.s64 	%rd1454, %rd1, %rd1456;
	// begin inline asm
	ld.global.nc.f32 %f1482, [%rd1454];
	// end inline asm
	mul.wide.s32 	%rd1457, %r2444, 4;
	add.s64 	%rd1455, %rd2, %rd1457;
	// begin inline asm
	ld.global.nc.f32 %f1483, [%rd1455];
	// end inline asm
	fma.rn.f32 	%f1940, %f1482, %f1483, %f1940;
	mov.u32 	%r3043, %r507;
	@%p827 bra 	$L__BB0_520;
	add.s32 	%r2445, %r516, %r558;
	add.s32 	%r2446, %r517, %r557;
	mul.wide.s32 	%rd1460, %r2445, 4;
	add.s64 	%rd1458, %rd1, %rd1460;
	// begin inline asm
	ld.global.nc.f32 %f1484, [%rd1458];
	// end inline asm
	mul.wide.s32 	%rd1461, %r2446, 4;
	add.s64 	%rd1459, %rd2, %rd1461;
	// begin inline asm
	ld.global.nc.f32 %f1485, [%rd1459];
	// end inline asm
	fma.rn.f32 	%f1940, %f1484, %f1485, %f1940;
	mov.u32 	%r3043, %r509;
$L__BB0_520:
	setp.lt.u32 	%p828, %r502, 3;
	@%p828 bra 	$L__BB0_522;
$L__BB0_521:
	.pragma "nounroll";
	add.s32 	%r2447, %r3043, %r500;
	mad.lo.s32 	%r2448, %r2447, %r652, %r511;
	mad.lo.s32 	%r2449, %r2448, %r653, %r558;
	sub.s32 	%r2450, %r3043, %r475;
	mad.lo.s32 	%r2451, %r2450, %r666, %r473;
	mad.lo.s32 	%r2452, %r2451, %r657, %r3018;
	mad.lo.s32 	%r2453, %r2452, %r658, %r557;
	mul.wide.s32 	%rd1470, %r2449, 4;
	add.s64 	%rd1462, %rd1, %rd1470;
	// begin inline asm
	ld.global.nc.f32 %f1486, [%rd1462];
	// end inline asm
	mul.wide.s32 	%rd1471, %r2453, 4;
	add.s64 	%rd1463, %rd2, %rd1471;
	// begin inline asm
	ld.global.nc.f32 %f1487, [%rd1463];
	// end inline asm
	fma.rn.f32 	%f1494, %f1486, %f1487, %f1940;
	add.s32 	%r2454, %r2448, %r652;
	mad.lo.s32 	%r2455, %r2454, %r653, %r558;
	add.s32 	%r2456, %r2451, %r666;
	mad.lo.s32 	%r2457, %r2456, %r657, %r3018;
	mad.lo.s32 	%r2458, %r2457, %r658, %r557;
	mul.wide.s32 	%rd1472, %r2455, 4;
	add.s64 	%rd1464, %rd1, %rd1472;
	// begin inline asm
	ld.global.nc.f32 %f1488, [%rd1464];
	// end inline asm
	mul.wide.s32 	%rd1473, %r2458, 4;
	add.s64 	%rd1465, %rd2, %rd1473;
	// begin inline asm
	ld.global.nc.f32 %f1489, [%rd1465];
	// end inline asm
	fma.rn.f32 	%f1495, %f1488, %f1489, %f1494;
	add.s32 	%r2459, %r2454, %r652;
	mad.lo.s32 	%r2460, %r2459, %r653, %r558;
	add.s32 	%r2461, %r2456, %r666;
	mad.lo.s32 	%r2462, %r2461, %r657, %r3018;
	mad.lo.s32 	%r2463, %r2462, %r658, %r557;
	mul.wide.s32 	%rd1474, %r2460, 4;
	add.s64 	%rd1466, %rd1, %rd1474;
	// begin inline asm
	ld.global.nc.f32 %f1490, [%rd1466];
	// end inline asm
	mul.wide.s32 	%rd1475, %r2463, 4;
	add.s64 	%rd1467, %rd2, %rd1475;
	// begin inline asm
	ld.global.nc.f32 %f1491, [%rd1467];
	// end inline asm
	fma.rn.f32 	%f1496, %f1490, %f1491, %f1495;
	add.s32 	%r2464, %r2459, %r652;
	mad.lo.s32 	%r2465, %r2464, %r653, %r558;
	add.s32 	%r2466, %r2461, %r666;
	mad.lo.s32 	%r2467, %r2466, %r657, %r3018;
	mad.lo.s32 	%r2468, %r2467, %r658, %r557;
	mul.wide.s32 	%rd1476, %r2465, 4;
	add.s64 	%rd1468, %rd1, %rd1476;
	// begin inline asm
	ld.global.nc.f32 %f1492, [%rd1468];
	// end inline asm
	mul.wide.s32 	%rd1477, %r2468, 4;
	add.s64 	%rd1469, %rd2, %rd1477;
	// begin inline asm
	ld.global.nc.f32 %f1493, [%rd1469];
	// end inline asm
	fma.rn.f32 	%f1940, %f1492, %f1493, %f1496;
	add.s32 	%r3043, %r3043, 4;
	setp.lt.s32 	%p829, %r3043, %r499;
	@%p829 bra 	$L__BB0_521;
$L__BB0_522:
	add.s32 	%r3028, %r557, %r495;
	setp.gt.s32 	%p830, %r3028, -1;
	setp.lt.s32 	%p831, %r3028, %r497;
	and.pred  	%p832, %p830, %p831;
	@%p832 bra 	$L__BB0_490;
$L__BB0_523:
	add.s32 	%r563, %r3018, %r490;
	setp.lt.s32 	%p833, %r563, 0;
	setp.ge.s32 	%p834, %r563, %r496;
	or.pred  	%p835, %p833, %p834;
	@%p835 bra 	$L__BB0_629;
	mul.lo.s32 	%r2469, %r563, %r663;
	sub.s32 	%r2470, %r476, %r2469;
	div.s32 	%r564, %r2470, %r659;
	setp.lt.s32 	%p836, %r564, 0;
	setp.ge.s32 	%p837, %r564, %r652;
	or.pred  	%p838, %p836, %p837;
	or.pred  	%p839, %p838, %p4;
	@%p839 bra 	$L__BB0_558;
	add.s32 	%r2471, %r504, %r564;
	mul.lo.s32 	%r565, %r2471, %r653;
	add.s32 	%r2472, %r505, %r563;
	mul.lo.s32 	%r566, %r2472, %r658;
	add.s32 	%r2473, %r2471, %r652;
	mul.lo.s32 	%r567, %r2473, %r653;
	add.s32 	%r2474, %r506, %r563;
	mul.lo.s32 	%r568, %r2474, %r658;
	add.s32 	%r2475, %r2473, %r652;
	mul.lo.s32 	%r569, %r2475, %r653;
	add.s32 	%r2476, %r508, %r563;
	mul.lo.s32 	%r570, %r2476, %r658;
	mov.u32 	%r3045, %r3020;
$L__BB0_526:
	.pragma "nounroll";
	setp.lt.s32 	%p840, %r665, 1;
	mul.lo.s32 	%r2477, %r3045, %r664;
	sub.s32 	%r2478, %r477, %r2477;
	div.s32 	%r572, %r2478, %r660;
	setp.lt.s32 	%p841, %r572, 0;
	setp.ge.s32 	%p842, %r572, %r653;
	or.pred  	%p843, %p841, %p840;
	or.pred  	%p844, %p843, %p842;
	@%p844 bra 	$L__BB0_533;
	setp.eq.s32 	%p845, %r503, 0;
	mov.u32 	%r3046, %r498;
	@%p845 bra 	$L__BB0_531;
	setp.eq.s32 	%p846, %r503, 1;
	add.s32 	%r2479, %r565, %r572;
	add.s32 	%r2480, %r566, %r3045;
	mul.wide.s32 	%rd1480, %r2479, 4;
	add.s64 	%rd1478, %rd1, %rd1480;
	// begin inline asm
	ld.global.nc.f32 %f1498, [%rd1478];
	// end inline asm
	mul.wide.s32 	%rd1481, %r2480, 4;
	add.s64 	%rd1479, %rd2, %rd1481;
	// begin inline asm
	ld.global.nc.f32 %f1499, [%rd1479];
	// end inline asm
	fma.rn.f32 	%f1940, %f1498, %f1499, %f1940;
	mov.u32 	%r3046, %r501;
	@%p846 bra 	$L__BB0_531;
	setp.eq.s32 	%p847, %r503, 2;
	add.s32 	%r2481, %r567, %r572;
	add.s32 	%r2482, %r568, %r3045;
	mul.wide.s32 	%rd1484, %r2481, 4;
	add.s64 	%rd1482, %rd1, %rd1484;
	// begin inline asm
	ld.global.nc.f32 %f1500, [%rd1482];
	// end inline asm
	mul.wide.s32 	%rd1485, %r2482, 4;
	add.s64 	%rd1483, %rd2, %rd1485;
	// begin inline asm
	ld.global.nc.f32 %f1501, [%rd1483];
	// end inline asm
	fma.rn.f32 	%f1940, %f1500, %f1501, %f1940;
	mov.u32 	%r3046, %r507;
	@%p847 bra 	$L__BB0_531;
	add.s32 	%r2483, %r569, %r572;
	add.s32 	%r2484, %r570, %r3045;
	mul.wide.s32 	%rd1488, %r2483, 4;
	add.s64 	%rd1486, %rd1, %rd1488;
	// begin inline asm
	ld.global.nc.f32 %f1502, [%rd1486];
	// end inline asm
	mul.wide.s32 	%rd1489, %r2484, 4;
	add.s64 	%rd1487, %rd2, %rd1489;
	// begin inline asm
	ld.global.nc.f32 %f1503, [%rd1487];
	// end inline asm
	fma.rn.f32 	%f1940, %f1502, %f1503, %f1940;
	mov.u32 	%r3046, %r509;
$L__BB0_531:
	setp.lt.u32 	%p848, %r502, 3;
	@%p848 bra 	$L__BB0_533;
$L__BB0_532:
	.pragma "nounroll";
	add.s32 	%r2485, %r3046, %r500;
	mad.lo.s32 	%r2486, %r2485, %r652, %r564;
	mad.lo.s32 	%r2487, %r2486, %r653, %r572;
	sub.s32 	%r2488, %r3046, %r475;
	mad.lo.s32 	%r2489, %r2488, %r666, %r473;
	mad.lo.s32 	%r2490, %r2489, %r657, %r563;
	mad.lo.s32 	%r2491, %r2490, %r658, %r3045;
	mul.wide.s32 	%rd1498, %r2487, 4;
	add.s64 	%rd1490, %rd1, %rd1498;
	// begin inline asm
	ld.global.nc.f32 %f1504, [%rd1490];
	// end inline asm
	mul.wide.s32 	%rd1499, %r2491, 4;
	add.s64 	%rd1491, %rd2, %rd1499;
	// begin inline asm
	ld.global.nc.f32 %f1505, [%rd1491];
	// end inline asm
	fma.rn.f32 	%f1512, %f1504, %f1505, %f1940;
	add.s32 	%r2492, %r2486, %r652;
	mad.lo.s32 	%r2493, %r2492, %r653, %r572;
	add.s32 	%r2494, %r2489, %r666;
	mad.lo.s32 	%r2495, %r2494, %r657, %r563;
	mad.lo.s32 	%r2496, %r2495, %r658, %r3045;
	mul.wide.s32 	%rd1500, %r2493, 4;
	add.s64 	%rd1492, %rd1, %rd1500;
	// begin inline asm
	ld.global.nc.f32 %f1506, [%rd1492];
	// end inline asm
	mul.wide.s32 	%rd1501, %r2496, 4;
	add.s64 	%rd1493, %rd2, %rd1501;
	// begin inline asm
	ld.global.nc.f32 %f1507, [%rd1493];
	// end inline asm
	fma.rn.f32 	%f1513, %f1506, %f1507, %f1512;
	add.s32 	%r2497, %r2492, %r652;
	mad.lo.s32 	%r2498, %r2497, %r653, %r572;
	add.s32 	%r2499, %r2494, %r666;
	mad.lo.s32 	%r2500, %r2499, %r657, %r563;
	mad.lo.s32 	%r2501, %r2500, %r658, %r3045;
	mul.wide.s32 	%rd1502, %r2498, 4;
	add.s64 	%rd1494, %rd1, %rd1502;
	// begin inline asm
	ld.global.nc.f32 %f1508, [%rd1494];
	// end inline asm
	mul.wide.s32 	%rd1503, %r2501, 4;
	add.s64 	%rd1495, %rd2, %rd1503;
	// begin inline asm
	ld.global.nc.f32 %f1509, [%rd1495];
	// end inline asm
	fma.rn.f32 	%f1514, %f1508, %f1509, %f1513;
	add.s32 	%r2502, %r2497, %r652;
	mad.lo.s32 	%r2503, %r2502, %r653, %r572;
	add.s32 	%r2504, %r2499, %r666;
	mad.lo.s32 	%r2505, %r2504, %r657, %r563;
	mad.lo.s32 	%r2506, %r2505, %r658, %r3045;
	mul.wide.s32 	%rd1504, %r2503, 4;
	add.s64 	%rd1496, %rd1, %rd1504;
	// begin inline asm
	ld.global.nc.f32 %f1510, [%rd1496];
	// end inline asm
	mul.wide.s32 	%rd1505, %r2506, 4;
	add.s64 	%rd1497, %rd2, %rd1505;
	// begin inline asm
	ld.global.nc.f32 %f1511, [%rd1497];
	// end inline asm
	fma.rn.f32 	%f1940, %f1510, %f1511, %f1514;
	add.s32 	%r3046, %r3046, 4;
	setp.lt.s32 	%p849, %r3046, %r499;
	@%p849 bra 	$L__BB0_532;
$L__BB0_533:
	add.s32 	%r576, %r3045, %r495;
	setp.lt.s32 	%p850, %r576, 0;
	setp.ge.s32 	%p851, %r576, %r497;
	or.pred  	%p852, %p850, %p851;
	@%p852 bra 	$L__BB0_558;
	mul.lo.s32 	%r2507, %r576, %r664;
	sub.s32 	%r2508, %r477, %r2507;
	div.s32 	%r577, %r2508, %r660;
	setp.lt.s32 	%p854, %r577, 0;
	setp.ge.s32 	%p855, %r577, %r653;
	or.pred  	%p856, %p854, %p840;
	or.pred  	%p857, %p856, %p855;
	@%p857 bra 	$L__BB0_541;
	setp.eq.s32 	%p858, %r503, 0;
	mov.u32 	%r3048, %r498;
	@%p858 bra 	$L__BB0_539;
	setp.eq.s32 	%p859, %r503, 1;
	add.s32 	%r2509, %r565, %r577;
	add.s32 	%r2510, %r566, %r576;
	mul.wide.s32 	%rd1508, %r2509, 4;
	add.s64 	%rd1506, %rd1, %rd1508;
	// begin inline asm
	ld.global.nc.f32 %f1516, [%rd1506];
	// end inline asm
	mul.wide.s32 	%rd1509, %r2510, 4;
	add.s64 	%rd1507, %rd2, %rd1509;
	// begin inline asm
	ld.global.nc.f32 %f1517, [%rd1507];
	// end inline asm
	fma.rn.f32 	%f1940, %f1516, %f1517, %f1940;
	mov.u32 	%r3048, %r501;
	@%p859 bra 	$L__BB0_539;
	setp.eq.s32 	%p860, %r503, 2;
	add.s32 	%r2511, %r567, %r577;
	add.s32 	%r2512, %r568, %r576;
	mul.wide.s32 	%rd1512, %r2511, 4;
	add.s64 	%rd1510, %rd1, %rd1512;
	// begin inline asm
	ld.global.nc.f32 %f1518, [%rd1510];
	// end inline asm
	mul.wide.s32 	%rd1513, %r2512, 4;
	add.s64 	%rd1511, %rd2, %rd1513;
	// begin inline asm
	ld.global.nc.f32 %f1519, [%rd1511];
	// end inline asm
	fma.rn.f32 	%f1940, %f1518, %f1519, %f1940;
	mov.u32 	%r3048, %r507;
	@%p860 bra 	$L__BB0_539;
	add.s32 	%r2513, %r569, %r577;
	add.s32 	%r2514, %r570, %r576;
	mul.wide.s32 	%rd1516, %r2513, 4;
	add.s64 	%rd1514, %rd1, %rd1516;
	// begin inline asm
	ld.global.nc.f32 %f1520, [%rd1514];
	// end inline asm
	mul.wide.s32 	%rd1517, %r2514, 4;
	add.s64 	%rd1515, %rd2, %rd1517;
	// begin inline asm
	ld.global.nc.f32 %f1521, [%rd1515];
	// end inline asm
	fma.rn.f32 	%f1940, %f1520, %f1521, %f1940;
	mov.u32 	%r3048, %r509;
$L__BB0_539:
	setp.lt.u32 	%p861, %r502, 3;
	@%p861 bra 	$L__BB0_541;
$L__BB0_540:
	.pragma "nounroll";
	add.s32 	%r2515, %r3048, %r500;
	mad.lo.s32 	%r2516, %r2515, %r652, %r564;
	mad.lo.s32 	%r2517, %r2516, %r653, %r577;
	sub.s32 	%r2518, %r3048, %r475;
	mad.lo.s32 	%r2519, %r2518, %r666, %r473;
	mad.lo.s32 	%r2520, %r2519, %r657, %r563;
	mad.lo.s32 	%r2521, %r2520, %r658, %r576;
	mul.wide.s32 	%rd1526, %r2517, 4;
	add.s64 	%rd1518, %rd1, %rd1526;
	// begin inline asm
	ld.global.nc.f32 %f1522, [%rd1518];
	// end inline asm
	mul.wide.s32 	%rd1527, %r2521, 4;
	add.s64 	%rd1519, %rd2, %rd1527;
	// begin inline asm
	ld.global.nc.f32 %f1523, [%rd1519];
	// end inline asm
	fma.rn.f32 	%f1530, %f1522, %f1523, %f1940;
	add.s32 	%r2522, %r2516, %r652;
	mad.lo.s32 	%r2523, %r2522, %r653, %r577;
	add.s32 	%r2524, %r2519, %r666;
	mad.lo.s32 	%r2525, %r2524, %r657, %r563;
	mad.lo.s32 	%r2526, %r2525, %r658, %r576;
	mul.wide.s32 	%rd1528, %r2523, 4;
	add.s64 	%rd1520, %rd1, %rd1528;
	// begin inline asm
	ld.global.nc.f32 %f1524, [%rd1520];
	// end inline asm
	mul.wide.s32 	%rd1529, %r2526, 4;
	add.s64 	%rd1521, %rd2, %rd1529;
	// begin inline asm
	ld.global.nc.f32 %f1525, [%rd1521];
	// end inline asm
	fma.rn.f32 	%f1531, %f1524, %f1525, %f1530;
	add.s32 	%r2527, %r2522, %r652;
	mad.lo.s32 	%r2528, %r2527, %r653, %r577;
	add.s32 	%r2529, %r2524, %r666;
	mad.lo.s32 	%r2530, %r2529, %r657, %r563;
	mad.lo.s32 	%r2531, %r2530, %r658, %r576;
	mul.wide.s32 	%rd1530, %r2528, 4;
	add.s64 	%rd1522, %rd1, %rd1530;
	// begin inline asm
	ld.global.nc.f32 %f1526, [%rd1522];
	// end inline asm
	mul.wide.s32 	%rd1531, %r2531, 4;
	add.s64 	%rd1523, %rd2, %rd1531;
	// begin inline asm
	ld.global.nc.f32 %f1527, [%rd1523];
	// end inline asm
	fma.rn.f32 	%f1532, %f1526, %f1527, %f1531;
	add.s32 	%r2532, %r2527, %r652;
	mad.lo.s32 	%r2533, %r2532, %r653, %r577;
	add.s32 	%r2534, %r2529, %r666;
	mad.lo.s32 	%r2535, %r2534, %r657, %r563;
	mad.lo.s32 	%r2536, %r2535, %r658, %r576;
	mul.wide.s32 	%rd1532, %r2533, 4;
	add.s64 	%rd1524, %rd1, %rd1532;
	// begin inline asm
	ld.global.nc.f32 %f1528, [%rd1524];
	// end inline asm
	mul.wide.s32 	%rd1533, %r2536, 4;
	add.s64 	%rd1525, %rd2, %rd1533;
	// begin inline asm
	ld.global.nc.f32 %f1529, [%rd1525];
	// end inline asm
	fma.rn.f32 	%f1940, %f1528, %f1529, %f1532;
	add.s32 	%r3048, %r3048, 4;
	setp.lt.s32 	%p862, %r3048, %r499;
	@%p862 bra 	$L__BB0_540;
$L__BB0_541:
	add.s32 	%r581, %r576, %r495;
	setp.lt.s32 	%p863, %r581, 0;
	setp.ge.s32 	%p864, %r581, %r497;
	or.pred  	%p865, %p863, %p864;
	@%p865 bra 	$L__BB0_558;
	mul.lo.s32 	%r2537, %r581, %r664;
	sub.s32 	%r2538, %r477, %r2537;
	div.s32 	%r582, %r2538, %r660;
	setp.lt.s32 	%p867, %r582, 0;
	setp.ge.s32 	%p868, %r582, %r653;
	or.pred  	%p869, %p867, %p840;
	or.pred  	%p870, %p869, %p868;
	@%p870 bra 	$L__BB0_549;
	setp.eq.s32 	%p871, %r503, 0;
	mov.u32 	%r3050, %r498;
	@%p871 bra 	$L__BB0_547;
	setp.eq.s32 	%p872, %r503, 1;
	add.s32 	%r2539, %r565, %r582;
	add.s32 	%r2540, %r566, %r581;
	mul.wide.s32 	%rd1536, %r2539, 4;
	add.s64 	%rd1534, %rd1, %rd1536;
	// begin inline asm
	ld.global.nc.f32 %f1534, [%rd1534];
	// end inline asm
	mul.wide.s32 	%rd1537, %r2540, 4;
	add.s64 	%rd1535, %rd2, %rd1537;
	// begin inline asm
	ld.global.nc.f32 %f1535, [%rd1535];
	// end inline asm
	fma.rn.f32 	%f1940, %f1534, %f1535, %f1940;
	mov.u32 	%r3050, %r501;
	@%p872 bra 	$L__BB0_547;
	setp.eq.s32 	%p873, %r503, 2;
	add.s32 	%r2541, %r567, %r582;
	add.s32 	%r2542, %r568, %r581;
	mul.wide.s32 	%rd1540, %r2541, 4;
	add.s64 	%rd1538, %rd1, %rd1540;
	// begin inline asm
	ld.global.nc.f32 %f1536, [%rd1538];
	// end inline asm
	mul.wide.s32 	%rd1541, %r2542, 4;
	add.s64 	%rd1539, %rd2, %rd1541;
	// begin inline asm
	ld.global.nc.f32 %f1537, [%rd1539];
	// end inline asm
	fma.rn.f32 	%f1940, %f1536, %f1537, %f1940;
	mov.u32 	%r3050, %r507;
	@%p873 bra 	$L__BB0_547;
	add.s32 	%r2543, %r569, %r582;
	add.s32 	%r2544, %r570, %r581;
	mul.wide.s32 	%rd1544, %r2543, 4;
	add.s64 	%rd1542, %rd1, %rd1544;
	// begin inline asm
	ld.global.nc.f32 %f1538, [%rd1542];
	// end inline asm
	mul.wide.s32 	%rd1545, %r2544, 4;
	add.s64 	%rd1543, %rd2, %rd1545;
	// begin inline asm
	ld.global.nc.f32 %f1539, [%rd1543];
	// end inline asm
	fma.rn.f32 	%f1940, %f1538, %f1539, %f1940;
	mov.u32 	%r3050, %r509;
$L__BB0_547:
	setp.lt.u32 	%p874, %r502, 3;
	@%p874 bra 	$L__BB0_549;
$L__BB0_548:
	.pragma "nounroll";
	add.s32 	%r2545, %r3050, %r500;
	mad.lo.s32 	%r2546, %r2545, %r652, %r564;
	mad.lo.s32 	%r2547, %r2546, %r653, %r582;
	sub.s32 	%r2548, %r3050, %r475;
	mad.lo.s32 	%r2549, %r2548, %r666, %r473;
	mad.lo.s32 	%r2550, %r2549, %r657, %r563;
	mad.lo.s32 	%r2551, %r2550, %r658, %r581;
	mul.wide.s32 	%rd1554, %r2547, 4;
	add.s64 	%rd1546, %rd1, %rd1554;
	// begin inline asm
	ld.global.nc.f32 %f1540, [%rd1546];
	// end inline asm
	mul.wide.s32 	%rd1555, %r2551, 4;
	add.s64 	%rd1547, %rd2, %rd1555;
	// begin inline asm
	ld.global.nc.f32 %f1541, [%rd1547];
	// end inline asm
	fma.rn.f32 	%f1548, %f1540, %f1541, %f1940;
	add.s32 	%r2552, %r2546, %r652;
	mad.lo.s32 	%r2553, %r2552, %r653, %r582;
	add.s32 	%r2554, %r2549, %r666;
	mad.lo.s32 	%r2555, %r2554, %r657, %r563;
	mad.lo.s32 	%r2556, %r2555, %r658, %r581;
	mul.wide.s32 	%rd1556, %r2553, 4;
	add.s64 	%rd1548, %rd1, %rd1556;
	// begin inline asm
	ld.global.nc.f32 %f1542, [%rd1548];
	// end inline asm
	mul.wide.s32 	%rd1557, %r2556, 4;
	add.s64 	%rd1549, %rd2, %rd1557;
	// begin inline asm
	ld.global.nc.f32 %f1543, [%rd1549];
	// end inline asm
	fma.rn.f32 	%f1549, %f1542, %f1543, %f1548;
	add.s32 	%r2557, %r2552, %r652;
	mad.lo.s32 	%r2558, %r2557, %r653, %r582;
	add.s32 	%r2559, %r2554, %r666;
	mad.lo.s32 	%r2560, %r2559, %r657, %r563;
	mad.lo.s32 	%r2561, %r2560, %r658, %r581;
	mul.wide.s32 	%rd1558, %r2558, 4;
	add.s64 	%rd1550, %rd1, %rd1558;
	// begin inline asm
	ld.global.nc.f32 %f1544, [%rd1550];
	// end inline asm
	mul.wide.s32 	%rd1559, %r2561, 4;
	add.s64 	%rd1551, %rd2, %rd1559;
	// begin inline asm
	ld.global.nc.f32 %f1545, [%rd1551];
	// end inline asm
	fma.rn.f32 	%f1550, %f1544, %f1545, %f1549;
	add.s32 	%r2562, %r2557, %r652;
	mad.lo.s32 	%r2563, %r2562, %r653, %r582;
	add.s32 	%r2564, %r2559, %r666;
	mad.lo.s32 	%r2565, %r2564, %r657, %r563;
	mad.lo.s32 	%r2566, %r2565, %r658, %r581;
	mul.wide.s32 	%rd1560, %r2563, 4;
	add.s64 	%rd1552, %rd1, %rd1560;
	// begin inline asm
	ld.global.nc.f32 %f1546, [%rd1552];
	// end inline asm
	mul.wide.s32 	%rd1561, %r2566, 4;
	add.s64 	%rd1553, %rd2, %rd1561;
	// begin inline asm
	ld.global.nc.f32 %f1547, [%rd1553];
	// end inline asm
	fma.rn.f32 	%f1940, %f1546, %f1547, %f1550;
	add.s32 	%r3050, %r3050, 4;
	setp.lt.s32 	%p875, %r3050, %r499;
	@%p875 bra 	$L__BB0_548;
$L__BB0_549:
	add.s32 	%r586, %r581, %r495;
	setp.lt.s32 	%p876, %r586, 0;
	setp.ge.s32 	%p877, %r586, %r497;
	or.pred  	%p878, %p876, %p877;
	@%p878 bra 	$L__BB0_558;
	mul.lo.s32 	%r2567, %r586, %r664;
	sub.s32 	%r2568, %r477, %r2567;
	div.s32 	%r587, %r2568, %r660;
	setp.lt.s32 	%p880, %r587, 0;
	setp.ge.s32 	%p881, %r587, %r653;
	or.pred  	%p882, %p880, %p840;
	or.pred  	%p883, %p882, %p881;
	@%p883 bra 	$L__BB0_557;
	setp.eq.s32 	%p884, %r503, 0;
	mov.u32 	%r3052, %r498;
	@%p884 bra 	$L__BB0_555;
	setp.eq.s32 	%p885, %r503, 1;
	add.s32 	%r2569, %r565, %r587;
	add.s32 	%r2570, %r566, %r586;
	mul.wide.s32 	%rd1564, %r2569, 4;
	add.s64 	%rd1562, %rd1, %rd1564;
	// begin inline asm
	ld.global.nc.f32 %f1552, [%rd1562];
	// end inline asm
	mul.wide.s32 	%rd1565, %r2570, 4;
	add.s64 	%rd1563, %rd2, %rd1565;
	// begin inline asm
	ld.global.nc.f32 %f1553, [%rd1563];
	// end inline asm
	fma.rn.f32 	%f1940, %f1552, %f1553, %f1940;
	mov.u32 	%r3052, %r501;
	@%p885 bra 	$L__BB0_555;
	setp.eq.s32 	%p886, %r503, 2;
	add.s32 	%r2571, %r567, %r587;
	add.s32 	%r2572, %r568, %r586;
	mul.wide.s32 	%rd1568, %r2571, 4;
	add.s64 	%rd1566, %rd1, %rd1568;
	// begin inline asm
	ld.global.nc.f32 %f1554, [%rd1566];
	// end inline asm
	mul.wide.s32 	%rd1569, %r2572, 4;
	add.s64 	%rd1567, %rd2, %rd1569;
	// begin inline asm
	ld.global.nc.f32 %f1555, [%rd1567];
	// end inline asm
	fma.rn.f32 	%f1940, %f1554, %f1555, %f1940;
	mov.u32 	%r3052, %r507;
	@%p886 bra 	$L__BB0_555;
	add.s32 	%r2573, %r569, %r587;
	add.s32 	%r2574, %r570, %r586;
	mul.wide.s32 	%rd1572, %r2573, 4;
	add.s64 	%rd1570, %rd1, %rd1572;
	// begin inline asm
	ld.global.nc.f32 %f1556, [%rd1570];
	// end inline asm
	mul.wide.s32 	%rd1573, %r2574, 4;
	add.s64 	%rd1571, %rd2, %rd1573;
	// begin inline asm
	ld.global.nc.f32 %f1557, [%rd1571];
	// end inline asm
	fma.rn.f32 	%f1940, %f1556, %f1557, %f1940;
	mov.u32 	%r3052, %r509;
$L__BB0_555:
	setp.lt.u32 	%p887, %r502, 3;
	@%p887 bra 	$L__BB0_557;
$L__BB0_556:
	.pragma "nounroll";
	add.s32 	%r2575, %r3052, %r500;
	mad.lo.s32 	%r2576, %r2575, %r652, %r564;
	mad.lo.s32 	%r2577, %r2576, %r653, %r587;
	sub.s32 	%r2578, %r3052, %r475;
	mad.lo.s32 	%r2579, %r2578, %r666, %r473;
	mad.lo.s32 	%r2580, %r2579, %r657, %r563;
	mad.lo.s32 	%r2581, %r2580, %r658, %r586;
	mul.wide.s32 	%rd1582, %r2577, 4;
	add.s64 	%rd1574, %rd1, %rd1582;
	// begin inline asm
	ld.global.nc.f32 %f1558, [%rd1574];
	// end inline asm
	mul.wide.s32 	%rd1583, %r2581, 4;
	add.s64 	%rd1575, %rd2, %rd1583;
	// begin inline asm
	ld.global.nc.f32 %f1559, [%rd1575];
	// end inline asm
	fma.rn.f32 	%f1566, %f1558, %f1559, %f1940;
	add.s32 	%r2582, %r2576, %r652;
	mad.lo.s32 	%r2583, %r2582, %r653, %r587;
	add.s32 	%r2584, %r2579, %r666;
	mad.lo.s32 	%r2585, %r2584, %r657, %r563;
	mad.lo.s32 	%r2586, %r2585, %r658, %r586;
	mul.wide.s32 	%rd1584, %r2583, 4;
	add.s64 	%rd1576, %rd1, %rd1584;
	// begin inline asm
	ld.global.nc.f32 %f1560, [%rd1576];
	// end inline asm
	mul.wide.s32 	%rd1585, %r2586, 4;
	add.s64 	%rd1577, %rd2, %rd1585;
	// begin inline asm
	ld.global.nc.f32 %f1561, [%rd1577];
	// end inline asm
	fma.rn.f32 	%f1567, %f1560, %f1561, %f1566;
	add.s32 	%r2587, %r2582, %r652;
	mad.lo.s32 	%r2588, %r2587, %r653, %r587;
	add.s32 	%r2589, %r2584, %r666;
	mad.lo.s32 	%r2590, %r2589, %r657, %r563;
	mad.lo.s32 	%r2591, %r2590, %r658, %r586;
	mul.wide.s32 	%rd1586, %r2588, 4;
	add.s64 	%rd1578, %rd1, %rd1586;
	// begin inline asm
	ld.global.nc.f32 %f1562, [%rd1578];
	// end inline asm
	mul.wide.s32 	%rd1587, %r2591, 4;
	add.s64 	%rd1579, %rd2, %rd1587;
	// begin inline asm
	ld.global.nc.f32 %f1563, [%rd1579];
	// end inline asm
	fma.rn.f32 	%f1568, %f1562, %f1563, %f1567;
	add.s32 	%r2592, %r2587, %r652;
	mad.lo.s32 	%r2593, %r2592, %r653, %r587;
	add.s32 	%r2594, %r2589, %r666;
	mad.lo.s32 	%r2595, %r2594, %r657, %r563;
	mad.lo.s32 	%r2596, %r2595, %r658, %r586;
	mul.wide.s32 	%rd1588, %r2593, 4;
	add.s64 	%rd1580, %rd1, %rd1588;
	// begin inline asm
	ld.global.nc.f32 %f1564, [%rd1580];
	// end inline asm
	mul.wide.s32 	%rd1589, %r2596, 4;
	add.s64 	%rd1581, %rd2, %rd1589;
	// begin inline asm
	ld.global.nc.f32 %f1565, [%rd1581];
	// end inline asm
	fma.rn.f32 	%f1940, %f1564, %f1565, %f1568;
	add.s32 	%r3052, %r3052, 4;
	setp.lt.s32 	%p888, %r3052, %r499;
	@%p888 bra 	$L__BB0_556;
$L__BB0_557:
	add.s32 	%r3045, %r586, %r495;
	setp.gt.s32 	%p889, %r3045, -1;
	setp.lt.s32 	%p890, %r3045, %r497;
	and.pred  	%p891, %p889, %p890;
	@%p891 bra 	$L__BB0_526;
$L__BB0_558:
	add.s32 	%r592, %r563, %r490;
	setp.lt.s32 	%p892, %r592, 0;
	setp.ge.s32 	%p893, %r592, %r496;
	or.pred  	%p894, %p892, %p893;
	@%p894 bra 	$L__BB0_629;
	mul.lo.s32 	%r2597, %r592, %r663;
	sub.s32 	%r2598, %r476, %r2597;
	div.s32 	%r593, %r2598, %r659;
	setp.lt.s32 	%p895, %r593, 0;
	setp.ge.s32 	%p896, %r593, %r652;
	or.pred  	%p897, %p895, %p896;
	or.pred  	%p898, %p897, %p4;
	@%p898 bra 	$L__BB0_593;
	add.s32 	%r2599, %r504, %r593;
	mul.lo.s32 	%r594, %r2599, %r653;
	add.s32 	%r2600, %r505, %r592;
	mul.lo.s32 	%r595, %r2600, %r658;
	add.s32 	%r2601, %r2599, %r652;
	mul.lo.s32 	%r596, %r2601, %r653;
	add.s32 	%r2602, %r506, %r592;
	mul.lo.s32 	%r597, %r2602, %r658;
	add.s32 	%r2603, %r2601, %r652;
	mul.lo.s32 	%r598, %r2603, %r653;
	add.s32 	%r2604, %r508, %r592;
	mul.lo.s32 	%r599, %r2604, %r658;
	mov.u32 	%r3054, %r3020;
$L__BB0_561:
	.pragma "nounroll";
	setp.lt.s32 	%p899, %r665, 1;
	mul.lo.s32 	%r2605, %r3054, %r664;
	sub.s32 	%r2606, %r477, %r2605;
	div.s32 	%r601, %r2606, %r660;
	setp.lt.s32 	%p900, %r601, 0;
	setp.ge.s32 	%p901, %r601, %r653;
	or.pred  	%p902, %p900, %p899;
	or.pred  	%p903, %p902, %p901;
	@%p903 bra 	$L__BB0_568;
	setp.eq.s32 	%p904, %r503, 0;
	mov.u32 	%r3055, %r498;
	@%p904 bra 	$L__BB0_566;
	setp.eq.s32 	%p905, %r503, 1;
	add.s32 	%r2607, %r594, %r601;
	add.s32 	%r2608, %r595, %r3054;
	mul.wide.s32 	%rd1592, %r2607, 4;
	add.s64 	%rd1590, %rd1, %rd1592;
	// begin inline asm
	ld.global.nc.f32 %f1570, [%rd1590];
	// end inline asm
	mul.wide.s32 	%rd1593, %r2608, 4;
	add.s64 	%rd1591, %rd2, %rd1593;
	// begin inline asm
	ld.global.nc.f32 %f1571, [%rd1591];
	// end inline asm
	fma.rn.f32 	%f1940, %f1570, %f1571, %f1940;
	mov.u32 	%r3055, %r501;
	@%p905 bra 	$L__BB0_566;
	setp.eq.s32 	%p906, %r503, 2;
	add.s32 	%r2609, %r596, %r601;
	add.s32 	%r2610, %r597, %r3054;
	mul.wide.s32 	%rd1596, %r2609, 4;
	add.s64 	%rd1594, %rd1, %rd1596;
	// begin inline asm
	ld.global.nc.f32 %f1572, [%rd1594];
	// end inline asm
	mul.wide.s32 	%rd1597, %r2610, 4;
	add.s64 	%rd1595, %rd2, %rd1597;
	// begin inline asm
	ld.global.nc.f32 %f1573, [%rd1595];
	// end inline asm
	fma.rn.f32 	%f1940, %f1572, %f1573, %f1940;
	mov.u32 	%r3055, %r507;
	@%p906 bra 	$L__BB0_566;
	add.s32 	%r2611, %r598, %r601;
	add.s32 	%r2612, %r599, %r3054;
	mul.wide.s32 	%rd1600, %r2611, 4;
	add.s64 	%rd1598, %rd1, %rd1600;
	// begin inline asm
	ld.global.nc.f32 %f1574, [%rd1598];
	// end inline asm
	mul.wide.s32 	%rd1601, %r2612, 4;
	add.s64 	%rd1599, %rd2, %rd1601;
	// begin inline asm
	ld.global.nc.f32 %f1575, [%rd1599];
	// end inline asm
	fma.rn.f32 	%f1940, %f1574, %f1575, %f1940;
	mov.u32 	%r3055, %r509;
$L__BB0_566:
	setp.lt.u32 	%p907, %r502, 3;
	@%p907 bra 	$L__BB0_568;
$L__BB0_567:
	.pragma "nounroll";
	add.s32 	%r2613, %r3055, %r500;
	mad.lo.s32 	%r2614, %r2613, %r652, %r593;
	mad.lo.s32 	%r2615, %r2614, %r653, %r601;
	sub.s32 	%r2616, %r3055, %r475;
	mad.lo.s32 	%r2617, %r2616, %r666, %r473;
	mad.lo.s32 	%r2618, %r2617, %r657, %r592;
	mad.lo.s32 	%r2619, %r2618, %r658, %r3054;
	mul.wide.s32 	%rd1610, %r2615, 4;
	add.s64 	%rd1602, %rd1, %rd1610;
	// begin inline asm
	ld.global.nc.f32 %f1576, [%rd1602];
	// end inline asm
	mul.wide.s32 	%rd1611, %r2619, 4;
	add.s64 	%rd1603, %rd2, %rd1611;
	// begin inline asm
	ld.global.nc.f32 %f1577, [%rd1603];
	// end inline asm
	fma.rn.f32 	%f1584, %f1576, %f1577, %f1940;
	add.s32 	%r2620, %r2614, %r652;
	mad.lo.s32 	%r2621, %r2620, %r653, %r601;
	add.s32 	%r2622, %r2617, %r666;
	mad.lo.s32 	%r2623, %r2622, %r657, %r592;
	mad.lo.s32 	%r2624, %r2623, %r658, %r3054;
	mul.wide.s32 	%rd1612, %r2621, 4;
	add.s64 	%rd1604, %rd1, %rd1612;
	// begin inline asm
	ld.global.nc.f32 %f1578, [%rd1604];
	// end inline asm
	mul.wide.s32 	%rd1613, %r2624, 4;
	add.s64 	%rd1605, %rd2, %rd1613;
	// begin inline asm
	ld.global.nc.f32 %f1579, [%rd1605];
	// end inline asm
	fma.rn.f32 	%f1585, %f1578, %f1579, %f1584;
	add.s32 	%r2625, %r2620, %r652;
	mad.lo.s32 	%r2626, %r2625, %r653, %r601;
	add.s32 	%r2627, %r2622, %r666;
	mad.lo.s32 	%r2628, %r2627, %r657, %r592;
	mad.lo.s32 	%r2629, %r2628, %r658, %r3054;
	mul.wide.s32 	%rd1614, %r2626, 4;
	add.s64 	%rd1606, %rd1, %rd1614;
	// begin inline asm
	ld.global.nc.f32 %f1580, [%rd1606];
	// end inline asm
	mul.wide.s32 	%rd1615, %r2629, 4;
	add.s64 	%rd1607, %rd2, %rd1615;
	// begin inline asm
	ld.global.nc.f32 %f1581, [%rd1607];
	// end inline asm
	fma.rn.f32 	%f1586, %f1580, %f1581, %f1585;
	add.s32 	%r2630, %r2625, %r652;
	mad.lo.s32 	%r2631, %r2630, %r653, %r601;
	add.s32 	%r2632, %r2627, %r666;
	mad.lo.s32 	%r2633, %r2632, %r657, %r592;
	mad.lo.s32 	%r2634, %r2633, %r658, %r3054;
	mul.wide.s32 	%rd1616, %r2631, 4;
	add.s64 	%rd1608, %rd1, %rd1616;
	// begin inline asm
	ld.global.nc.f32 %f1582, [%rd1608];
	// end inline asm
	mul.wide.s32 	%rd1617, %r2634, 4;
	add.s64 	%rd1609, %rd2, %rd1617;
	// begin inline asm
	ld.global.nc.f32 %f1583, [%rd1609];
	// end inline asm
	fma.rn.f32 	%f1940, %f1582, %f1583, %f1586;
	add.s32 	%r3055, %r3055, 4;
	setp.lt.s32 	%p908, %r3055, %r499;
	@%p908 bra 	$L__BB0_567;
$L__BB0_568:
	add.s32 	%r605, %r3054, %r495;
	setp.lt.s32 	%p909, %r605, 0;
	setp.ge.s32 	%p910, %r605, %r497;
	or.pred  	%p911, %p909, %p910;
	@%p911 bra 	$L__BB0_593;
	mul.lo.s32 	%r2635, %r605, %r664;
	sub.s32 	%r2636, %r477, %r2635;
	div.s32 	%r606, %r2636, %r660;
	setp.lt.s32 	%p913, %r606, 0;
	setp.ge.s32 	%p914, %r606, %r653;
	or.pred  	%p915, %p913, %p899;
	or.pred  	%p916, %p915, %p914;
	@%p916 bra 	$L__BB0_576;
	setp.eq.s32 	%p917, %r503, 0;
	mov.u32 	%r3057, %r498;
	@%p917 bra 	$L__BB0_574;
	setp.eq.s32 	%p918, %r503, 1;
	add.s32 	%r2637, %r594, %r606;
	add.s32 	%r2638, %r595, %r605;
	mul.wide.s32 	%rd1620, %r2637, 4;
	add.s64 	%rd1618, %rd1, %rd1620;
	// begin inline asm
	ld.global.nc.f32 %f1588, [%rd1618];
	// end inline asm
	mul.wide.s32 	%rd1621, %r2638, 4;
	add.s64 	%rd1619, %rd2, %rd1621;
	// begin inline asm
	ld.global.nc.f32 %f1589, [%rd1619];
	// end inline asm
	fma.rn.f32 	%f1940, %f1588, %f1589, %f1940;
	mov.u32 	%r3057, %r501;
	@%p918 bra 	$L__BB0_574;
	setp.eq.s32 	%p919, %r503, 2;
	add.s32 	%r2639, %r596, %r606;
	add.s32 	%r2640, %r597, %r605;
	mul.wide.s32 	%rd1624, %r2639, 4;
	add.s64 	%rd1622, %rd1, %rd1624;
	// begin inline asm
	ld.global.nc.f32 %f1590, [%rd1622];
	// end inline asm
	mul.wide.s32 	%rd1625, %r2640, 4;
	add.s64 	%rd1623, %rd2, %rd1625;
	// begin inline asm
	ld.global.nc.f32 %f1591, [%rd1623];
	// end inline asm
	fma.rn.f32 	%f1940, %f1590, %f1591, %f1940;
	mov.u32 	%r3057, %r507;
	@%p919 bra 	$L__BB0_574;
	add.s32 	%r2641, %r598, %r606;
	add.s32 	%r2642, %r599, %r605;
	mul.wide.s32 	%rd1628, %r2641, 4;
	add.s64 	%rd1626, %rd1, %rd1628;
	// begin inline asm
	ld.global.nc.f32 %f1592, [%rd1626];
	// end inline asm
	mul.wide.s32 	%rd1629, %r2642, 4;
	add.s64 	%rd1627, %rd2, %rd1629;
	// begin inline asm
	ld.global.nc.f32 %f1593, [%rd1627];
	// end inline asm
	fma.rn.f32 	%f1940, %f1592, %f1593, %f1940;
	mov.u32 	%r3057, %r509;
$L__BB0_574:
	setp.lt.u32 	%p920, %r502, 3;
	@%p920 bra 	$L__BB0_576;
$L__BB0_575:
	.pragma "nounroll";
	add.s32 	%r2643, %r3057, %r500;
	mad.lo.s32 	%r2644, %r2643, %r652, %r593;
	mad.lo.s32 	%r2645, %r2644, %r653, %r606;
	sub.s32 	%r2646, %r3057, %r475;
	mad.lo.s32 	%r2647, %r2646, %r666, %r473;
	mad.lo.s32 	%r2648, %r2647, %r657, %r592;
	mad.lo.s32 	%r2649, %r2648, %r658, %r605;
	mul.wide.s32 	%rd1638, %r2645, 4;
	add.s64 	%rd1630, %rd1, %rd1638;
	// begin inline asm
	ld.global.nc.f32 %f1594, [%rd1630];
	// end inline asm
	mul.wide.s32 	%rd1639, %r2649, 4;
	add.s64 	%rd1631, %rd2, %rd1639;
	// begin inline asm
	ld.global.nc.f32 %f1595, [%rd1631];
	// end inline asm
	fma.rn.f32 	%f1602, %f1594, %f1595, %f1940;
	add.s32 	%r2650, %r2644, %r652;
	mad.lo.s32 	%r2651, %r2650, %r653, %r606;
	add.s32 	%r2652, %r2647, %r666;
	mad.lo.s32 	%r2653, %r2652, %r657, %r592;
	mad.lo.s32 	%r2654, %r2653, %r658, %r605;
	mul.wide.s32 	%rd1640, %r2651, 4;
	add.s64 	%rd1632, %rd1, %rd1640;
	// begin inline asm
	ld.global.nc.f32 %f1596, [%rd1632];
	// end inline asm
	mul.wide.s32 	%rd1641, %r2654, 4;
	add.s64 	%rd1633, %rd2, %rd1641;
	// begin inline asm
	ld.global.nc.f32 %f1597, [%rd1633];
	// end inline asm
	fma.rn.f32 	%f1603, %f1596, %f1597, %f1602;
	add.s32 	%r2655, %r2650, %r652;
	mad.lo.s32 	%r2656, %r2655, %r653, %r606;
	add.s32 	%r2657, %r2652, %r666;
	mad.lo.s32 	%r2658, %r2657, %r657, %r592;
	mad.lo.s32 	%r2659, %r2658, %r658, %r605;
	mul.wide.s32 	%rd1642, %r2656, 4;
	add.s64 	%rd1634, %rd1, %rd1642;
	// begin inline asm
	ld.global.nc.f32 %f1598, [%rd1634];
	// end inline asm
	mul.wide.s32 	%rd1643, %r2659, 4;
	add.s64 	%rd1635, %rd2, %rd1643;
	// begin inline asm
	ld.global.nc.f32 %f1599, [%rd1635];
	// end inline asm
	fma.rn.f32 	%f1604, %f1598, %f1599, %f1603;
	add.s32 	%r2660, %r2655, %r652;
	mad.lo.s32 	%r2661, %r2660, %r653, %r606;
	add.s32 	%r2662, %r2657, %r666;
	mad.lo.s32 	%r2663, %r2662, %r657, %r592;
	mad.lo.s32 	%r2664, %r2663, %r658, %r605;
	mul.wide.s32 	%rd1644, %r2661, 4;
	add.s64 	%rd1636, %rd1, %rd1644;
	// begin inline asm
	ld.global.nc.f32 %f1600, [%rd1636];
	// end inline asm
	mul.wide.s32 	%rd1645, %r2664, 4;
	add.s64 	%rd1637, %rd2, %rd1645;
	// begin inline asm
	ld.global.nc.f32 %f1601, [%rd1637];
	// end inline asm
	fma.rn.f32 	%f1940, %f1600, %f1601, %f1604;
	add.s32 	%r3057, %r3057, 4;
	setp.lt.s32 	%p921, %r3057, %r499;
	@%p921 bra 	$L__BB0_575;
$L__BB0_576:
	add.s32 	%r610, %r605, %r495;
	setp.lt.s32 	%p922, %r610, 0;
	setp.ge.s32 	%p923, %r610, %r497;
	or.pred  	%p924, %p922, %p923;
	@%p924 bra 	$L__BB0_593;
	mul.lo.s32 	%r2665, %r610, %r664;
	sub.s32 	%r2666, %r477, %r2665;
	div.s32 	%r611, %r2666, %r660;
	setp.lt.s32 	%p926, %r611, 0;
	setp.ge.s32 	%p927, %r611, %r653;
	or.pred  	%p928, %p926, %p899;
	or.pred  	%p929, %p928, %p927;
	@%p929 bra 	$L__BB0_584;
	setp.eq.s32 	%p930, %r503, 0;
	mov.u32 	%r3059, %r498;
	@%p930 bra 	$L__BB0_582;
	setp.eq.s32 	%p931, %r503, 1;
	add.s32 	%r2667, %r594, %r611;
	add.s32 	%r2668, %r595, %r610;
	mul.wide.s32 	%rd1648, %r2667, 4;
	add.s64 	%rd1646, %rd1, %rd1648;
	// begin inline asm
	ld.global.nc.f32 %f1606, [%rd1646];
	// end inline asm
	mul.wide.s32 	%rd1649, %r2668, 4;
	add.s64 	%rd1647, %rd2, %rd1649;
	// begin inline asm
	ld.global.nc.f32 %f1607, [%rd1647];
	// end inline asm
	fma.rn.f32 	%f1940, %f1606, %f1607, %f1940;
	mov.u32 	%r3059, %r501;
	@%p931 bra 	$L__BB0_582;
	setp.eq.s32 	%p932, %r503, 2;
	add.s32 	%r2669, %r596, %r611;
	add.s32 	%r2670, %r597, %r610;
	mul.wide.s32 	%rd1652, %r2669, 4;
	add.s64 	%rd1650, %rd1, %rd1652;
	// begin inline asm
	ld.global.nc.f32 %f1608, [%rd1650];
	// end inline asm
	mul.wide.s32 	%rd1653, %r2670, 4;
	add.s64 	%rd1651, %rd2, %rd1653;
	// begin inline asm
	ld.global.nc.f32 %f1609, [%rd1651];
	// end inline asm
	fma.rn.f32 	%f1940, %f1608, %f1609, %f1940;
	mov.u32 	%r3059, %r507;
	@%p932 bra 	$L__BB0_582;
	add.s32 	%r2671, %r598, %r611;
	add.s32 	%r2672, %r599, %r610;
	mul.wide.s32 	%rd1656, %r2671, 4;
	add.s64 	%rd1654, %rd1, %rd1656;
	// begin inline asm
	ld.global.nc.f32 %f1610, [%rd1654];
	// end inline asm
	mul.wide.s32 	%rd1657, %r2672, 4;
	add.s64 	%rd1655, %rd2, %rd1657;
	// begin inline asm
	ld.global.nc.f32 %f1611, [%rd1655];
	// end inline asm
	fma.rn.f32 	%f1940, %f1610, %f1611, %f1940;
	mov.u32 	%r3059, %r509;
$L__BB0_582:
	setp.lt.u32 	%p933, %r502, 3;
	@%p933 bra 	$L__BB0_584;
$L__BB0_583:
	.pragma "nounroll";
	add.s32 	%r2673, %r3059, %r500;
	mad.lo.s32 	%r2674, %r2673, %r652, %r593;
	mad.lo.s32 	%r2675, %r2674, %r653, %r611;
	sub.s32 	%r2676, %r3059, %r475;
	mad.lo.s32 	%r2677, %r2676, %r666, %r473;
	mad.lo.s32 	%r2678, %r2677, %r657, %r592;
	mad.lo.s32 	%r2679, %r2678, %r658, %r610;
	mul.wide.s32 	%rd1666, %r2675, 4;
	add.s64 	%rd1658, %rd1, %rd1666;
	// begin inline asm
	ld.global.nc.f32 %f1612, [%rd1658];
	// end inline asm
	mul.wide.s32 	%rd1667, %r2679, 4;
	add.s64 	%rd1659, %rd2, %rd1667;
	// begin inline asm
	ld.global.nc.f32 %f1613, [%rd1659];
	// end inline asm
	fma.rn.f32 	%f1620, %f1612, %f1613, %f1940;
	add.s32 	%r2680, %r2674, %r652;
	mad.lo.s32 	%r2681, %r2680, %r653, %r611;
	add.s32 	%r2682, %r2677, %r666;
	mad.lo.s32 	%r2683, %r2682, %r657, %r592;
	mad.lo.s32 	%r2684, %r2683, %r658, %r610;
	mul.wide.s32 	%rd1668, %r2681, 4;
	add.s64 	%rd1660, %rd1, %rd1668;
	// begin inline asm
	ld.global.nc.f32 %f1614, [%rd1660];
	// end inline asm
	mul.wide.s32 	%rd1669, %r2684, 4;
	add.s64 	%rd1661, %rd2, %rd1669;
	// begin inline asm
	ld.global.nc.f32 %f1615, [%rd1661];
	// end inline asm
	fma.rn.f32 	%f1621, %f1614, %f1615, %f1620;
	add.s32 	%r2685, %r2680, %r652;
	mad.lo.s32 	%r2686, %r2685, %r653, %r611;
	add.s32 	%r2687, %r2682, %r666;
	mad.lo.s32 	%r2688, %r2687, %r657, %r592;
	mad.lo.s32 	%r2689, %r2688, %r658, %r610;
	mul.wide.s32 	%rd1670, %r2686, 4;
	add.s64 	%rd1662, %rd1, %rd1670;
	// begin inline asm
	ld.global.nc.f32 %f1616, [%rd1662];
	// end inline asm
	mul.wide.s32 	%rd1671, %r2689, 4;
	add.s64 	%rd1663, %rd2, %rd1671;
	// begin inline asm
	ld.global.nc.f32 %f1617, [%rd1663];
	// end inline asm
	fma.rn.f32 	%f1622, %f1616, %f1617, %f1621;
	add.s32 	%r2690, %r2685, %r652;
	mad.lo.s32 	%r2691, %r2690, %r653, %r611;
	add.s32 	%r2692, %r2687, %r666;
	mad.lo.s32 	%r2693, %r2692, %r657, %r592;
	mad.lo.s32 	%r2694, %r2693, %r658, %r610;
	mul.wide.s32 	%rd1672, %r2691, 4;
	add.s64 	%rd1664, %rd1, %rd1672;
	// begin inline asm
	ld.global.nc.f32 %f1618, [%rd1664];
	// end inline asm
	mul.wide.s32 	%rd1673, %r2694, 4;
	add.s64 	%rd1665, %rd2, %rd1673;
	// begin inline asm
	ld.global.nc.f32 %f1619, [%rd1665];
	// end inline asm
	fma.rn.f32 	%f1940, %f1618, %f1619, %f1622;
	add.s32 	%r3059, %r3059, 4;
	setp.lt.s32 	%p934, %r3059, %r499;
	@%p934 bra 	$L__BB0_583;
$L__BB0_584:
	add.s32 	%r615, %r610, %r495;
	setp.lt.s32 	%p935, %r615, 0;
	setp.ge.s32 	%p936, %r615, %r497;
	or.pred  	%p937, %p935, %p936;
	@%p937 bra 	$L__BB0_593;
	mul.lo.s32 	%r2695, %r615, %r664;
	sub.s32 	%r2696, %r477, %r2695;
	div.s32 	%r616, %r2696, %r660;
	setp.lt.s32 	%p939, %r616, 0;
	setp.ge.s32 	%p940, %r616, %r653;
	or.pred  	%p941, %p939, %p899;
	or.pred  	%p942, %p941, %p940;
	@%p942 bra 	$L__BB0_592;
	setp.eq.s32 	%p943, %r503, 0;
	mov.u32 	%r3061, %r498;
	@%p943 bra 	$L__BB0_590;
	setp.eq.s32 	%p944, %r503, 1;
	add.s32 	%r2697, %r594, %r616;
	add.s32 	%r2698, %r595, %r615;
	mul.wide.s32 	%rd1676, %r2697, 4;
	add.s64 	%rd1674, %rd1, %rd1676;
	// begin inline asm
	ld.global.nc.f32 %f1624, [%rd1674];
	// end inline asm
	mul.wide.s32 	%rd1677, %r2698, 4;
	add.s64 	%rd1675, %rd2, %rd1677;
	// begin inline asm
	ld.global.nc.f32 %f1625, [%rd1675];
	// end inline asm
	fma.rn.f32 	%f1940, %f1624, %f1625, %f1940;
	mov.u32 	%r3061, %r501;
	@%p944 bra 	$L__BB0_590;
	setp.eq.s32 	%p945, %r503, 2;
	add.s32 	%r2699, %r596, %r616;
	add.s32 	%r2700, %r597, %r615;
	mul.wide.s32 	%rd1680, %r2699, 4;
	add.s64 	%rd1678, %rd1, %rd1680;
	// begin inline asm
	ld.global.nc.f32 %f1626, [%rd1678];
	// end inline asm
	mul.wide.s32 	%rd1681, %r2700, 4;
	add.s64 	%rd1679, %rd2, %rd1681;
	// begin inline asm
	ld.global.nc.f32 %f1627, [%rd1679];
	// end inline asm
	fma.rn.f32 	%f1940, %f1626, %f1627, %f1940;
	mov.u32 	%r3061, %r507;
	@%p945 bra 	$L__BB0_590;
	add.s32 	%r2701, %r598, %r616;
	add.s32 	%r2702, %r599, %r615;
	mul.wide.s32 	%rd1684, %r2701, 4;
	add.s64 	%rd1682, %rd1, %rd1684;
	// begin inline asm
	ld.global.nc.f32 %f1628, [%rd1682];
	// end inline asm
	mul.wide.s32 	%rd1685, %r2702, 4;
	add.s64 	%rd1683, %rd2, %rd1685;
	// begin inline asm
	ld.global.nc.f32 %f1629, [%rd1683];
	// end inline asm
	fma.rn.f32 	%f1940, %f1628, %f1629, %f1940;
	mov.u32 	%r3061, %r509;
$L__BB0_590:
	setp.lt.u32 	%p946, %r502, 3;
	@%p946 bra 	$L__BB0_592;
$L__BB0_591:
	.pragma "nounroll";
	add.s32 	%r2703, %r3061, %r500;
	mad.lo.s32 	%r2704, %r2703, %r652, %r593;
	mad.lo.s32 	%r2705, %r2704, %r653, %r616;
	sub.s32 	%r2706, %r3061, %r475;
	mad.lo.s32 	%r2707, %r2706, %r666, %r473;
	mad.lo.s32 	%r2708, %r2707, %r657, %r592;
	mad.lo.s32 	%r2709, %r2708, %r658, %r615;
	mul.wide.s32 	%rd1694, %r2705, 4;
	add.s64 	%rd1686, %rd1, %rd1694;
	// begin inline asm
	ld.global.nc.f32 %f1630, [%rd1686];
	// end inline asm
	mul.wide.s32 	%rd1695, %r2709, 4;
	add.s64 	%rd1687, %rd2, %rd1695;
	// begin inline asm
	ld.global.nc.f32 %f1631, [%rd1687];
	// end inline asm
	fma.rn.f32 	%f1638, %f1630, %f1631, %f1940;
	add.s32 	%r2710, %r2704, %r652;
	mad.lo.s32 	%r2711, %r2710, %r653, %r616;
	add.s32 	%r2712, %r2707, %r666;
	mad.lo.s32 	%r2713, %r2712, %r657, %r592;
	mad.lo.s32 	%r2714, %r2713, %r658, %r615;
	mul.wide.s32 	%rd1696, %r2711, 4;
	add.s64 	%rd1688, %rd1, %rd1696;
	// begin inline asm
	ld.global.nc.f32 %f1632, [%rd1688];
	// end inline asm
	mul.wide.s32 	%rd1697, %r2714, 4;
	add.s64 	%rd1689, %rd2, %rd1697;
	// begin inline asm
	ld.global.nc.f32 %f1633, [%rd1689];
	// end inline asm
	fma.rn.f32 	%f1639, %f1632, %f1633, %f1638;
	add.s32 	%r2715, %r2710, %r652;
	mad.lo.s32 	%r2716, %r2715, %r653, %r616;
	add.s32 	%r2717, %r2712, %r666;
	mad.lo.s32 	%r2718, %r2717, %r657, %r592;
	mad.lo.s32 	%r2719, %r2718, %r658, %r615;
	mul.wide.s32 	%rd1698, %r2716, 4;
	add.s64 	%rd1690, %rd1, %rd1698;
	// begin inline asm
	ld.global.nc.f32 %f1634, [%rd1690];
	// end inline asm
	mul.wide.s32 	%rd1699, %r2719, 4;
	add.s64 	%rd1691, %rd2, %rd1699;
	// begin inline asm
	ld.global.nc.f32 %f1635, [%rd1691];
	// end inline asm
	fma.rn.f32 	%f1640, %f1634, %f1635, %f1639;
	add.s32 	%r2720, %r2715, %r652;
	mad.lo.s32 	%r2721, %r2720, %r653, %r616;
	add.s32 	%r2722, %r2717, %r666;
	mad.lo.s32 	%r2723, %r2722, %r657, %r592;
	mad.lo.s32 	%r2724, %r2723, %r658, %r615;
	mul.wide.s32 	%rd1700, %r2721, 4;
	add.s64 	%rd1692, %rd1, %rd1700;
	// begin inline asm
	ld.global.nc.f32 %f1636, [%rd1692];
	// end inline asm
	mul.wide.s32 	%rd1701, %r2724, 4;
	add.s64 	%rd1693, %rd2, %rd1701;
	// begin inline asm
	ld.global.nc.f32 %f1637, [%rd1693];
	// end inline asm
	fma.rn.f32 	%f1940, %f1636, %f1637, %f1640;
	add.s32 	%r3061, %r3061, 4;
	setp.lt.s32 	%p947, %r3061, %r499;
	@%p947 bra 	$L__BB0_591;
$L__BB0_592:
	add.s32 	%r3054, %r615, %r495;
	setp.gt.s32 	%p948, %r3054, -1;
	setp.lt.s32 	%p949, %r3054, %r497;
	and.pred  	%p950, %p948, %p949;
	@%p950 bra 	$L__BB0_561;
$L__BB0_593:
	add.s32 	%r621, %r592, %r490;
	setp.lt.s32 	%p951, %r621, 0;
	setp.ge.s32 	%p952, %r621, %r496;
	or.pred  	%p953, %p951, %p952;
	@%p953 bra 	$L__BB0_629;
	mul.lo.s32 	%r2725, %r621, %r663;
	sub.s32 	%r2726, %r476, %r2725;
	div.s32 	%r622, %r2726, %r659;
	setp.lt.s32 	%p954, %r622, 0;
	setp.ge.s32 	%p955, %r622, %r652;
	or.pred  	%p956, %p954, %p955;
	or.pred  	%p957, %p956, %p4;
	@%p957 bra 	$L__BB0_628;
	add.s32 	%r2727, %r504, %r622;
	mul.lo.s32 	%r623, %r2727, %r653;
	add.s32 	%r2728, %r505, %r621;
	mul.lo.s32 	%r624, %r2728, %r658;
	add.s32 	%r2729, %r2727, %r652;
	mul.lo.s32 	%r625, %r2729, %r653;
	add.s32 	%r2730, %r506, %r621;
	mul.lo.s32 	%r626, %r2730, %r658;
	add.s32 	%r2731, %r2729, %r652;
	mul.lo.s32 	%r627, %r2731, %r653;
	add.s32 	%r2732, %r508, %r621;
	mul.lo.s32 	%r628, %r2732, %r658;
	mov.u32 	%r3063, %r3020;
$L__BB0_596:
	.pragma "nounroll";
	setp.lt.s32 	%p958, %r665, 1;
	mul.lo.s32 	%r2733, %r3063, %r664;
	sub.s32 	%r2734, %r477, %r2733;
	div.s32 	%r630, %r2734, %r660;
	setp.lt.s32 	%p959, %r630, 0;
	setp.ge.s32 	%p960, %r630, %r653;
	or.pred  	%p961, %p959, %p958;
	or.pred  	%p962, %p961, %p960;
	@%p962 bra 	$L__BB0_603;
	setp.eq.s32 	%p963, %r503, 0;
	mov.u32 	%r3064, %r498;
	@%p963 bra 	$L__BB0_601;
	setp.eq.s32 	%p964, %r503, 1;
	add.s32 	%r2735, %r623, %r630;
	add.s32 	%r2736, %r624, %r3063;
	mul.wide.s32 	%rd1704, %r2735, 4;
	add.s64 	%rd1702, %rd1, %rd1704;
	// begin inline asm
	ld.global.nc.f32 %f1642, [%rd1702];
	// end inline asm
	mul.wide.s32 	%rd1705, %r2736, 4;
	add.s64 	%rd1703, %rd2, %rd1705;
	// begin inline asm
	ld.global.nc.f32 %f1643, [%rd1703];
	// end inline asm
	fma.rn.f32 	%f1940, %f1642, %f1643, %f1940;
	mov.u32 	%r3064, %r501;
	@%p964 bra 	$L__BB0_601;
	setp.eq.s32 	%p965, %r503, 2;
	add.s32 	%r2737, %r625, %r630;
	add.s32 	%r2738, %r626, %r3063;
	mul.wide.s32 	%rd1708, %r2737, 4;
	add.s64 	%rd1706, %rd1, %rd1708;
	// begin inline asm
	ld.global.nc.f32 %f1644, [%rd1706];
	// end inline asm
	mul.wide.s32 	%rd1709, %r2738, 4;
	add.s64 	%rd1707, %rd2, %rd1709;
	// begin inline asm
	ld.global.nc.f32 %f1645, [%rd1707];
	// end inline asm
	fma.rn.f32 	%f1940, %f1644, %f1645, %f1940;
	mov.u32 	%r3064, %r507;
	@%p965 bra 	$L__BB0_601;
	add.s32 	%r2739, %r627, %r630;
	add.s32 	%r2740, %r628, %r3063;
	mul.wide.s32 	%rd1712, %r2739, 4;
	add.s64 	%rd1710, %rd1, %rd1712;
	// begin inline asm
	ld.global.nc.f32 %f1646, [%rd1710];
	// end inline asm
	mul.wide.s32 	%rd1713, %r2740, 4;
	add.s64 	%rd1711, %rd2, %rd1713;
	// begin inline asm
	ld.global.nc.f32 %f1647, [%rd1711];
	// end inline asm
	fma.rn.f32 	%f1940, %f1646, %f1647, %f1940;
	mov.u32 	%r3064, %r509;
$L__BB0_601:
	setp.lt.u32 	%p966, %r502, 3;
	@%p966 bra 	$L__BB0_603;
$L__BB0_602:
	.pragma "nounroll";
	add.s32 	%r2741, %r3064, %r500;
	mad.lo.s32 	%r2742, %r2741, %r652, %r622;
	mad.lo.s32 	%r2743, %r2742, %r653, %r630;
	sub.s32 	%r2744, %r3064, %r475;
	mad.lo.s32 	%r2745, %r2744, %r666, %r473;
	mad.lo.s32 	%r2746, %r2745, %r657, %r621;
	mad.lo.s32 	%r2747, %r2746, %r658, %r3063;
	mul.wide.s32 	%rd1722, %r2743, 4;
	add.s64 	%rd1714, %rd1, %rd1722;
	// begin inline asm
	ld.global.nc.f32 %f1648, [%rd1714];
	// end inline asm
	mul.wide.s32 	%rd1723, %r2747, 4;
	add.s64 	%rd1715, %rd2, %rd1723;
	// begin inline asm
	ld.global.nc.f32 %f1649, [%rd1715];
	// end inline asm
	fma.rn.f32 	%f1656, %f1648, %f1649, %f1940;
	add.s32 	%r2748, %r2742, %r652;
	mad.lo.s32 	%r2749, %r2748, %r653, %r630;
	add.s32 	%r2750, %r2745, %r666;
	mad.lo.s32 	%r2751, %r2750, %r657, %r621;
	mad.lo.s32 	%r2752, %r2751, %r658, %r3063;
	mul.wide.s32 	%rd1724, %r2749, 4;
	add.s64 	%rd1716, %rd1, %rd1724;
	// begin inline asm
	ld.global.nc.f32 %f1650, [%rd1716];
	// end inline asm
	mul.wide.s32 	%rd1725, %r2752, 4;
	add.s64 	%rd1717, %rd2, %rd1725;
	// begin inline asm
	ld.global.nc.f32 %f1651, [%rd1717];
	// end inline asm
	fma.rn.f32 	%f1657, %f1650, %f1651, %f1656;
	add.s32 	%r2753, %r2748, %r652;
	mad.lo.s32 	%r2754, %r2753, %r653, %r630;
	add.s32 	%r2755, %r2750, %r666;
	mad.lo.s32 	%r2756, %r2755, %r657, %r621;
	mad.lo.s32 	%r2757, %r2756, %r658, %r3063;
	mul.wide.s32 	%rd1726, %r2754, 4;
	add.s64 	%rd1718, %rd1, %rd1726;
	// begin inline asm
	ld.global.nc.f32 %f1652, [%rd1718];
	// end inline asm
	mul.wide.s32 	%rd1727, %r2757, 4;
	add.s64 	%rd1719, %rd2, %rd1727;
	// begin inline asm
	ld.global.nc.f32 %f1653, [%rd1719];
	// end inline asm
	fma.rn.f32 	%f1658, %f1652, %f1653, %f1657;
	add.s32 	%r2758, %r2753, %r652;
	mad.lo.s32 	%r2759, %r2758, %r653, %r630;
	add.s32 	%r2760, %r2755, %r666;
	mad.lo.s32 	%r2761, %r2760, %r657, %r621;
	mad.lo.s32 	%r2762, %r2761, %r658, %r3063;
	mul.wide.s32 	%rd1728, %r2759, 4;
	add.s64 	%rd1720, %rd1, %rd1728;
	// begin inline asm
	ld.global.nc.f32 %f1654, [%rd1720];
	// end inline asm
	mul.wide.s32 	%rd1729, %r2762, 4;
	add.s64 	%rd1721, %rd2, %rd1729;
	// begin inline asm
	ld.global.nc.f32 %f1655, [%rd1721];
	// end inline asm
	fma.rn.f32 	%f1940, %f1654, %f1655, %f1658;
	add.s32 	%r3064, %r3064, 4;
	setp.lt.s32 	%p967, %r3064, %r499;
	@%p967 bra 	$L__BB0_602;
$L__BB0_603:
	add.s32 	%r634, %r3063, %r495;
	setp.lt.s32 	%p968, %r634, 0;
	setp.ge.s32 	%p969, %r634, %r497;
	or.pred  	%p970, %p968, %p969;
	@%p970 bra 	$L__BB0_628;
	mul.lo.s32 	%r2763, %r634, %r664;
	sub.s32 	%r2764, %r477, %r2763;
	div.s32 	%r635, %r2764, %r660;
	setp.lt.s32 	%p972, %r635, 0;
	setp.ge.s32 	%p973, %r635, %r653;
	or.pred  	%p974, %p972, %p958;
	or.pred  	%p975, %p974, %p973;
	@%p975 bra 	$L__BB0_611;
	setp.eq.s32 	%p976, %r503, 0;
	mov.u32 	%r3066, %r498;
	@%p976 bra 	$L__BB0_609;
	setp.eq.s32 	%p977, %r503, 1;
	add.s32 	%r2765, %r623, %r635;
	add.s32 	%r2766, %r624, %r634;
	mul.wide.s32 	%rd1732, %r2765, 4;
	add.s64 	%rd1730, %rd1, %rd1732;
	// begin inline asm
	ld.global.nc.f32 %f1660, [%rd1730];
	// end inline asm
	mul.wide.s32 	%rd1733, %r2766, 4;
	add.s64 	%rd1731, %rd2, %rd1733;
	// begin inline asm
	ld.global.nc.f32 %f1661, [%rd1731];
	// end inline asm
	fma.rn.f32 	%f1940, %f1660, %f1661, %f1940;
	mov.u32 	%r3066, %r501;
	@%p977 bra 	$L__BB0_609;
	setp.eq.s32 	%p978, %r503, 2;
	add.s32 	%r2767, %r625, %r635;
	add.s32 	%r2768, %r626, %r634;
	mul.wide.s32 	%rd1736, %r2767, 4;
	add.s64 	%rd1734, %rd1, %rd1736;
	// begin inline asm
	ld.global.nc.f32 %f1662, [%rd1734];
	// end inline asm
	mul.wide.s32 	%rd1737, %r2768, 4;
	add.s64 	%rd1735, %rd2, %rd1737;
	// begin inline asm
	ld.global.nc.f32 %f1663, [%rd1735];
	// end inline asm
	fma.rn.f32 	%f1940, %f1662, %f1663, %f1940;
	mov.u32 	%r3066, %r507;
	@%p978 bra 	$L__BB0_609;
	add.s32 	%r2769, %r627, %r635;
	add.s32 	%r2770, %r628, %r634;
	mul.wide.s32 	%rd1740, %r2769, 4;
	add.s64 	%rd1738, %rd1, %rd1740;
	// begin inline asm
	ld.global.nc.f32 %f1664, [%rd1738];
	// end inline asm
	mul.wide.s32 	%rd1741, %r2770, 4;
	add.s64 	%rd1739, %rd2, %rd1741;
	// begin inline asm
	ld.global.nc.f32 %f1665, [%rd1739];
	// end inline asm
	fma.rn.f32 	%f1940, %f1664, %f1665, %f1940;
	mov.u32 	%r3066, %r509;
$L__BB0_609:
	setp.lt.u32 	%p979, %r502, 3;
	@%p979 bra 	$L__BB0_611;
$L__BB0_610:
	.pragma "nounroll";
	add.s32 	%r2771, %r3066, %r500;
	mad.lo.s32 	%r2772, %r2771, %r652, %r622;
	mad.lo.s32 	%r2773, %r2772, %r653, %r635;
	sub.s32 	%r2774, %r3066, %r475;
	mad.lo.s32 	%r2775, %r2774, %r666, %r473;
	mad.lo.s32 	%r2776, %r2775, %r657, %r621;
	mad.lo.s32 	%r2777, %r2776, %r658, %r634;
	mul.wide.s32 	%rd1750, %r2773, 4;
	add.s64 	%rd1742, %rd1, %rd1750;
	// begin inline asm
	ld.global.nc.f32 %f1666, [%rd1742];
	// end inline asm
	mul.wide.s32 	%rd1751, %r2777, 4;
	add.s64 	%rd1743, %rd2, %rd1751;
	// begin inline asm
	ld.global.nc.f32 %f1667, [%rd1743];
	// end inline asm
	fma.rn.f32 	%f1674, %f1666, %f1667, %f1940;
	add.s32 	%r2778, %r2772, %r652;
	mad.lo.s32 	%r2779, %r2778, %r653, %r635;
	add.s32 	%r2780, %r2775, %r666;
	mad.lo.s32 	%r2781, %r2780, %r657, %r621;
	mad.lo.s32 	%r2782, %r2781, %r658, %r634;
	mul.wide.s32 	%rd1752, %r2779, 4;
	add.s64 	%rd1744, %rd1, %rd1752;
	// begin inline asm
	ld.global.nc.f32 %f1668, [%rd1744];
	// end inline asm
	mul.wide.s32 	%rd1753, %r2782, 4;
	add.s64 	%rd1745, %rd2, %rd1753;
	// begin inline asm
	ld.global.nc.f32 %f1669, [%rd1745];
	// end inline asm
	fma.rn.f32 	%f1675, %f1668, %f1669, %f1674;
	add.s32 	%r2783, %r2778, %r652;
	mad.lo.s32 	%r2784, %r2783, %r653, %r635;
	add.s32 	%r2785, %r2780, %r666;
	mad.lo.s32 	%r2786, %r2785, %r657, %r621;
	mad.lo.s32 	%r2787, %r2786, %r658, %r634;
	mul.wide.s32 	%rd1754, %r2784, 4;
	add.s64 	%rd1746, %rd1, %rd1754;
	// begin inline asm
	ld.global.nc.f32 %f1670, [%rd1746];
	// end inline asm
	mul.wide.s32 	%rd1755, %r2787, 4;
	add.s64 	%rd1747, %rd2, %rd1755;
	// begin inline asm
	ld.global.nc.f32 %f1671, [%rd1747];
	// end inline asm
	fma.rn.f32 	%f1676, %f1670, %f1671, %f1675;
	add.s32 	%r2788, %r2783, %r652;
	mad.lo.s32 	%r2789, %r2788, %r653, %r635;
	add.s32 	%r2790, %r2785, %r666;
	mad.lo.s32 	%r2791, %r2790, %r657, %r621;
	mad.lo.s32 	%r2792, %r2791, %r658, %r634;
	mul.wide.s32 	%rd1756, %r2789, 4;
	add.s64 	%rd1748, %rd1, %rd1756;
	// begin inline asm
	ld.global.nc.f32 %f1672, [%rd1748];
	// end inline asm
	mul.wide.s32 	%rd1757, %r2792, 4;
	add.s64 	%rd1749, %rd2, %rd1757;
	// begin inline asm
	ld.global.nc.f32 %f1673, [%rd1749];
	// end inline asm
	fma.rn.f32 	%f1940, %f1672, %f1673, %f1676;
	add.s32 	%r3066, %r3066, 4;
	setp.lt.s32 	%p980, %r3066, %r499;
	@%p980 bra 	$L__BB0_610;
$L__BB0_611:
	add.s32 	%r639, %r634, %r495;
	setp.lt.s32 	%p981, %r639, 0;
	setp.ge.s32 	%p982, %r639, %r497;
	or.pred  	%p983, %p981, %p982;
	@%p983 bra 	$L__BB0_628;
	mul.lo.s32 	%r2793, %r639, %r664;
	sub.s32 	%r2794, %r477, %r2793;
	div.s32 	%r640, %r2794, %r660;
	setp.lt.s32 	%p985, %r640, 0;
	setp.ge.s32 	%p986, %r640, %r653;
	or.pred  	%p987, %p985, %p958;
	or.pred  	%p988, %p987, %p986;
	@%p988 bra 	$L__BB0_619;
	setp.eq.s32 	%p989, %r503, 0;
	mov.u32 	%r3068, %r498;
	@%p989 bra 	$L__BB0_617;
	setp.eq.s32 	%p990, %r503, 1;
	add.s32 	%r2795, %r623, %r640;
	add.s32 	%r2796, %r624, %r639;
	mul.wide.s32 	%rd1760, %r2795, 4;
	add.s64 	%rd1758, %rd1, %rd1760;
	// begin inline asm
	ld.global.nc.f32 %f1678, [%rd1758];
	// end inline asm
	mul.wide.s32 	%rd1761, %r2796, 4;
	add.s64 	%rd1759, %rd2, %rd1761;
	// begin inline asm
	ld.global.nc.f32 %f1679, [%rd1759];
	// end inline asm
	fma.rn.f32 	%f1940, %f1678, %f1679, %f1940;
	mov.u32 	%r3068, %r501;
	@%p990 bra 	$L__BB0_617;
	setp.eq.s32 	%p991, %r503, 2;
	add.s32 	%r2797, %r625, %r640;
	add.s32 	%r2798, %r626, %r639;
	mul.wide.s32 	%rd1764, %r2797, 4;
	add.s64 	%rd1762, %rd1, %rd1764;
	// begin inline asm
	ld.global.nc.f32 %f1680, [%rd1762];
	// end inline asm
	mul.wide.s32 	%rd1765, %r2798, 4;
	add.s64 	%rd1763, %rd2, %rd1765;
	// begin inline asm
	ld.global.nc.f32 %f1681, [%rd1763];
	// end inline asm
	fma.rn.f32 	%f1940, %f1680, %f1681, %f1940;
	mov.u32 	%r3068, %r507;
	@%p991 bra 	$L__BB0_617;
	add.s32 	%r2799, %r627, %r640;
	add.s32 	%r2800, %r628, %r639;
	mul.wide.s32 	%rd1768, %r2799, 4;
	add.s64 	%rd1766, %rd1, %rd1768;
	// begin inline asm
	ld.global.nc.f32 %f1682, [%rd1766];
	// end inline asm
	mul.wide.s32 	%rd1769, %r2800, 4;
	add.s64 	%rd1767, %rd2, %rd1769;
	// begin inline asm
	ld.global.nc.f32 %f1683, [%rd1767];
	// end inline asm
	fma.rn.f32 	%f1940, %f1682, %f1683, %f1940;
	mov.u32 	%r3068, %r509;
$L__BB0_617:
	setp.lt.u32 	%p992, %r502, 3;
	@%p992 bra 	$L__BB0_619;
$L__BB0_618:
	.pragma "nounroll";
	add.s32 	%r2801, %r3068, %r500;
	mad.lo.s32 	%r2802, %r2801, %r652, %r622;
	mad.lo.s32 	%r2803, %r2802, %r653, %r640;
	sub.s32 	%r2804, %r3068, %r475;
	mad.lo.s32 	%r2805, %r2804, %r666, %r473;
	mad.lo.s32 	%r2806, %r2805, %r657, %r621;
	mad.lo.s32 	%r2807, %r2806, %r658, %r639;
	mul.wide.s32 	%rd1778, %r2803, 4;
	add.s64 	%rd1770, %rd1, %rd1778;
	// begin inline asm
	ld.global.nc.f32 %f1684, [%rd1770];
	// end inline asm
	mul.wide.s32 	%rd1779, %r2807, 4;
	add.s64 	%rd1771, %rd2, %rd1779;
	// begin inline asm
	ld.global.nc.f32 %f1685, [%rd1771];
	// end inline asm
	fma.rn.f32 	%f1692, %f1684, %f1685, %f1940;
	add.s32 	%r2808, %r2802, %r652;
	mad.lo.s32 	%r2809, %r2808, %r653, %r640;
	add.s32 	%r2810, %r2805, %r666;
	mad.lo.s32 	%r2811, %r2810, %r657, %r621;
	mad.lo.s32 	%r2812, %r2811, %r658, %r639;
	mul.wide.s32 	%rd1780, %r2809, 4;
	add.s64 	%rd1772, %rd1, %rd1780;
	// begin inline asm
	ld.global.nc.f32 %f1686, [%rd1772];
	// end inline asm
	mul.wide.s32 	%rd1781, %r2812, 4;
	add.s64 	%rd1773, %rd2, %rd1781;
	// begin inline asm
	ld.global.nc.f32 %f1687, [%rd1773];
	// end inline asm
	fma.rn.f32 	%f1693, %f1686, %f1687, %f1692;
	add.s32 	%r2813, %r2808, %r652;
	mad.lo.s32 	%r2814, %r2813, %r653, %r640;
	add.s32 	%r2815, %r2810, %r666;
	mad.lo.s32 	%r2816, %r2815, %r657, %r621;
	mad.lo.s32 	%r2817, %r2816, %r658, %r639;
	mul.wide.s32 	%rd1782, %r2814, 4;
	add.s64 	%rd1774, %rd1, %rd1782;
	// begin inline asm
	ld.global.nc.f32 %f1688, [%rd1774];
	// end inline asm
	mul.wide.s32 	%rd1783, %r2817, 4;
	add.s64 	%rd1775, %rd2, %rd1783;
	// begin inline asm
	ld.global.nc.f32 %f1689, [%rd1775];
	// end inline asm
	fma.rn.f32 	%f1694, %f1688, %f1689, %f1693;
	add.s32 	%r2818, %r2813, %r652;
	mad.lo.s32 	%r2819, %r2818, %r653, %r640;
	add.s32 	%r2820, %r2815, %r666;
	mad.lo.s32 	%r2821, %r2820, %r657, %r621;
	mad.lo.s32 	%r2822, %r2821, %r658, %r639;
	mul.wide.s32 	%rd1784, %r2819, 4;
	add.s64 	%rd1776, %rd1, %rd1784;
	// begin inline asm
	ld.global.nc.f32 %f1690, [%rd1776];
	// end inline asm
	mul.wide.s32 	%rd1785, %r2822, 4;
	add.s64 	%rd1777, %rd2, %rd1785;
	// begin inline asm
	ld.global.nc.f32 %f1691, [%rd1777];
	// end inline asm
	fma.rn.f32 	%f1940, %f1690, %f1691, %f1694;
	add.s32 	%r3068, %r3068, 4;
	setp.lt.s32 	%p993, %r3068, %r499;
	@%p993 bra 	$L__BB0_618;
$L__BB0_619:
	add.s32 	%r644, %r639, %r495;
	setp.lt.s32 	%p994, %r644, 0;
	setp.ge.s32 	%p995, %r644, %r497;
	or.pred  	%p996, %p994, %p995;
	@%p996 bra 	$L__BB0_628;
	mul.lo.s32 	%r2823, %r644, %r664;
	sub.s32 	%r2824, %r477, %r2823;
	div.s32 	%r645, %r2824, %r660;
	setp.lt.s32 	%p998, %r645, 0;
	setp.ge.s32 	%p999, %r645, %r653;
	or.pred  	%p1000, %p998, %p958;
	or.pred  	%p1001, %p1000, %p999;
	@%p1001 bra 	$L__BB0_627;
	setp.eq.s32 	%p1002, %r503, 0;
	mov.u32 	%r3070, %r498;
	@%p1002 bra 	$L__BB0_625;
	setp.eq.s32 	%p1003, %r503, 1;
	add.s32 	%r2825, %r623, %r645;
	add.s32 	%r2826, %r624, %r644;
	mul.wide.s32 	%rd1788, %r2825, 4;
	add.s64 	%rd1786, %rd1, %rd1788;
	// begin inline asm
	ld.global.nc.f32 %f1696, [%rd1786];
	// end inline asm
	mul.wide.s32 	%rd1789, %r2826, 4;
	add.s64 	%rd1787, %rd2, %rd1789;
	// begin inline asm
	ld.global.nc.f32 %f1697, [%rd1787];
	// end inline asm
	fma.rn.f32 	%f1940, %f1696, %f1697, %f1940;
	mov.u32 	%r3070, %r501;
	@%p1003 bra 	$L__BB0_625;
	setp.eq.s32 	%p1004, %r503, 2;
	add.s32 	%r2827, %r625, %r645;
	add.s32 	%r2828, %r626, %r644;
	mul.wide.s32 	%rd1792, %r2827, 4;
	add.s64 	%rd1790, %rd1, %rd1792;
	// begin inline asm
	ld.global.nc.f32 %f1698, [%rd1790];
	// end inline asm
	mul.wide.s32 	%rd1793, %r2828, 4;
	add.s64 	%rd1791, %rd2, %rd1793;
	// begin inline asm
	ld.global.nc.f32 %f1699, [%rd1791];
	// end inline asm
	fma.rn.f32 	%f1940, %f1698, %f1699, %f1940;
	mov.u32 	%r3070, %r507;
	@%p1004 bra 	$L__BB0_625;
	add.s32 	%r2829, %r627, %r645;
	add.s32 	%r2830, %r628, %r644;
	mul.wide.s32 	%rd1796, %r2829, 4;
	add.s64 	%rd1794, %rd1, %rd1796;
	// begin inline asm
	ld.global.nc.f32 %f1700, [%rd1794];
	// end inline asm
	mul.wide.s32 	%rd1797, %r2830, 4;
	add.s64 	%rd1795, %rd2, %rd1797;
	// begin inline asm
	ld.global.nc.f32 %f1701, [%rd1795];
	// end inline asm
	fma.rn.f32 	%f1940, %f1700, %f1701, %f1940;
	mov.u32 	%r3070, %r509;
$L__BB0_625:
	setp.lt.u32 	%p1005, %r502, 3;
	@%p1005 bra 	$L__BB0_627;
$L__BB0_626:
	.pragma "nounroll";
	add.s32 	%r2831, %r3070, %r500;
	mad.lo.s32 	%r2832, %r2831, %r652, %r622;
	mad.lo.s32 	%r2833, %r2832, %r653, %r645;
	sub.s32 	%r2834, %r3070, %r475;
	mad.lo.s32 	%r2835, %r2834, %r666, %r473;
	mad.lo.s32 	%r2836, %r2835, %r657, %r621;
	mad.lo.s32 	%r2837, %r2836, %r658, %r644;
	mul.wide.s32 	%rd1806, %r2833, 4;
	add.s64 	%rd1798, %rd1, %rd1806;
	// begin inline asm
	ld.global.nc.f32 %f1702, [%rd1798];
	// end inline asm
	mul.wide.s32 	%rd1807, %r2837, 4;
	add.s64 	%rd1799, %rd2, %rd1807;
	// begin inline asm
	ld.global.nc.f32 %f1703, [%rd1799];
	// end inline asm
	fma.rn.f32 	%f1710, %f1702, %f1703, %f1940;
	add.s32 	%r2838, %r2832, %r652;
	mad.lo.s32 	%r2839, %r2838, %r653, %r645;
	add.s32 	%r2840, %r2835, %r666;
	mad.lo.s32 	%r2841, %r2840, %r657, %r621;
	mad.lo.s32 	%r2842, %r2841, %r658, %r644;
	mul.wide.s32 	%rd1808, %r2839, 4;
	add.s64 	%rd1800, %rd1, %rd1808;
	// begin inline asm
	ld.global.nc.f32 %f1704, [%rd1800];
	// end inline asm
	mul.wide.s32 	%rd1809, %r2842, 4;
	add.s64 	%rd1801, %rd2, %rd1809;
	// begin inline asm
	ld.global.nc.f32 %f1705, [%rd1801];
	// end inline asm
	fma.rn.f32 	%f1711, %f1704, %f1705, %f1710;
	add.s32 	%r2843, %r2838, %r652;
	mad.lo.s32 	%r2844, %r2843, %r653, %r645;
	add.s32 	%r2845, %r2840, %r666;
	mad.lo.s32 	%r2846, %r2845, %r657, %r621;
	mad.lo.s32 	%r2847, %r2846, %r658, %r644;
	mul.wide.s32 	%rd1810, %r2844, 4;
	add.s64 	%rd1802, %rd1, %rd1810;
	// begin inline asm
	ld.global.nc.f32 %f1706, [%rd1802];
	// end inline asm
	mul.wide.s32 	%rd1811, %r2847, 4;
	add.s64 	%rd1803, %rd2, %rd1811;
	// begin inline asm
	ld.global.nc.f32 %f1707, [%rd1803];
	// end inline asm
	fma.rn.f32 	%f1712, %f1706, %f1707, %f1711;
	add.s32 	%r2848, %r2843, %r652;
	mad.lo.s32 	%r2849, %r2848, %r653, %r645;
	add.s32 	%r2850, %r2845, %r666;
	mad.lo.s32 	%r2851, %r2850, %r657, %r621;
	mad.lo.s32 	%r2852, %r2851, %r658, %r644;
	mul.wide.s32 	%rd1812, %r2849, 4;
	add.s64 	%rd1804, %rd1, %rd1812;
	// begin inline asm
	ld.global.nc.f32 %f1708, [%rd1804];
	// end inline asm
	mul.wide.s32 	%rd1813, %r2852, 4;
	add.s64 	%rd1805, %rd2, %rd1813;
	// begin inline asm
	ld.global.nc.f32 %f1709, [%rd1805];
	// end inline asm
	fma.rn.f32 	%f1940, %f1708, %f1709, %f1712;
	add.s32 	%r3070, %r3070, 4;
	setp.lt.s32 	%p1006, %r3070, %r499;
	@%p1006 bra 	$L__BB0_626;
$L__BB0_627:
	add.s32 	%r3063, %r644, %r495;
	setp.gt.s32 	%p1007, %r3063, -1;
	setp.lt.s32 	%p1008, %r3063, %r497;
	and.pred  	%p1009, %p1007, %p1008;
	@%p1009 bra 	$L__BB0_596;
$L__BB0_628:
	add.s32 	%r3018, %r621, %r490;
	setp.gt.s32 	%p1010, %r3018, -1;
	setp.lt.s32 	%p1011, %r3018, %r496;
	and.pred  	%p1012, %p1010, %p1011;
	@%p1012 bra 	$L__BB0_488;
$L__BB0_629:
	ld.param.u32 	%r2867, [_Z33conv_transpose2d_kernel_optimizedPKfS0_S0_Pfiiiiiiiiiiiiiiiiii_param_8];
	ld.param.u64 	%rd1824, [_Z33conv_transpose2d_kernel_optimizedPKfS0_S0_Pfiiiiiiiiiiiiiiiiii_param_3];
	mad.lo.s32 	%r2853, %r474, %r2867, %r473;
	mad.lo.s32 	%r2854, %r2853, %r655, %r472;
	mad.lo.s32 	%r2855, %r2854, %r656, %r471;
	cvta.to.global.u64 	%rd1814, %rd1824;
	mul.wide.s32 	%rd1815, %r2855, 4;
	add.s64 	%rd1816, %rd1814, %rd1815;
	st.global.f32 	[%rd1816], %f1940;
$L__BB0_630:
	ret;

}


// ===== COMPILED SASS (sm_100) =====

	.target	sm_100

	.elftype	@"ET_EXEC"


//--------------------- .note.nv.tkinfo           --------------------------
	.section	.note.nv.tkinfo,"",@"SHT_NOTE"
	.sectionflags	@"SHF_NOTE_NV_TKINFO"
	.tkinfo
        /*0018*/ 	.word	0x00000002
        /*0030*/ 	.string	""
        /*0030*/ 	.string	"ptxas"
        /*0030*/ 	.string	"Cuda compilation tools, release 13.0, V13.0.88"
        /*0030*/ 	.string	"Build cuda_13.0.r13.0/compiler.36424714_0"
        /*0030*/ 	.string	"-arch sm_100 -m 64 "



//--------------------- .note.nv.cuinfo           --------------------------
	.section	.note.nv.cuinfo,"",@"SHT_NOTE"
	.sectionflags	@"SHF_NOTE_NV_CUINFO"
        /*0018*/ 	.short	0x0002
        /*001a*/ 	.short	0x0064
        /*001c*/ 	.short	0x0082
	.zero		2


//--------------------- .nv.info                  --------------------------
	.section	.nv.info,"",@"SHT_CUDA_INFO"
	.align	4


	//----- nvinfo : EIATTR_REGCOUNT
	.align		4
        /*0000*/ 	.byte	0x04, 0x2f
        /*0002*/ 	.short	(.L_1 - .L_0)
	.align		4
.L_0:
        /*0004*/ 	.word	index@(_Z33conv_transpose2d_kernel_optimizedPKfS0_S0_Pfiiiiiiiiiiiiiiiiii)
        /*0008*/ 	.word	0x00000030


	//----- nvinfo : EIATTR_FRAME_SIZE
	.align		4
.L_1:
        /*000c*/ 	.byte	0x04, 0x11
        /*000e*/ 	.short	(.L_3 - .L_2)
	.align		4
.L_2:
        /*0010*/ 	.word	index@(_Z33conv_transpose2d_kernel_optimizedPKfS0_S0_Pfiiiiiiiiiiiiiiiiii)
        /*0014*/ 	.word	0x00000000


	//----- nvinfo : EIATTR_MIN_STACK_SIZE
	.align		4
.L_3:
        /*0018*/ 	.byte	0x04, 0x12
        /*001a*/ 	.short	(.L_5 - .L_4)
	.align		4
.L_4:
        /*001c*/ 	.word	index@(_Z33conv_transpose2d_kernel_optimizedPKfS0_S0_Pfiiiiiiiiiiiiiiiiii)
        /*0020*/ 	.word	0x00000000
.L_5:


//--------------------- .nv.compat                --------------------------
	.section	.nv.compat,"",@"SHT_CUDA_COMPAT_INFO"
	.align	4
        /*0000*/ 	.byte	0x02, 0x09, 0x00, 0x00, 0x02, 0x02, 0x01, 0x00, 0x02, 0x05, 0x05, 0x00, 0x03, 0x07, 0x01, 0x01
        /*0010*/ 	.byte	0x02, 0x03, 0x00, 0x00, 0x02, 0x06, 0x01, 0x00, 0x04, 0x0b, 0x08, 0x00, 0x09, 0x00, 0x00, 0x00
        /*0020*/ 	.byte	0x00, 0x00, 0x00, 0x00


//--------------------- .nv.info._Z33conv_transpose2d_kernel_optimizedPKfS0_S0_Pfiiiiiiiiiiiiiiiiii --------------------------
	.section	.nv.info._Z33conv_transpose2d_kernel_optimizedPKfS0_S0_Pfiiiiiiiiiiiiiiiiii,"",@"SHT_CUDA_INFO"
	.sectionflags	@""
	.align	4


	//----- nvinfo : EIATTR_CUDA_API_VERSION
	.align		4
        /*0000*/ 	.byte	0x04, 0x37
        /*0002*/ 	.short	(.L_7 - .L_6)
.L_6:
        /*0004*/ 	.word	0x00000082


	//----- nvinfo : EIATTR_KPARAM_INFO
	.align		4
.L_7:
        /*0008*/ 	.byte	0x04, 0x17
        /*000a*/ 	.short	(.L_9 - .L_8)
.L_8:
        /*000c*/ 	.word	0x00000000
        /*0010*/ 	.short	0x0015
        /*0012*/ 	.short	0x0064
        /*0014*/ 	.byte	0x00, 0xf0, 0x11, 0x00


	//----- nvinfo : EIATTR_KPARAM_INFO
	.align		4
.L_9:
        /*0018*/ 	.byte	0x04, 0x17
        /*001a*/ 	.short	(.L_11 - .L_10)
.L_10:
        /*001c*/ 	.word	0x00000000
        /*0020*/ 	.short	0x0014
        /*0022*/ 	.short	0x0060
        /*0024*/ 	.byte	0x00, 0xf0, 0x11, 0x00


	//----- nvinfo : EIATTR_KPARAM_INFO
	.align		4
.L_11:
        /*0028*/ 	.byte	0x04, 0x17
        /*002a*/ 	.short	(.L_13 - .L_12)
.L_12:
        /*002c*/ 	.word	0x00000000
        /*0030*/ 	.short	0x0013
        /*0032*/ 	.short	0x005c
        /*0034*/ 	.byte	0x00, 0xf0, 0x11, 0x00


	//----- nvinfo : EIATTR_KPARAM_INFO
	.align		4
.L_13:
        /*0038*/ 	.byte	0x04, 0x17
        /*003a*/ 	.short	(.L_15 - .L_14)
.L_14:
        /*003c*/ 	.word	0x00000000
        /*0040*/ 	.short	0x0012
        /*0042*/ 	.short	0x0058
        /*0044*/ 	.byte	0x00, 0xf0, 0x11, 0x00


	//----- nvinfo : EIATTR_KPARAM_INFO
	.align		4
.L_15:
        /*0048*/ 	.byte	0x04, 0x17
        /*004a*/ 	.short	(.L_17 - .L_16)
.L_16:
        /*004c*/ 	.word	0x00000000
        /*0050*/ 	.short	0x0011
        /*0052*/ 	.short	0x0054
        /*0054*/ 	.byte	0x00, 0xf0, 0x11, 0x00


	//----- nvinfo : EIATTR_KPARAM_INFO
	.align		4
.L_17:
        /*0058*/ 	.byte	0x04, 0x17
        /*005a*/ 	.short	(.L_19 - .L_18)
.L_18:
        /*005c*/ 	.word	0x00000000
        /*0060*/ 	.short	0x0010
        /*0062*/ 	.short	0x0050
        /*0064*/ 	.byte	0x00, 0xf0, 0x11, 0x00


	//----- nvinfo : EIATTR_KPARAM_INFO
	.align		4
.L_19:
        /*0068*/ 	.byte	0x04, 0x17
        /*006a*/ 	.short	(.L_21 - .L_20)
.L_20:
        /*006c*/ 	.word	0x00000000
        /*0070*/ 	.short	0x000f
        /*0072*/ 	.short	0x004c
        /*0074*/ 	.byte	0x00, 0xf0, 0x11, 0x00


	//----- nvinfo : EIATTR_KPARAM_INFO
	.align		4
.L_21:
        /*0078*/ 	.byte	0x04, 0x17
        /*007a*/ 	.short	(.L_23 - .L_22)
.L_22:
        /*007c*/ 	.word	0x00000000
        /*0080*/ 	.short	0x000e
        /*0082*/ 	.short	0x0048
        /*0084*/ 	.byte	0x00, 0xf0, 0x11, 0x00


	//----- nvinfo : EIATTR_KPARAM_INFO
	.align		4
.L_23:
        /*0088*/ 	.byte	0x04, 0x17
        /*008a*/ 	.short	(.L_25 - .L_24)
.L_24:
        /*008c*/ 	.word	0x00000000
        /*0090*/ 	.short	0x000d
        /*0092*/ 	.short	0x0044
        /*0094*/ 	.byte	0x00, 0xf0, 0x11, 0x00


	//----- nvinfo : EIATTR_KPARAM_INFO
	.align		4
.L_25:
        /*0098*/ 	.byte	0x04, 0x17
        /*009a*/ 	.short	(.L_27 - .L_26)
.L_26:
        /*009c*/ 	.word	0x00000000
        /*00a0*/ 	.short	0x000c
        /*00a2*/ 	.short	0x0040
        /*00a4*/ 	.byte	0x00, 0xf0, 0x11, 0x00


	//----- nvinfo : EIATTR_KPARAM_INFO
	.align		4
.L_27:
        /*00a8*/ 	.byte	0x04, 0x17
        /*00aa*/ 	.short	(.L_29 - .L_28)
.L_28:
        /*00ac*/ 	.word	0x00000000
        /*00b0*/ 	.short	0x000b
        /*00b2*/ 	.short	0x003c
        /*00b4*/ 	.byte	0x00, 0xf0, 0x11, 0x00


	//----- nvinfo : EIATTR_KPARAM_INFO
	.align		4
.L_29:
        /*00b8*/ 	.byte	0x04, 0x17
        /*00ba*/ 	.short	(.L_31 - .L_30)
.L_30:
        /*00bc*/ 	.word	0x00000000
        /*00c0*/ 	.short	0x000a
        /*00c2*/ 	.short	0x0038
        /*00c4*/ 	.byte	0x00, 0xf0, 0x11, 0x00


	//----- nvinfo : EIATTR_KPARAM_INFO
	.align		4
.L_31:
        /*00c8*/ 	.byte	0x04, 0x17
        /*00ca*/ 	.short	(.L_33 - .L_32)
.L_32:
        /*00cc*/ 	.word	0x00000000
        /*00d0*/ 	.short	0x0009
        /*00d2*/ 	.short	0x0034
        /*00d4*/ 	.byte	0x00, 0xf0, 0x11, 0x00


	//----- nvinfo : EIATTR_KPARAM_INFO
	.align		4
.L_33:
        /*00d8*/ 	.byte	0x04, 0x17
        /*00da*/ 	.short	(.L_35 - .L_34)
.L_34:
        /*00dc*/ 	.word	0x00000000
        /*00e0*/ 	.short	0x0008
        /*00e2*/ 	.short	0x0030
        /*00e4*/ 	.byte	0x00, 0xf0, 0x11, 0x00


	//----- nvinfo : EIATTR_KPARAM_INFO
	.align		4
.L_35:
        /*00e8*/ 	.byte	0x04, 0x17
        /*00ea*/ 	.short	(.L_37 - .L_36)
.L_36:
        /*00ec*/ 	.word	0x00000000
        /*00f0*/ 	.short	0x0007
        /*00f2*/ 	.short	0x002c
        /*00f4*/ 	.byte	0x00, 0xf0, 0x11, 0x00


	//----- nvinfo : EIATTR_KPARAM_INFO
	.align		4
.L_37:
        /*00f8*/ 	.byte	0x04, 0x17
        /*00fa*/ 	.short	(.L_39 - .L_38)
.L_38:
        /*00fc*/ 	.word	0x00000000
        /*0100*/ 	.short	0x0006
        /*0102*/ 	.short	0x0028
        /*0104*/ 	.byte	0x00, 0xf0, 0x11, 0x00


	//----- nvinfo : EIATTR_KPARAM_INFO
	.align		4
.L_39:
        /*0108*/ 	.byte	0x04, 0x17
        /*010a*/ 	.short	(.L_41 - .L_40)
.L_40:
        /*010c*/ 	.word	0x00000000
        /*0110*/ 	.short	0x0005
        /*0112*/ 	.short	0x0024
        /*0114*/ 	.byte	0x00, 0xf0, 0x11, 0x00


	//----- nvinfo : EIATTR_KPARAM_INFO
	.align		4
.L_41:
        /*0118*/ 	.byte	0x04, 0x17
        /*011a*/ 	.short	(.L_43 - .L_42)
.L_42:
        /*011c*/ 	.word	0x00000000
        /*0120*/ 	.short	0x0004
        /*0122*/ 	.short	0x0020
        /*0124*/ 	.byte	0x00, 0xf0, 0x11, 0x00


	//----- nvinfo : EIATTR_KPARAM_INFO
	.align		4
.L_43:
        /*0128*/ 	.byte	0x04, 0x17
        /*012a*/ 	.short	(.L_45 - .L_44)
.L_44:
        /*012c*/ 	.word	0x00000000
        /*0130*/ 	.short	0x0003
        /*0132*/ 	.short	0x0018
        /*0134*/ 	.byte	0x00, 0xf5, 0x21, 0x00


	//----- nvinfo : EIATTR_KPARAM_INFO
	.align		4
.L_45:
        /*0138*/ 	.byte	0x04, 0x17
        /*013a*/ 	.short	(.L_47 - .L_46)
.L_46:
        /*013c*/ 	.word	0x00000000
        /*0140*/ 	.short	0x0002
        /*0142*/ 	.short	0x0010
        /*0144*/ 	.byte	0x00, 0xf5, 0x21, 0x00


	//----- nvinfo : EIATTR_KPARAM_INFO
	.align		4
.L_47:
        /*0148*/ 	.byte	0x04, 0x17
        /*014a*/ 	.short	(.L_49 - .L_48)
.L_48:
        /*014c*/ 	.word	0x00000000
        /*0150*/ 	.short	0x0001
        /*0152*/ 	.short	0x0008
        /*0154*/ 	.byte	0x00, 0xf5, 0x21, 0x00


	//----- nvinfo : EIATTR_KPARAM_INFO
	.align		4
.L_49:
        /*0158*/ 	.byte	0x04, 0x17
        /*015a*/ 	.short	(.L_51 - .L_50)
.L_50:
        /*015c*/ 	.word	0x00000000
        /*0160*/ 	.short	0x0000
        /*0162*/ 	.short	0x0000
        /*0164*/ 	.byte	0x00, 0xf5, 0x21, 0x00


	//----- nvinfo : EIATTR_SPARSE_MMA_MASK
	.align		4
.L_51:
        /*0168*/ 	.byte	0x03, 0x50
        /*016a*/ 	.short	0x0000


	//----- nvinfo : EIATTR_MAXREG_COUNT
	.align		4
        /*016c*/ 	.byte	0x03, 0x1b
        /*016e*/ 	.short	0x00ff


	//----- nvinfo : EIATTR_MERCURY_ISA_VERSION
	.align		4
        /*0170*/ 	.byte	0x03, 0x5f
        /*0172*/ 	.short	0x0101


	//----- nvinfo : EIATTR_VRC_CTA_INIT_COUNT
	.align		4
        /*0174*/ 	.byte	0x02, 0x4a
	.zero		1
	.zero		1


	//----- nvinfo : EIATTR_EXIT_INSTR_OFFSETS
	.align		4
        /*0178*/ 	.byte	0x04, 0x1c
        /*017a*/ 	.short	(.L_53 - .L_52)


	//   ....[0]....
.L_52:
        /*017c*/ 	.word	0x000000f0


	//   ....[1]....
        /*0180*/ 	.word	0x0000a350


	//   ....[2]....
        /*0184*/ 	.word	0x000145d0


	//   ....[3]....
        /*0188*/ 	.word	0x0001e850


	//   ....[4]....
        /*018c*/ 	.word	0x00029250


	//----- nvinfo : EIATTR_CRS_STACK_SIZE
	.align		4
.L_53:
        /*0190*/ 	.byte	0x04, 0x1e
        /*0192*/ 	.short	(.L_55 - .L_54)
.L_54:
        /*0194*/ 	.word	0x00000000


	//----- nvinfo : EIATTR_CBANK_PARAM_SIZE
	.align		4
.L_55:
        /*0198*/ 	.byte	0x03, 0x19
        /*019a*/ 	.short	0x0068


	//----- nvinfo : EIATTR_PARAM_CBANK
	.align		4
        /*019c*/ 	.byte	0x04, 0x0a
        /*019e*/ 	.short	(.L_57 - .L_56)
	.align		4
.L_56:
        /*01a0*/ 	.word	index@(.nv.constant0._Z33conv_transpose2d_kernel_optimizedPKfS0_S0_Pfiiiiiiiiiiiiiiiiii)
        /*01a4*/ 	.short	0x0380
        /*01a6*/ 	.short	0x0068


	//----- nvinfo : EIATTR_SW_WAR
	.align		4
.L_57:
        /*01a8*/ 	.byte	0x04, 0x36
        /*01aa*/ 	.short	(.L_59 - .L_58)
.L_58:
        /*01ac*/ 	.word	0x00000008
.L_59:


//--------------------- .nv.callgraph             --------------------------
	.section	.nv.callgraph,"",@"SHT_CUDA_CALLGRAPH"
	.align	4
	.sectionentsize	8
	.align		4
        /*0000*/ 	.word	0x00000000
	.align		4
        /*0004*/ 	.word	0xffffffff
	.align		4
        /*0008*/ 	.word	0x00000000
	.align		4
        /*000c*/ 	.word	0xfffffffe
	.align		4
        /*0010*/ 	.word	0x00000000
	.align		4
        /*0014*/ 	.word	0xfffffffd
	.align		4
        /*0018*/ 	.word	0x00000000
	.align		4
        /*001c*/ 	.word	0xfffffffc


//--------------------- .text._Z33conv_transpose2d_kernel_optimizedPKfS0_S0_Pfiiiiiiiiiiiiiiiiii --------------------------
	.section	.text._Z33conv_transpose2d_kernel_optimizedPKfS0_S0_Pfiiiiiiiiiiiiiiiiii,"ax",@progbits
	.align	128
        .global         _Z33conv_transpose2d_kernel_optimizedPKfS0_S0_Pfiiiiiiiiiiiiiiiiii
        .type           _Z33conv_transpose2d_kernel_optimizedPKfS0_S0_Pfiiiiiiiiiiiiiiiiii,@function
        .size           _Z33conv_transpose2d_kernel_optimizedPKfS0_S0_Pfiiiiiiiiiiiiiiiiii,(.L_x_421 - _Z33conv_transpose2d_kernel_optimizedPKfS0_S0_Pfiiiiiiiiiiiiiiiiii)
        .other          _Z33conv_transpose2d_kernel_optimizedPKfS0_S0_Pfiiiiiiiiiiiiiiiiii,@"STO_CUDA_ENTRY STV_DEFAULT"
_Z33conv_transpose2d_kernel_optimizedPKfS0_S0_Pfiiiiiiiiiiiiiiiiii:
.text._Z33conv_transpose2d_kernel_optimizedPKfS0_S0_Pfiiiiiiiiiiiiiiiiii:
[----:B------:R-:W-:Y:S01]  /*0000*/  LDC R1, c[0x0][0x37c] ;  /* 0x0000df00ff017b82 */ /* 0x000fe20000000800 */
[----:B------:R-:W0:Y:S07]  /*0010*/  S2R R3, SR_TID.X ;  /* 0x0000000000037919 */ /* 0x000e2e0000002100 */
[----:B------:R-:W1:Y:S01]  /*0020*/  LDC.64 R6, c[0x0][0x3b0] ;  /* 0x0000ec00ff067b82 */ /* 0x000e620000000a00 */
[----:B------:R-:W1:Y:S07]  /*0030*/  LDCU UR5, c[0x0][0x3a0] ;  /* 0x00007400ff0577ac */ /* 0x000e6e0008000800 */
[----:B------:R-:W0:Y:S08]  /*0040*/  S2UR UR4, SR_CTAID.X ;  /* 0x00000000000479c3 */ /* 0x000e300000002500 */
[----:B------:R-:W0:Y:S08]  /*0050*/  LDC R0, c[0x0][0x360] ;  /* 0x0000d800ff007b82 */ /* 0x000e300000000800 */
[----:B------:R-:W2:Y:S01]  /*0060*/  LDC R9, c[0x0][0x3b8] ;  /* 0x0000ee00ff097b82 */ /* 0x000ea20000000800 */
[----:B-1----:R-:W-:-:S04]  /*0070*/  IMAD R2, R6, UR5, RZ ;  /* 0x0000000506027c24 */ /* 0x002fc8000f8e02ff */
[----:B------:R-:W-:Y:S02]  /*0080*/  IMAD R2, R2, R7, RZ ;  /* 0x0000000702027224 */ /* 0x000fe400078e02ff */
[----:B0-----:R-:W-:-:S05]  /*0090*/  IMAD R0, R0, UR4, R3 ;  /* 0x0000000400007c24 */ /* 0x001fca000f8e0203 */
[----:B------:R-:W-:Y:S01]  /*00a0*/  SHF.L.U32 R0, R0, 0x2, RZ ;  /* 0x0000000200007819 */ /* 0x000fe200000006ff */
[----:B--2---:R-:W-:-:S05]  /*00b0*/  IMAD R3, R2, R9, RZ ;  /* 0x0000000902037224 */ /* 0x004fca00078e02ff */
[----:B------:R-:W-:-:S04]  /*00c0*/  VIMNMX R3, PT, PT, R3, R0, !PT ;  /* 0x0000000003037248 */ /* 0x000fc80007fe0100 */
[----:B------:R-:W-:-:S04]  /*00d0*/  IADD3 R3, PT, PT, -R0, R3, RZ ;  /* 0x0000000300037210 */ /* 0x000fc80007ffe1ff */
[----:B------:R-:W-:-:S13]  /*00e0*/  ISETP.NE.AND P0, PT, R3, RZ, PT ;  /* 0x000000ff0300720c */ /* 0x000fda0003f05270 */
[----:B------:R-:W-:Y:S05]  /*00f0*/  @!P0 EXIT ;  /* 0x000000000000894d */ /* 0x000fea0003800000 */
[----:B------:R-:W-:Y:S01]  /*0100*/  IABS R11, R9 ;  /* 0x00000009000b7213 */ /* 0x000fe20000000000 */
[----:B------:R-:W0:Y:S01]  /*0110*/  LDC.64 R36, c[0x0][0x390] ;  /* 0x0000e400ff247b82 */ /* 0x000e220000000a00 */
[----:B------:R-:W-:Y:S01]  /*0120*/  IABS R13, R7 ;  /* 0x00000007000d7213 */ /* 0x000fe20000000000 */
[----:B------:R-:W1:Y:S01]  /*0130*/  LDCU.64 UR8, c[0x0][0x358] ;  /* 0x00006b00ff0877ac */ /* 0x000e620008000a00 */
[----:B------:R-:W2:Y:S01]  /*0140*/  I2F.RP R4, R11 ;  /* 0x0000000b00047306 */ /* 0x000ea20000209400 */
[----:B------:R-:W-:Y:S01]  /*0150*/  IABS R10, R0 ;  /* 0x00000000000a7213 */ /* 0x000fe20000000000 */
[----:B------:R-:W3:Y:S03]  /*0160*/  LDCU UR5, c[0x0][0x3d0] ;  /* 0x00007a00ff0577ac */ /* 0x000ee60008000800 */
[----:B------:R-:W4:Y:S01]  /*0170*/  LDC R16, c[0x0][0x3c4] ;  /* 0x0000f100ff107b82 */ /* 0x000f220000000800 */
[----:B------:R-:W3:Y:S02]  /*0180*/  LDCU UR4, c[0x0][0x3cc] ;  /* 0x00007980ff0477ac */ /* 0x000ee40008000800 */
[----:B--2---:R-:W2:Y:S02]  /*0190*/  MUFU.RCP R4, R4 ;  /* 0x0000000400047308 */ /* 0x004ea40000001000 */
[----:B--2---:R-:W-:-:S06]  /*01a0*/  IADD3 R2, PT, PT, R4, 0xffffffe, RZ ;  /* 0x0ffffffe04027810 */ /* 0x004fcc0007ffe0ff */
[----:B------:R2:W1:Y:S02]  /*01b0*/  F2I.FTZ.U32.TRUNC.NTZ R3, R2 ;  /* 0x0000000200037305 */ /* 0x000464000021f000 */
[----:B--2---:R-:W-:Y:S01]  /*01c0*/  IMAD.MOV.U32 R2, RZ, RZ, RZ ;  /* 0x000000ffff027224 */ /* 0x004fe200078e00ff */
[----:B-1----:R-:W-:-:S05]  /*01d0*/  IADD3 R8, PT, PT, RZ, -R3, RZ ;  /* 0x80000003ff087210 */ /* 0x002fca0007ffe0ff */
[----:B------:R-:W-:Y:S01]  /*01e0*/  IMAD R5, R8, R11, RZ ;  /* 0x0000000b08057224 */ /* 0x000fe200078e02ff */
[----:B------:R-:W-:-:S03]  /*01f0*/  MOV R8, R10 ;  /* 0x0000000a00087202 */ /* 0x000fc60000000f00 */
[----:B------:R-:W-:Y:S02]  /*0200*/  IMAD.HI.U32 R3, R3, R5, R2 ;  /* 0x0000000503037227 */ /* 0x000fe400078e0002 */
[----:B------:R-:W1:Y:S04]  /*0210*/  I2F.RP R5, R13 ;  /* 0x0000000d00057306 */ /* 0x000e680000209400 */
[----:B------:R-:W-:-:S05]  /*0220*/  IMAD.HI.U32 R4, R3, R8, RZ ;  /* 0x0000000803047227 */ /* 0x000fca00078e00ff */
[----:B------:R-:W-:-:S05]  /*0230*/  IADD3 R2, PT, PT, -R4, RZ, RZ ;  /* 0x000000ff04027210 */ /* 0x000fca0007ffe1ff */
[----:B------:R-:W-:Y:S01]  /*0240*/  IMAD R2, R11, R2, R8 ;  /* 0x000000020b027224 */ /* 0x000fe200078e0208 */
[----:B-1----:R-:W1:Y:S01]  /*0250*/  MUFU.RCP R5, R5 ;  /* 0x0000000500057308 */ /* 0x002e620000001000 */
[----:B------:R-:W-:-:S03]  /*0260*/  IABS R8, R6 ;  /* 0x0000000600087213 */ /* 0x000fc60000000000 */
[----:B------:R-:W-:Y:S02]  /*0270*/  ISETP.GT.U32.AND P1, PT, R11, R2, PT ;  /* 0x000000020b00720c */ /* 0x000fe40003f24070 */
[----:B-1----:R-:W-:-:S11]  /*0280*/  IADD3 R3, PT, PT, R5, 0xffffffe, RZ ;  /* 0x0ffffffe05037810 */ /* 0x002fd60007ffe0ff */
[-C--:B------:R-:W-:Y:S02]  /*0290*/  @!P1 IADD3 R2, PT, PT, R2, -R11.reuse, RZ ;  /* 0x8000000b02029210 */ /* 0x080fe40007ffe0ff */
[----:B------:R-:W-:Y:S01]  /*02a0*/  @!P1 IADD3 R4, PT, PT, R4, 0x1, RZ ;  /* 0x0000000104049810 */ /* 0x000fe20007ffe0ff */
[----:B------:R-:W1:Y:S01]  /*02b0*/  F2I.FTZ.U32.TRUNC.NTZ R3, R3 ;  /* 0x0000000300037305 */ /* 0x000e62000021f000 */
[----:B------:R-:W-:Y:S02]  /*02c0*/  ISETP.GE.U32.AND P0, PT, R2, R11, PT ;  /* 0x0000000b0200720c */ /* 0x000fe40003f06070 */
[----:B------:R-:W-:Y:S02]  /*02d0*/  LOP3.LUT R2, R0, R9, RZ, 0x3c, !PT ;  /* 0x0000000900027212 */ /* 0x000fe400078e3cff */
[----:B------:R-:W-:Y:S02]  /*02e0*/  ISETP.NE.AND P1, PT, R9, RZ, PT ;  /* 0x000000ff0900720c */ /* 0x000fe40003f25270 */
[----:B------:R-:W-:-:S07]  /*02f0*/  ISETP.GE.AND P2, PT, R2, RZ, PT ;  /* 0x000000ff0200720c */ /* 0x000fce0003f46270 */
[----:B------:R-:W-:Y:S01]  /*0300*/  @P0 IADD3 R4, PT, PT, R4, 0x1, RZ ;  /* 0x0000000104040810 */ /* 0x000fe20007ffe0ff */
[----:B-1----:R-:W-:-:S04]  /*0310*/  IMAD.MOV R2, RZ, RZ, -R3 ;  /* 0x000000ffff027224 */ /* 0x002fc800078e0a03 */
[----:B------:R-:W-:Y:S02]  /*0320*/  IMAD R5, R2, R13, RZ ;  /* 0x0000000d02057224 */ /* 0x000fe400078e02ff */
[----:B------:R-:W-:Y:S01]  /*0330*/  HFMA2 R2, -RZ, RZ, 0, 0 ;  /* 0x00000000ff027431 */ /* 0x000fe200000001ff */
[----:B------:R-:W-:Y:S02]  /*0340*/  @!P2 IADD3 R4, PT, PT, -R4, RZ, RZ ;  /* 0x000000ff0404a210 */ /* 0x000fe40007ffe1ff */
[----:B------:R-:W-:-:S04]  /*0350*/  @!P1 LOP3.LUT R4, RZ, R9, RZ, 0x33, !PT ;  /* 0x00000009ff049212 */ /* 0x000fc800078e33ff */
[----:B------:R-:W-:Y:S01]  /*0360*/  IABS R10, R4 ;  /* 0x00000004000a7213 */ /* 0x000fe20000000000 */
[----:B------:R-:W-:-:S03]  /*0370*/  IMAD.HI.U32 R2, R3, R5, R2 ;  /* 0x0000000503027227 */ /* 0x000fc600078e0002 */
[----:B------:R-:W-:Y:S01]  /*0380*/  MOV R3, R10 ;  /* 0x0000000a00037202 */ /* 0x000fe20000000f00 */
[----:B------:R-:W1:Y:S04]  /*0390*/  I2F.RP R5, R8 ;  /* 0x0000000800057306 */ /* 0x000e680000209400 */
[----:B------:R-:W-:-:S05]  /*03a0*/  IMAD.HI.U32 R11, R2, R3, RZ ;  /* 0x00000003020b7227 */ /* 0x000fca00078e00ff */
[----:B------:R-:W-:-:S05]  /*03b0*/  IADD3 R2, PT, PT, -R11, RZ, RZ ;  /* 0x000000ff0b027210 */ /* 0x000fca0007ffe1ff */
[C---:B------:R-:W-:Y:S01]  /*03c0*/  IMAD R2, R13.reuse, R2, R3 ;  /* 0x000000020d027224 */ /* 0x040fe200078e0203 */
[----:B-1----:R-:W1:Y:S04]  /*03d0*/  MUFU.RCP R5, R5 ;  /* 0x0000000500057308 */ /* 0x002e680000001000 */
[----:B------:R-:W-:-:S13]  /*03e0*/  ISETP.GT.U32.AND P1, PT, R13, R2, PT ;  /* 0x000000020d00720c */ /* 0x000fda0003f24070 */
[-C--:B------:R-:W-:Y:S01]  /*03f0*/  @!P1 IADD3 R2, PT, PT, R2, -R13.reuse, RZ ;  /* 0x8000000d02029210 */ /* 0x080fe20007ffe0ff */
[----:B-1----:R-:W-:Y:S01]  /*0400*/  VIADD R3, R5, 0xffffffe ;  /* 0x0ffffffe05037836 */ /* 0x002fe20000000000 */
[----:B------:R-:W-:Y:S02]  /*0410*/  @!P1 IADD3 R11, PT, PT, R11, 0x1, RZ ;  /* 0x000000010b0b9810 */ /* 0x000fe40007ffe0ff */
[----:B------:R-:W-:Y:S02]  /*0420*/  ISETP.GE.U32.AND P0, PT, R2, R13, PT ;  /* 0x0000000d0200720c */ /* 0x000fe40003f06070 */
[----:B------:R-:W-:Y:S01]  /*0430*/  LOP3.LUT R2, R4, R7, RZ, 0x3c, !PT ;  /* 0x0000000704027212 */ /* 0x000fe200078e3cff */
[----:B------:R-:W1:Y:S01]  /*0440*/  F2I.FTZ.U32.TRUNC.NTZ R3, R3 ;  /* 0x0000000300037305 */ /* 0x000e62000021f000 */
[----:B------:R-:W-:Y:S02]  /*0450*/  ISETP.NE.AND P1, PT, R7, RZ, PT ;  /* 0x000000ff0700720c */ /* 0x000fe40003f25270 */
[----:B------:R-:W-:Y:S01]  /*0460*/  ISETP.GE.AND P2, PT, R2, RZ, PT ;  /* 0x000000ff0200720c */ /* 0x000fe20003f46270 */
[----:B------:R-:W-:-:S06]  /*0470*/  HFMA2 R2, -RZ, RZ, 0, 0 ;  /* 0x00000000ff027431 */ /* 0x000fcc00000001ff */
[----:B------:R-:W-:Y:S02]  /*0480*/  @P0 IADD3 R11, PT, PT, R11, 0x1, RZ ;  /* 0x000000010b0b0810 */ /* 0x000fe40007ffe0ff */
[----:B-1----:R-:W-:-:S04]  /*0490*/  IADD3 R5, PT, PT, RZ, -R3, RZ ;  /* 0x80000003ff057210 */ /* 0x002fc80007ffe0ff */
[----:B------:R-:W-:Y:S02]  /*04a0*/  @!P2 IADD3 R11, PT, PT, -R11, RZ, RZ ;  /* 0x000000ff0b0ba210 */ /* 0x000fe40007ffe1ff */
[----:B------:R-:W-:Y:S01]  /*04b0*/  @!P1 LOP3.LUT R11, RZ, R7, RZ, 0x33, !PT ;  /* 0x00000007ff0b9212 */ /* 0x000fe200078e33ff */
[----:B------:R-:W-:-:S03]  /*04c0*/  IMAD R5, R5, R8, RZ ;  /* 0x0000000805057224 */ /* 0x000fc600078e02ff */
[----:B------:R-:W-:Y:S01]  /*04d0*/  IABS R10, R11 ;  /* 0x0000000b000a7213 */ /* 0x000fe20000000000 */
[----:B------:R-:W-:-:S04]  /*04e0*/  IMAD.HI.U32 R2, R3, R5, R2 ;  /* 0x0000000503027227 */ /* 0x000fc800078e0002 */
[----:B------:R-:W-:-:S04]  /*04f0*/  IMAD.MOV.U32 R3, RZ, RZ, R10 ;  /* 0x000000ffff037224 */ /* 0x000fc800078e000a */
[----:B------:R-:W-:-:S05]  /*0500*/  IMAD.HI.U32 R2, R2, R3, RZ ;  /* 0x0000000302027227 */ /* 0x000fca00078e00ff */
[----:B------:R-:W-:-:S05]  /*0510*/  IADD3 R5, PT, PT, -R2, RZ, RZ ;  /* 0x000000ff02057210 */ /* 0x000fca0007ffe1ff */
[----:B------:R-:W-:-:S05]  /*0520*/  IMAD R3, R8, R5, R3 ;  /* 0x0000000508037224 */ /* 0x000fca00078e0203 */
[----:B------:R-:W-:-:S13]  /*0530*/  ISETP.GT.U32.AND P1, PT, R8, R3, PT ;  /* 0x000000030800720c */ /* 0x000fda0003f24070 */
[-C--:B------:R-:W-:Y:S02]  /*0540*/  @!P1 IADD3 R3, PT, PT, R3, -R8.reuse, RZ ;  /* 0x8000000803039210 */ /* 0x080fe40007ffe0ff */
[----:B------:R-:W-:Y:S02]  /*0550*/  @!P1 IADD3 R2, PT, PT, R2, 0x1, RZ ;  /* 0x0000000102029810 */ /* 0x000fe40007ffe0ff */
[----:B------:R-:W-:Y:S02]  /*0560*/  ISETP.GE.U32.AND P0, PT, R3, R8, PT ;  /* 0x000000080300720c */ /* 0x000fe40003f06070 */
[----:B------:R-:W-:Y:S01]  /*0570*/  LOP3.LUT R3, R11, R6, RZ, 0x3c, !PT ;  /* 0x000000060b037212 */ /* 0x000fe200078e3cff */
[----:B------:R-:W1:Y:S01]  /*0580*/  LDC R8, c[0x0][0x3e4] ;  /* 0x0000f900ff087b82 */ /* 0x000e620000000800 */
[----:B------:R-:W-:Y:S02]  /*0590*/  ISETP.NE.AND P1, PT, R6, RZ, PT ;  /* 0x000000ff0600720c */ /* 0x000fe40003f25270 */
[----:B------:R-:W-:-:S07]  /*05a0*/  ISETP.GE.AND P2, PT, R3, RZ, PT ;  /* 0x000000ff0300720c */ /* 0x000fce0003f46270 */
[----:B------:R-:W-:-:S06]  /*05b0*/  @P0 IADD3 R2, PT, PT, R2, 0x1, RZ ;  /* 0x0000000102020810 */ /* 0x000fcc0007ffe0ff */
[----:B------:R-:W-:Y:S02]  /*05c0*/  @!P2 IADD3 R2, PT, PT, -R2, RZ, RZ ;  /* 0x000000ff0202a210 */ /* 0x000fe40007ffe1ff */
[----:B------:R-:W-:-:S05]  /*05d0*/  @!P1 LOP3.LUT R2, RZ, R6, RZ, 0x33, !PT ;  /* 0x00000006ff029212 */ /* 0x000fca00078e33ff */
[----:B------:R-:W-:-:S04]  /*05e0*/  IMAD.MOV R3, RZ, RZ, -R2 ;  /* 0x000000ffff037224 */ /* 0x000fc800078e0a02 */
[----:B------:R-:W-:-:S04]  /*05f0*/  IMAD R3, R6, R3, R11 ;  /* 0x0000000306037224 */ /* 0x000fc800078e020b */
[----:B0-----:R-:W-:-:S06]  /*0600*/  IMAD.WIDE R36, R3, 0x4, R36 ;  /* 0x0000000403247825 */ /* 0x001fcc00078e0224 */
[----:B------:R0:W5:Y:S01]  /*0610*/  LDG.E.CONSTANT R36, desc[UR8][R36.64] ;  /* 0x0000000824247981 */ /* 0x000162000c1e9900 */
[----:B-1----:R-:W-:Y:S02]  /*0620*/  IABS R15, R8 ;  /* 0x00000008000f7213 */ /* 0x002fe40000000000 */
[----:B------:R-:W-:Y:S02]  /*0630*/  IADD3 R11, PT, PT, -R11, RZ, RZ ;  /* 0x000000ff0b0b7210 */ /* 0x000fe40007ffe1ff */
[----:B------:R-:W1:Y:S01]  /*0640*/  I2F.RP R5, R15 ;  /* 0x0000000f00057306 */ /* 0x000e620000209400 */
[----:B------:R-:W-:Y:S02]  /*0650*/  MOV R19, 0xffffffff ;  /* 0xffffffff00137802 */ /* 0x000fe40000000f00 */
[----:B------:R-:W-:-:S05]  /*0660*/  IMAD R7, R7, R11, R4 ;  /* 0x0000000b07077224 */ /* 0x000fca00078e0204 */
[----:B-1----:R-:W1:Y:S02]  /*0670*/  MUFU.RCP R5, R5 ;  /* 0x0000000500057308 */ /* 0x002e640000001000 */
[----:B-1----:R-:W-:-:S06]  /*0680*/  IADD3 R12, PT, PT, R5, 0xffffffe, RZ ;  /* 0x0ffffffe050c7810 */ /* 0x002fcc0007ffe0ff */
[----:B------:R1:W2:Y:S02]  /*0690*/  F2I.FTZ.U32.TRUNC.NTZ R13, R12 ;  /* 0x0000000c000d7305 */ /* 0x0002a4000021f000 */
[----:B-1----:R-:W-:Y:S02]  /*06a0*/  MOV R12, RZ ;  /* 0x000000ff000c7202 */ /* 0x002fe40000000f00 */
[----:B--2---:R-:W-:-:S05]  /*06b0*/  IADD3 R6, PT, PT, RZ, -R13, RZ ;  /* 0x8000000dff067210 */ /* 0x004fca0007ffe0ff */
[----:B------:R-:W-:Y:S01]  /*06c0*/  IMAD R17, R6, R15, RZ ;  /* 0x0000000f06117224 */ /* 0x000fe200078e02ff */
[----:B------:R-:W-:-:S03]  /*06d0*/  IABS R6, R3 ;  /* 0x0000000300067213 */ /* 0x000fc60000000000 */
[----:B------:R-:W-:-:S06]  /*06e0*/  IMAD.HI.U32 R13, R13, R17, R12 ;  /* 0x000000110d0d7227 */ /* 0x000fcc00078e000c */
[----:B------:R-:W-:-:S05]  /*06f0*/  IMAD.HI.U32 R5, R13, R6, RZ ;  /* 0x000000060d057227 */ /* 0x000fca00078e00ff */
[----:B------:R-:W-:-:S05]  /*0700*/  IADD3 R10, PT, PT, -R5, RZ, RZ ;  /* 0x000000ff050a7210 */ /* 0x000fca0007ffe1ff */
[----:B------:R-:W-:-:S05]  /*0710*/  IMAD R6, R15, R10, R6 ;  /* 0x0000000a0f067224 */ /* 0x000fca00078e0206 */
[----:B------:R-:W-:-:S13]  /*0720*/  ISETP.GT.U32.AND P1, PT, R15, R6, PT ;  /* 0x000000060f00720c */ /* 0x000fda0003f24070 */
[-C--:B------:R-:W-:Y:S01]  /*0730*/  @!P1 IADD3 R6, PT, PT, R6, -R15.reuse, RZ ;  /* 0x8000000f06069210 */ /* 0x080fe20007ffe0ff */
[----:B------:R-:W-:Y:S01]  /*0740*/  @!P1 VIADD R5, R5, 0x1 ;  /* 0x0000000105059836 */ /* 0x000fe20000000000 */
[----:B------:R-:W-:Y:S02]  /*0750*/  ISETP.NE.AND P1, PT, R8, RZ, PT ;  /* 0x000000ff0800720c */ /* 0x000fe40003f25270 */
[----:B------:R-:W-:Y:S02]  /*0760*/  ISETP.GE.U32.AND P0, PT, R6, R15, PT ;  /* 0x0000000f0600720c */ /* 0x000fe40003f06070 */
[----:B------:R-:W-:-:S04]  /*0770*/  LOP3.LUT R6, R3, R8, RZ, 0x3c, !PT ;  /* 0x0000000803067212 */ /* 0x000fc800078e3cff */
[----:B------:R-:W-:Y:S02]  /*0780*/  ISETP.GE.AND P2, PT, R6, RZ, PT ;  /* 0x000000ff0600720c */ /* 0x000fe40003f46270 */
[----:B------:R-:W-:Y:S02]  /*0790*/  IADD3 R6, PT, PT, -R4, RZ, RZ ;  /* 0x000000ff04067210 */ /* 0x000fe40007ffe1ff */
[----:B---3--:R-:W-:-:S03]  /*07a0*/  IADD3 R4, PT, PT, R7, UR4, RZ ;  /* 0x0000000407047c10 */ /* 0x008fc6000fffe0ff */
[----:B------:R-:W-:Y:S01]  /*07b0*/  @P0 IADD3 R5, PT, PT, R5, 0x1, RZ ;  /* 0x0000000105050810 */ /* 0x000fe20007ffe0ff */
[----:B------:R-:W-:Y:S01]  /*07c0*/  IMAD R6, R9, R6, R0 ;  /* 0x0000000609067224 */ /* 0x000fe200078e0200 */
[----:B----4-:R-:W-:-:S03]  /*07d0*/  ISETP.GE.AND P0, PT, R16, 0x1, PT ;  /* 0x000000011000780c */ /* 0x010fc60003f06270 */
[----:B------:R-:W-:Y:S01]  /*07e0*/  VIADD R9, R6, UR5 ;  /* 0x0000000506097c36 */ /* 0x000fe20008000000 */
[----:B------:R-:W-:Y:S02]  /*07f0*/  @!P2 IADD3 R5, PT, PT, -R5, RZ, RZ ;  /* 0x000000ff0505a210 */ /* 0x000fe40007ffe1ff */
[----:B------:R-:W-:-:S07]  /*0800*/  @!P1 LOP3.LUT R5, RZ, R8, RZ, 0x33, !PT ;  /* 0x00000008ff059212 */ /* 0x000fce00078e33ff */
[----:B0-----:R-:W-:Y:S05]  /*0810*/  @!P0 BRA `(.L_x_0) ;  /* 0x0000000000bc8947 */ /* 0x001fea0003800000 */
[----:B------:R-:W-:Y:S01]  /*0820*/  IABS R13, R16 ;  /* 0x00000010000d7213 */ /* 0x000fe20000000000 */
[----:B------:R-:W-:Y:S01]  /*0830*/  BSSY.RECONVERGENT B0, `(.L_x_0) ;  /* 0x000002d000007945 */ /* 0x000fe20003800200 */
[----:B------:R-:W-:Y:S01]  /*0840*/  IABS R14, R4 ;  /* 0x00000004000e7213 */ /* 0x000fe20000000000 */
[----:B------:R-:W0:Y:S01]  /*0850*/  LDCU UR4, c[0x0][0x3d4] ;  /* 0x00007a80ff0477ac */ /* 0x000e220008000800 */
[----:B------:R-:W1:Y:S01]  /*0860*/  I2F.RP R8, R13 ;  /* 0x0000000d00087306 */ /* 0x000e620000209400 */
[----:B------:R-:W-:Y:S02]  /*0870*/  ISETP.GE.AND P2, PT, R4, RZ, PT ;  /* 0x000000ff0400720c */ /* 0x000fe40003f46270 */
[----:B------:R-:W-:Y:S02]  /*0880*/  ISETP.NE.AND P1, PT, R16, RZ, PT ;  /* 0x000000ff1000720c */ /* 0x000fe40003f25270 */
[----:B------:R-:W-:-:S03]  /*0890*/  MOV R19, RZ ;  /* 0x000000ff00137202 */ /* 0x000fc60000000f00 */
[----:B-1----:R-:W1:Y:S02]  /*08a0*/  MUFU.RCP R8, R8 ;  /* 0x0000000800087308 */ /* 0x002e640000001000 */
[----:B-1----:R-:W-:-:S06]  /*08b0*/  IADD3 R10, PT, PT, R8, 0xffffffe, RZ ;  /* 0x0ffffffe080a7810 */ /* 0x002fcc0007ffe0ff */
[----:B------:R1:W2:Y:S02]  /*08c0*/  F2I.FTZ.U32.TRUNC.NTZ R11, R10 ;  /* 0x0000000a000b7305 */ /* 0x0002a4000021f000 */
[----:B-1----:R-:W-:Y:S02]  /*08d0*/  MOV R10, RZ ;  /* 0x000000ff000a7202 */ /* 0x002fe40000000f00 */
[----:B--2---:R-:W-:-:S05]  /*08e0*/  IADD3 R12, PT, PT, RZ, -R11, RZ ;  /* 0x8000000bff0c7210 */ /* 0x004fca0007ffe0ff */
[----:B------:R-:W-:-:S04]  /*08f0*/  IMAD R15, R12, R13, RZ ;  /* 0x0000000d0c0f7224 */ /* 0x000fc800078e02ff */
[----:B------:R-:W-:-:S06]  /*0900*/  IMAD.HI.U32 R11, R11, R15, R10 ;  /* 0x0000000f0b0b7227 */ /* 0x000fcc00078e000a */
[----:B------:R-:W-:-:S05]  /*0910*/  IMAD.HI.U32 R12, R11, R14, RZ ;  /* 0x0000000e0b0c7227 */ /* 0x000fca00078e00ff */
[----:B------:R-:W-:-:S05]  /*0920*/  IADD3 R12, PT, PT, -R12, RZ, RZ ;  /* 0x000000ff0c0c7210 */ /* 0x000fca0007ffe1ff */
[C---:B------:R-:W-:Y:S02]  /*0930*/  IMAD R8, R13.reuse, R12, R14 ;  /* 0x0000000c0d087224 */ /* 0x040fe400078e020e */
[----:B------:R-:W1:Y:S03]  /*0940*/  LDC R12, c[0x0][0x3c4] ;  /* 0x0000f100ff0c7b82 */ /* 0x000e660000000800 */
[----:B------:R-:W-:-:S13]  /*0950*/  ISETP.GT.U32.AND P0, PT, R13, R8, PT ;  /* 0x000000080d00720c */ /* 0x000fda0003f04070 */
[----:B------:R-:W-:-:S05]  /*0960*/  @!P0 IMAD.IADD R8, R8, 0x1, -R13 ;  /* 0x0000000108088824 */ /* 0x000fca00078e0a0d */
[----:B------:R-:W-:Y:S02]  /*0970*/  ISETP.GT.U32.AND P0, PT, R13, R8, PT ;  /* 0x000000080d00720c */ /* 0x000fe40003f04070 */
[----:B-1----:R-:W-:-:S11]  /*0980*/  IABS R21, R12 ;  /* 0x0000000c00157213 */ /* 0x002fd60000000000 */
[----:B------:R-:W-:Y:S02]  /*0990*/  @!P0 IADD3 R8, PT, PT, R8, -R13, RZ ;  /* 0x8000000d08088210 */ /* 0x000fe40007ffe0ff */
[----:B------:R-:W-:Y:S02]  /*09a0*/  ISETP.NE.AND P0, PT, R12, RZ, PT ;  /* 0x000000ff0c00720c */ /* 0x000fe40003f05270 */
[----:B------:R-:W-:-:S04]  /*09b0*/  MOV R17, R8 ;  /* 0x0000000800117202 */ /* 0x000fc80000000f00 */
[----:B------:R-:W-:Y:S02]  /*09c0*/  @!P2 IADD3 R17, PT, PT, -R17, RZ, RZ ;  /* 0x000000ff1111a210 */ /* 0x000fe40007ffe1ff */
[----:B0-----:R-:W-:-:S07]  /*09d0*/  @!P1 LOP3.LUT R17, RZ, R16, RZ, 0x33, !PT ;  /* 0x00000010ff119212 */ /* 0x001fce00078e33ff */
.L_x_2:
[----:B------:R-:W-:-:S05]  /*09e0*/  IMAD R14, R19, UR4, RZ ;  /* 0x00000004130e7c24 */ /* 0x000fca000f8e02ff */
[----:B------:R-:W-:Y:S02]  /*09f0*/  IABS R10, R14 ;  /* 0x0000000e000a7213 */ /* 0x000fe40000000000 */
[----:B------:R-:W-:-:S03]  /*0a00*/  ISETP.GE.AND P2, PT, R14, RZ, PT ;  /* 0x000000ff0e00720c */ /* 0x000fc60003f46270 */
[----:B------:R-:W-:-:S05]  /*0a10*/  IMAD.HI.U32 R8, R11, R10, RZ ;  /* 0x0000000a0b087227 */ /* 0x000fca00078e00ff */
[----:B------:R-:W-:-:S05]  /*0a20*/  IADD3 R15, PT, PT, -R8, RZ, RZ ;  /* 0x000000ff080f7210 */ /* 0x000fca0007ffe1ff */
[----:B------:R-:W-:-:S05]  /*0a30*/  IMAD R8, R21, R15, R10 ;  /* 0x0000000f15087224 */ /* 0x000fca00078e020a */
[----:B------:R-:W-:-:S13]  /*0a40*/  ISETP.GT.U32.AND P1, PT, R13, R8, PT ;  /* 0x000000080d00720c */ /* 0x000fda0003f24070 */
[----:B------:R-:W-:-:S05]  /*0a50*/  @!P1 IMAD.IADD R8, R8, 0x1, -R21 ;  /* 0x0000000108089824 */ /* 0x000fca00078e0a15 */
[----:B------:R-:W-:-:S13]  /*0a60*/  ISETP.GT.U32.AND P1, PT, R13, R8, PT ;  /* 0x000000080d00720c */ /* 0x000fda0003f24070 */
[----:B------:R-:W-:-:S04]  /*0a70*/  @!P1 IADD3 R8, PT, PT, R8, -R21, RZ ;  /* 0x8000001508089210 */ /* 0x000fc80007ffe0ff */
[----:B------:R-:W-:Y:S02]  /*0a80*/  @!P2 IADD3 R8, PT, PT, -R8, RZ, RZ ;  /* 0x000000ff0808a210 */ /* 0x000fe40007ffe1ff */
[----:B------:R-:W-:-:S04]  /*0a90*/  @!P0 LOP3.LUT R8, RZ, R12, RZ, 0x33, !PT ;  /* 0x0000000cff088212 */ /* 0x000fc800078e33ff */
[----:B------:R-:W-:-:S13]  /*0aa0*/  ISETP.NE.AND P1, PT, R8, R17, PT ;  /* 0x000000110800720c */ /* 0x000fda0003f25270 */
[----:B------:R-:W-:Y:S05]  /*0ab0*/  @!P1 BRA `(.L_x_1) ;  /* 0x0000000000109947 */ /* 0x000fea0003800000 */
[----:B------:R-:W-:-:S04]  /*0ac0*/  IADD3 R19, PT, PT, R19, 0x1, RZ ;  /* 0x0000000113137810 */ /* 0x000fc80007ffe0ff */
[----:B------:R-:W-:-:S13]  /*0ad0*/  ISETP.NE.AND P1, PT, R19, R12, PT ;  /* 0x0000000c1300720c */ /* 0x000fda0003f25270 */
[----:B------:R-:W-:Y:S05]  /*0ae0*/  @P1 BRA `(.L_x_2) ;  /* 0xfffffffc00bc1947 */ /* 0x000fea000383ffff */
[----:B------:R-:W-:-:S07]  /*0af0*/  MOV R19, 0xffffffff ;  /* 0xffffffff00137802 */ /* 0x000fce0000000f00 */
.L_x_1:
[----:B------:R-:W-:Y:S05]  /*0b00*/  BSYNC.RECONVERGENT B0 ;  /* 0x0000000000007941 */ /* 0x000fea0003800200 */
.L_x_0:
[----:B------:R-:W0:Y:S01]  /*0b10*/  LDC R16, c[0x0][0x3c8] ;  /* 0x0000f200ff107b82 */ /* 0x000e220000000800 */
[----:B------:R-:W-:Y:S02]  /*0b20*/  MOV R8, 0xffffffff ;  /* 0xffffffff00087802 */ /* 0x000fe40000000f00 */
[----:B0-----:R-:W-:-:S13]  /*0b30*/  ISETP.GE.AND P0, PT, R16, 0x1, PT ;  /* 0x000000011000780c */ /* 0x001fda0003f06270 */
[----:B------:R-:W-:Y:S05]  /*0b40*/  @!P0 BRA `(.L_x_3) ;  /* 0x0000000000bc8947 */ /* 0x000fea0003800000 */
[----:B------:R-:W-:Y:S01]  /*0b50*/  IABS R13, R16 ;  /* 0x00000010000d7213 */ /* 0x000fe20000000000 */
[----:B------:R-:W0:Y:S01]  /*0b60*/  LDC R21, c[0x0][0x3c8] ;  /* 0x0000f200ff157b82 */ /* 0x000e220000000800 */
[----:B------:R-:W-:Y:S01]  /*0b70*/  IABS R14, R9 ;  /* 0x00000009000e7213 */ /* 0x000fe20000000000 */
[----:B------:R-:W-:Y:S01]  /*0b80*/  BSSY.RECONVERGENT B0, `(.L_x_3) ;  /* 0x000002b000007945 */ /* 0x000fe20003800200 */
[----:B------:R-:W1:Y:S01]  /*0b90*/  I2F.RP R8, R13 ;  /* 0x0000000d00087306 */ /* 0x000e620000209400 */
[----:B------:R-:W-:Y:S01]  /*0ba0*/  ISETP.GE.AND P2, PT, R9, RZ, PT ;  /* 0x000000ff0900720c */ /* 0x000fe20003f46270 */
[----:B------:R-:W2:Y:S01]  /*0bb0*/  LDCU UR4, c[0x0][0x3d8] ;  /* 0x00007b00ff0477ac */ /* 0x000ea20008000800 */
[----:B------:R-:W-:-:S05]  /*0bc0*/  ISETP.NE.AND P1, PT, R16, RZ, PT ;  /* 0x000000ff1000720c */ /* 0x000fca0003f25270 */
[----:B-1----:R-:W1:Y:S01]  /*0bd0*/  MUFU.RCP R8, R8 ;  /* 0x0000000800087308 */ /* 0x002e620000001000 */
[----:B0-----:R-:W-:Y:S01]  /*0be0*/  IABS R23, R21 ;  /* 0x0000001500177213 */ /* 0x001fe20000000000 */
[----:B-1----:R-:W-:-:S06]  /*0bf0*/  VIADD R10, R8, 0xffffffe ;  /* 0x0ffffffe080a7836 */ /* 0x002fcc0000000000 */
[----:B------:R0:W1:Y:S02]  /*0c00*/  F2I.FTZ.U32.TRUNC.NTZ R11, R10 ;  /* 0x0000000a000b7305 */ /* 0x000064000021f000 */
[----:B0-----:R-:W-:Y:S01]  /*0c10*/  HFMA2 R10, -RZ, RZ, 0, 0 ;  /* 0x00000000ff0a7431 */ /* 0x001fe200000001ff */
[----:B-1----:R-:W-:-:S05]  /*0c20*/  IADD3 R12, PT, PT, RZ, -R11, RZ ;  /* 0x8000000bff0c7210 */ /* 0x002fca0007ffe0ff */
[----:B------:R-:W-:-:S04]  /*0c30*/  IMAD R15, R12, R13, RZ ;  /* 0x0000000d0c0f7224 */ /* 0x000fc800078e02ff */
[----:B------:R-:W-:-:S06]  /*0c40*/  IMAD.HI.U32 R11, R11, R15, R10 ;  /* 0x0000000f0b0b7227 */ /* 0x000fcc00078e000a */
[----:B------:R-:W-:-:S05]  /*0c50*/  IMAD.HI.U32 R12, R11, R14, RZ ;  /* 0x0000000e0b0c7227 */ /* 0x000fca00078e00ff */
[----:B------:R-:W-:-:S05]  /*0c60*/  IADD3 R12, PT, PT, -R12, RZ, RZ ;  /* 0x000000ff0c0c7210 */ /* 0x000fca0007ffe1ff */
[----:B------:R-:W-:-:S05]  /*0c70*/  IMAD R8, R13, R12, R14 ;  /* 0x0000000c0d087224 */ /* 0x000fca00078e020e */
[----:B------:R-:W-:-:S13]  /*0c80*/  ISETP.GT.U32.AND P0, PT, R13, R8, PT ;  /* 0x000000080d00720c */ /* 0x000fda0003f04070 */
[----:B------:R-:W-:-:S04]  /*0c90*/  @!P0 IADD3 R8, PT, PT, R8, -R13, RZ ;  /* 0x8000000d08088210 */ /* 0x000fc80007ffe0ff */
[----:B------:R-:W-:-:S13]  /*0ca0*/  ISETP.GT.U32.AND P0, PT, R13, R8, PT ;  /* 0x000000080d00720c */ /* 0x000fda0003f04070 */
[----:B------:R-:W-:Y:S02]  /*0cb0*/  @!P0 IADD3 R8, PT, PT, R8, -R13, RZ ;  /* 0x8000000d08088210 */ /* 0x000fe40007ffe0ff */
[----:B------:R-:W-:-:S03]  /*0cc0*/  ISETP.NE.AND P0, PT, R21, RZ, PT ;  /* 0x000000ff1500720c */ /* 0x000fc60003f05270 */
[----:B------:R-:W-:Y:S01]  /*0cd0*/  IMAD.MOV.U32 R17, RZ, RZ, R8 ;  /* 0x000000ffff117224 */ /* 0x000fe200078e0008 */
[----:B------:R-:W-:-:S04]  /*0ce0*/  MOV R8, RZ ;  /* 0x000000ff00087202 */ /* 0x000fc80000000f00 */
[----:B------:R-:W-:Y:S02]  /*0cf0*/  @!P2 IADD3 R17, PT, PT, -R17, RZ, RZ ;  /* 0x000000ff1111a210 */ /* 0x000fe40007ffe1ff */
[----:B--2---:R-:W-:-:S07]  /*0d00*/  @!P1 LOP3.LUT R17, RZ, R16, RZ, 0x33, !PT ;  /* 0x00000010ff119212 */ /* 0x004fce00078e33ff */
.L_x_5:
[----:B------:R-:W-:-:S05]  /*0d10*/  IMAD R14, R8, UR4, RZ ;  /* 0x00000004080e7c24 */ /* 0x000fca000f8e02ff */
[----:B------:R-:W-:Y:S02]  /*0d20*/  IABS R12, R14 ;  /* 0x0000000e000c7213 */ /* 0x000fe40000000000 */
[----:B------:R-:W-:-:S03]  /*0d30*/  ISETP.GE.AND P2, PT, R14, RZ, PT ;  /* 0x000000ff0e00720c */ /* 0x000fc60003f46270 */
[----:B------:R-:W-:-:S05]  /*0d40*/  IMAD.HI.U32 R10, R11, R12, RZ ;  /* 0x0000000c0b0a7227 */ /* 0x000fca00078e00ff */
[----:B------:R-:W-:-:S05]  /*0d50*/  IADD3 R15, PT, PT, -R10, RZ, RZ ;  /* 0x000000ff0a0f7210 */ /* 0x000fca0007ffe1ff */
[----:B------:R-:W-:-:S05]  /*0d60*/  IMAD R10, R23, R15, R12 ;  /* 0x0000000f170a7224 */ /* 0x000fca00078e020c */
[----:B------:R-:W-:-:S13]  /*0d70*/  ISETP.GT.U32.AND P1, PT, R13, R10, PT ;  /* 0x0000000a0d00720c */ /* 0x000fda0003f24070 */
[----:B------:R-:W-:-:S04]  /*0d80*/  @!P1 IADD3 R10, PT, PT, R10, -R23, RZ ;  /* 0x800000170a0a9210 */ /* 0x000fc80007ffe0ff */
[----:B------:R-:W-:-:S13]  /*0d90*/  ISETP.GT.U32.AND P1, PT, R13, R10, PT ;  /* 0x0000000a0d00720c */ /* 0x000fda0003f24070 */
[----:B------:R-:W-:-:S05]  /*0da0*/  @!P1 IADD3 R10, PT, PT, R10, -R23, RZ ;  /* 0x800000170a0a9210 */ /* 0x000fca0007ffe0ff */
[----:B------:R-:W-:Y:S01]  /*0db0*/  @!P2 IMAD.MOV R10, RZ, RZ, -R10 ;  /* 0x000000ffff0aa224 */ /* 0x000fe200078e0a0a */
[----:B------:R-:W-:-:S04]  /*0dc0*/  @!P0 LOP3.LUT R10, RZ, R21, RZ, 0x33, !PT ;  /* 0x00000015ff0a8212 */ /* 0x000fc800078e33ff */
[----:B------:R-:W-:-:S13]  /*0dd0*/  ISETP.NE.AND P1, PT, R10, R17, PT ;  /* 0x000000110a00720c */ /* 0x000fda0003f25270 */
[----:B------:R-:W-:Y:S05]  /*0de0*/  @!P1 BRA `(.L_x_4) ;  /* 0x0000000000109947 */ /* 0x000fea0003800000 */
[----:B------:R-:W-:-:S04]  /*0df0*/  IADD3 R8, PT, PT, R8, 0x1, RZ ;  /* 0x0000000108087810 */ /* 0x000fc80007ffe0ff */
[----:B------:R-:W-:-:S13]  /*0e00*/  ISETP.NE.AND P1, PT, R8, R21, PT ;  /* 0x000000150800720c */ /* 0x000fda0003f25270 */
[----:B------:R-:W-:Y:S05]  /*0e10*/  @P1 BRA `(.L_x_5) ;  /* 0xfffffffc00bc1947 */ /* 0x000fea000383ffff */
[----:B------:R-:W-:-:S07]  /*0e20*/  MOV R8, 0xffffffff ;  /* 0xffffffff00087802 */ /* 0x000fce0000000f00 */
.L_x_4:
[----:B------:R-:W-:Y:S05]  /*0e30*/  BSYNC.RECONVERGENT B0 ;  /* 0x0000000000007941 */ /* 0x000fea0003800200 */
.L_x_3:
[----:B------:R-:W0:Y:S01]  /*0e40*/  LDC R21, c[0x0][0x3d4] ;  /* 0x0000f500ff157b82 */ /* 0x000e220000000800 */
[----:B------:R-:W1:Y:S01]  /*0e50*/  LDCU UR6, c[0x0][0x3d4] ;  /* 0x00007a80ff0677ac */ /* 0x000e620008000800 */
[----:B------:R-:W2:Y:S06]  /*0e60*/  LDCU UR4, c[0x0][0x3c4] ;  /* 0x00007880ff0477ac */ /* 0x000eac0008000800 */
[----:B------:R-:W3:Y:S01]  /*0e70*/  LDC R18, c[0x0][0x3d8] ;  /* 0x0000f600ff127b82 */ /* 0x000ee20000000800 */
[----:B------:R-:W4:Y:S01]  /*0e80*/  LDCU UR7, c[0x0][0x3d8] ;  /* 0x00007b00ff0777ac */ /* 0x000f220008000800 */
[----:B------:R-:W0:Y:S01]  /*0e90*/  LDCU UR5, c[0x0][0x3c8] ;  /* 0x00007900ff0577ac */ /* 0x000e220008000800 */
[----:B-1----:R-:W-:Y:S01]  /*0ea0*/  UISETP.NE.AND UP0, UPT, UR6, URZ, UPT ;  /* 0x000000ff0600728c */ /* 0x002fe2000bf05270 */
[----:B--2---:R-:W-:-:S02]  /*0eb0*/  MOV R22, UR4 ;  /* 0x0000000400167c02 */ /* 0x004fc40008000f00 */
[----:B0-----:R-:W-:-:S04]  /*0ec0*/  IABS R20, R21 ;  /* 0x0000001500147213 */ /* 0x001fc80000000000 */
[----:B------:R-:W0:Y:S08]  /*0ed0*/  I2F.RP R10, R20 ;  /* 0x00000014000a7306 */ /* 0x000e300000209400 */
[----:B0-----:R-:W0:Y:S01]  /*0ee0*/  MUFU.RCP R10, R10 ;  /* 0x0000000a000a7308 */ /* 0x001e220000001000 */
[----:B---34-:R-:W-:Y:S05]  /*0ef0*/  BRA.U !UP0, `(.L_x_6) ;  /* 0x0000000108747547 */ /* 0x018fea000b800000 */
[----:B------:R-:W1:Y:S01]  /*0f00*/  LDC R11, c[0x0][0x3d4] ;  /* 0x0000f500ff0b7b82 */ /* 0x000e620000000800 */
[----:B------:R-:W-:-:S07]  /*0f10*/  MOV R22, UR4 ;  /* 0x0000000400167c02 */ /* 0x000fce0008000f00 */
.L_x_7:
[-C--:B-1----:R-:W-:Y:S02]  /*0f20*/  IABS R16, R11.reuse ;  /* 0x0000000b00107213 */ /* 0x082fe40000000000 */
[----:B------:R-:W-:Y:S02]  /*0f30*/  IABS R17, R11 ;  /* 0x0000000b00117213 */ /* 0x000fe40000000000 */
[----:B------:R-:W1:Y:S01]  /*0f40*/  I2F.RP R14, R16 ;  /* 0x00000010000e7306 */ /* 0x000e620000209400 */
[----:B------:R-:W-:Y:S02]  /*0f50*/  ISETP.GE.AND P2, PT, R22, RZ, PT ;  /* 0x000000ff1600720c */ /* 0x000fe40003f46270 */
[----:B------:R-:W-:-:S05]  /*0f60*/  IADD3 R17, PT, PT, RZ, -R17, RZ ;  /* 0x80000011ff117210 */ /* 0x000fca0007ffe0ff */
[----:B-1----:R-:W1:Y:S02]  /*0f70*/  MUFU.RCP R14, R14 ;  /* 0x0000000e000e7308 */ /* 0x002e640000001000 */
[----:B-1----:R-:W-:Y:S02]  /*0f80*/  IADD3 R12, PT, PT, R14, 0xffffffe, RZ ;  /* 0x0ffffffe0e0c7810 */ /* 0x002fe40007ffe0ff */
[----:B------:R-:W-:-:S04]  /*0f90*/  IABS R14, R22 ;  /* 0x00000016000e7213 */ /* 0x000fc80000000000 */
[----:B------:R1:W2:Y:S01]  /*0fa0*/  F2I.FTZ.U32.TRUNC.NTZ R13, R12 ;  /* 0x0000000c000d7305 */ /* 0x0002a2000021f000 */
[----:B------:R-:W-:Y:S01]  /*0fb0*/  MOV R22, R11 ;  /* 0x0000000b00167202 */ /* 0x000fe20000000f00 */
[----:B-1----:R-:W-:Y:S02]  /*0fc0*/  HFMA2 R12, -RZ, RZ, 0, 0 ;  /* 0x00000000ff0c7431 */ /* 0x002fe400000001ff */
[----:B--2---:R-:W-:-:S04]  /*0fd0*/  IMAD.MOV R15, RZ, RZ, -R13 ;  /* 0x000000ffff0f7224 */ /* 0x004fc800078e0a0d */
[----:B------:R-:W-:-:S04]  /*0fe0*/  IMAD R15, R15, R16, RZ ;  /* 0x000000100f0f7224 */ /* 0x000fc800078e02ff */
[----:B------:R-:W-:Y:S01]  /*0ff0*/  IMAD.HI.U32 R13, R13, R15, R12 ;  /* 0x0000000f0d0d7227 */ /* 0x000fe200078e000c */
[----:B------:R-:W-:-:S05]  /*1000*/  MOV R15, R17 ;  /* 0x00000011000f7202 */ /* 0x000fca0000000f00 */
[----:B------:R-:W-:-:S04]  /*1010*/  IMAD.HI.U32 R13, R13, R14, RZ ;  /* 0x0000000e0d0d7227 */ /* 0x000fc800078e00ff */
[----:B------:R-:W-:-:S05]  /*1020*/  IMAD R13, R13, R15, R14 ;  /* 0x0000000f0d0d7224 */ /* 0x000fca00078e020e */
[----:B------:R-:W-:-:S13]  /*1030*/  ISETP.GT.U32.AND P0, PT, R16, R13, PT ;  /* 0x0000000d1000720c */ /* 0x000fda0003f04070 */
[----:B------:R-:W-:Y:S02]  /*1040*/  @!P0 IADD3 R13, PT, PT, R13, -R16, RZ ;  /* 0x800000100d0d8210 */ /* 0x000fe40007ffe0ff */
[----:B------:R-:W-:Y:S02]  /*1050*/  ISETP.NE.AND P0, PT, R11, RZ, PT ;  /* 0x000000ff0b00720c */ /* 0x000fe40003f05270 */
[----:B------:R-:W-:-:S13]  /*1060*/  ISETP.GT.U32.AND P1, PT, R16, R13, PT ;  /* 0x0000000d1000720c */ /* 0x000fda0003f24070 */
[----:B------:R-:W-:-:S05]  /*1070*/  @!P1 IADD3 R13, PT, PT, R13, -R16, RZ ;  /* 0x800000100d0d9210 */ /* 0x000fca0007ffe0ff */
[----:B------:R-:W-:Y:S01]  /*1080*/  @!P2 IMAD.MOV R13, RZ, RZ, -R13 ;  /* 0x000000ffff0da224 */ /* 0x000fe200078e0a0d */
[----:B------:R-:W-:-:S04]  /*1090*/  @!P0 LOP3.LUT R13, RZ, R11, RZ, 0x33, !PT ;  /* 0x0000000bff0d8212 */ /* 0x000fc800078e33ff */
[----:B------:R-:W-:Y:S02]  /*10a0*/  ISETP.NE.AND P0, PT, R13, RZ, PT ;  /* 0x000000ff0d00720c */ /* 0x000fe40003f05270 */
[----:B------:R-:W-:-:S11]  /*10b0*/  MOV R11, R13 ;  /* 0x0000000d000b7202 */ /* 0x000fd60000000f00 */
[----:B------:R-:W-:Y:S05]  /*10c0*/  @P0 BRA `(.L_x_7) ;  /* 0xfffffffc00940947 */ /* 0x000fea000383ffff */
.L_x_6:
[----:B------:R-:W-:Y:S01]  /*10d0*/  UISETP.NE.AND UP0, UPT, UR7, URZ, UPT ;  /* 0x000000ff0700728c */ /* 0x000fe2000bf05270 */
[----:B------:R-:W-:Y:S02]  /*10e0*/  IABS R23, R22 ;  /* 0x0000001600177213 */ /* 0x000fe40000000000 */
[----:B------:R-:W-:-:S06]  /*10f0*/  MOV R24, UR5 ;  /* 0x0000000500187c02 */ /* 0x000fcc0008000f00 */
[----:B------:R-:W-:Y:S05]  /*1100*/  BRA.U !UP0, `(.L_x_8) ;  /* 0x0000000108747547 */ /* 0x000fea000b800000 */
[----:B------:R-:W1:Y:S01]  /*1110*/  LDC R11, c[0x0][0x3d8] ;  /* 0x0000f600ff0b7b82 */ /* 0x000e620000000800 */
[----:B------:R-:W-:-:S07]  /*1120*/  MOV R24, UR5 ;  /* 0x0000000500187c02 */ /* 0x000fce0008000f00 */
.L_x_9:
        /* <DEDUP_REMOVED lines=27> */
.L_x_8:
[----:B------:R-:W1:Y:S01]  /*12e0*/  I2F.RP R27, R23 ;  /* 0x00000017001b7306 */ /* 0x000e620000209400 */
[----:B------:R-:W-:Y:S01]  /*12f0*/  IABS R25, R24 ;  /* 0x0000001800197213 */ /* 0x000fe20000000000 */
[----:B------:R-:W-:Y:S01]  /*1300*/  BSSY.RECONVERGENT B0, `(.L_x_10) ;  /* 0x00008f3000007945 */ /* 0x000fe20003800200 */
[----:B------:R-:W-:Y:S02]  /*1310*/  IABS R26, R18 ;  /* 0x00000012001a7213 */ /* 0x000fe40000000000 */
[----:B0-----:R-:W-:Y:S02]  /*1320*/  IADD3 R10, PT, PT, R10, 0xffffffe, RZ ;  /* 0x0ffffffe0a0a7810 */ /* 0x001fe40007ffe0ff */
[----:B------:R-:W-:Y:S01]  /*1330*/  IABS R35, R4 ;  /* 0x0000000400237213 */ /* 0x000fe20000000000 */
[----:B------:R-:W0:Y:S01]  /*1340*/  I2F.RP R28, R25 ;  /* 0x00000019001c7306 */ /* 0x000e220000209400 */
[----:B------:R-:W-:Y:S02]  /*1350*/  IABS R30, R9 ;  /* 0x00000009001e7213 */ /* 0x000fe40000000000 */
[----:B------:R-:W-:-:S02]  /*1360*/  LOP3.LUT R4, R4, R21, RZ, 0x3c, !PT ;  /* 0x0000001504047212 */ /* 0x000fc400078e3cff */
[----:B------:R-:W-:Y:S02]  /*1370*/  LOP3.LUT R9, R9, R18, RZ, 0x3c, !PT ;  /* 0x0000001209097212 */ /* 0x000fe400078e3cff */
[----:B------:R-:W-:Y:S01]  /*1380*/  ISETP.GE.AND P4, PT, R4, RZ, PT ;  /* 0x000000ff0400720c */ /* 0x000fe20003f86270 */
[----:B------:R-:W2:Y:S01]  /*1390*/  I2F.RP R29, R26 ;  /* 0x0000001a001d7306 */ /* 0x000ea20000209400 */
[----:B------:R-:W3:Y:S07]  /*13a0*/  LDC R4, c[0x0][0x3c0] ;  /* 0x0000f000ff047b82 */ /* 0x000eee0000000800 */
[----:B-1----:R-:W1:Y:S08]  /*13b0*/  MUFU.RCP R27, R27 ;  /* 0x0000001b001b7308 */ /* 0x002e700000001000 */
[----:B0-----:R-:W0:Y:S08]  /*13c0*/  MUFU.RCP R28, R28 ;  /* 0x0000001c001c7308 */ /* 0x001e300000001000 */
[----:B--2---:R-:W2:Y:S01]  /*13d0*/  MUFU.RCP R29, R29 ;  /* 0x0000001d001d7308 */ /* 0x004ea20000001000 */
[----:B-1----:R-:W-:-:S02]  /*13e0*/  IADD3 R12, PT, PT, R27, 0xffffffe, RZ ;  /* 0x0ffffffe1b0c7810 */ /* 0x002fc40007ffe0ff */
[----:B------:R-:W1:Y:S05]  /*13f0*/  LDC R27, c[0x0][0x3c4] ;  /* 0x0000f100ff1b7b82 */ /* 0x000e6a0000000800 */
[----:B------:R4:W3:Y:S01]  /*1400*/  F2I.FTZ.U32.TRUNC.NTZ R11, R10 ;  /* 0x0000000a000b7305 */ /* 0x0008e2000021f000 */
[----:B0-----:R-:W-:Y:S02]  /*1410*/  IADD3 R14, PT, PT, R28, 0xffffffe, RZ ;  /* 0x0ffffffe1c0e7810 */ /* 0x001fe40007ffe0ff */
[----:B------:R-:W-:-:S05]  /*1420*/  IABS R28, R22 ;  /* 0x00000016001c7213 */ /* 0x000fca0000000000 */
[----:B------:R-:W0:Y:S01]  /*1430*/  F2I.FTZ.U32.TRUNC.NTZ R13, R12 ;  /* 0x0000000c000d7305 */ /* 0x000e22000021f000 */
[----:B--2---:R-:W-:Y:S02]  /*1440*/  IADD3 R16, PT, PT, R29, 0xffffffe, RZ ;  /* 0x0ffffffe1d107810 */ /* 0x004fe40007ffe0ff */
[----:B----4-:R-:W-:Y:S01]  /*1450*/  MOV R10, RZ ;  /* 0x000000ff000a7202 */ /* 0x010fe20000000f00 */
[----:B---3--:R-:W-:-:S04]  /*1460*/  IMAD.MOV R31, RZ, RZ, -R11 ;  /* 0x000000ffff1f7224 */ /* 0x008fc800078e0a0b */
[----:B------:R-:W2:Y:S01]  /*1470*/  F2I.FTZ.U32.TRUNC.NTZ R15, R14 ;  /* 0x0000000e000f7305 */ /* 0x000ea2000021f000 */
[----:B------:R-:W-:Y:S01]  /*1480*/  IMAD R31, R31, R20, RZ ;  /* 0x000000141f1f7224 */ /* 0x000fe200078e02ff */
[----:B0-----:R-:W-:-:S06]  /*1490*/  IADD3 R12, PT, PT, RZ, -R13, RZ ;  /* 0x8000000dff0c7210 */ /* 0x001fcc0007ffe0ff */
[----:B------:R-:W0:Y:S01]  /*14a0*/  F2I.FTZ.U32.TRUNC.NTZ R17, R16 ;  /* 0x0000001000117305 */ /* 0x000e22000021f000 */
[----:B------:R-:W-:Y:S02]  /*14b0*/  IMAD.HI.U32 R10, R11, R31, R10 ;  /* 0x0000001f0b0a7227 */ /* 0x000fe400078e000a */
[----:B------:R-:W3:Y:S02]  /*14c0*/  LDC R11, c[0x0][0x3c8] ;  /* 0x0000f200ff0b7b82 */ /* 0x000ee40000000800 */
[----:B------:R-:W-:Y:S01]  /*14d0*/  IMAD R29, R12, R23, RZ ;  /* 0x000000170c1d7224 */ /* 0x000fe200078e02ff */
[----:B--2---:R-:W-:Y:S01]  /*14e0*/  IADD3 R14, PT, PT, RZ, -R15, RZ ;  /* 0x8000000fff0e7210 */ /* 0x004fe20007ffe0ff */
[----:B------:R-:W-:Y:S02]  /*14f0*/  IMAD.MOV.U32 R12, RZ, RZ, RZ ;  /* 0x000000ffff0c7224 */ /* 0x000fe400078e00ff */
[----:B------:R-:W-:-:S04]  /*1500*/  IMAD.HI.U32 R10, R10, R35, RZ ;  /* 0x000000230a0a7227 */ /* 0x000fc800078e00ff */
[----:B------:R-:W-:Y:S01]  /*1510*/  IMAD R31, R14, R25, RZ ;  /* 0x000000190e1f7224 */ /* 0x000fe200078e02ff */
[----:B0-----:R-:W-:Y:S01]  /*1520*/  IADD3 R16, PT, PT, RZ, -R17, RZ ;  /* 0x80000011ff107210 */ /* 0x001fe20007ffe0ff */
[----:B------:R-:W-:Y:S01]  /*1530*/  IMAD.HI.U32 R12, R13, R29, R12 ;  /* 0x0000001d0d0c7227 */ /* 0x000fe200078e000c */
[----:B------:R-:W-:Y:S02]  /*1540*/  MOV R14, RZ ;  /* 0x000000ff000e7202 */ /* 0x000fe40000000f00 */
[----:B------:R-:W-:Y:S02]  /*1550*/  MOV R29, R16 ;  /* 0x00000010001d7202 */ /* 0x000fe40000000f00 */
[----:B------:R-:W-:Y:S01]  /*1560*/  IADD3 R33, PT, PT, -R10, RZ, RZ ;  /* 0x000000ff0a217210 */ /* 0x000fe20007ffe1ff */
[----:B------:R-:W-:Y:S01]  /*1570*/  IMAD.HI.U32 R14, R15, R31, R14 ;  /* 0x0000001f0f0e7227 */ /* 0x000fe200078e000e */
[----:B------:R-:W-:-:S03]  /*1580*/  MOV R16, RZ ;  /* 0x000000ff00107202 */ /* 0x000fc60000000f00 */
[----:B------:R-:W-:Y:S01]  /*1590*/  IMAD R15, R29, R26, RZ ;  /* 0x0000001a1d0f7224 */ /* 0x000fe200078e02ff */
[----:B-1----:R-:W-:Y:S01]  /*15a0*/  IABS R29, R27 ;  /* 0x0000001b001d7213 */ /* 0x002fe20000000000 */
[C---:B------:R-:W-:Y:S01]  /*15b0*/  IMAD R13, R20.reuse, R33, R35 ;  /* 0x00000021140d7224 */ /* 0x040fe200078e0223 */
[----:B---3--:R-:W-:Y:S01]  /*15c0*/  IABS R31, R11 ;  /* 0x0000000b001f7213 */ /* 0x008fe20000000000 */
[----:B------:R-:W-:Y:S01]  /*15d0*/  IMAD.HI.U32 R17, R17, R15, R16 ;  /* 0x0000000f11117227 */ /* 0x000fe200078e0010 */
[----:B------:R-:W-:Y:S02]  /*15e0*/  IABS R16, R24 ;  /* 0x0000001800107213 */ /* 0x000fe40000000000 */
[----:B------:R-:W-:Y:S01]  /*15f0*/  ISETP.GT.U32.AND P1, PT, R20, R13, PT ;  /* 0x0000000d1400720c */ /* 0x000fe20003f24070 */
[----:B------:R-:W-:Y:S01]  /*1600*/  IMAD.HI.U32 R12, R12, R29, RZ ;  /* 0x0000001d0c0c7227 */ /* 0x000fe200078e00ff */
[----:B------:R-:W-:Y:S02]  /*1610*/  IADD3 R15, PT, PT, RZ, -R28, RZ ;  /* 0x8000001cff0f7210 */ /* 0x000fe40007ffe0ff */
[----:B------:R-:W-:Y:S01]  /*1620*/  LOP3.LUT R27, R22, R27, RZ, 0x3c, !PT ;  /* 0x0000001b161b7212 */ /* 0x000fe200078e3cff */
[----:B------:R-:W-:Y:S01]  /*1630*/  IMAD.MOV R28, RZ, RZ, -R16 ;  /* 0x000000ffff1c7224 */ /* 0x000fe200078e0a10 */
[----:B------:R-:W-:Y:S01]  /*1640*/  LOP3.LUT R11, R24, R11, RZ, 0x3c, !PT ;  /* 0x0000000b180b7212 */ /* 0x000fe200078e3cff */
[----:B------:R-:W-:-:S02]  /*1650*/  IMAD R16, R12, R15, R29 ;  /* 0x0000000f0c107224 */ /* 0x000fc400078e021d */
[----:B------:R-:W-:Y:S01]  /*1660*/  IMAD.HI.U32 R17, R17, R30, RZ ;  /* 0x0000001e11117227 */ /* 0x000fe200078e00ff */
[----:B------:R-:W-:Y:S02]  /*1670*/  MOV R15, R28 ;  /* 0x0000001c000f7202 */ /* 0x000fe40000000f00 */
[----:B------:R-:W-:Y:S01]  /*1680*/  ISETP.GT.U32.AND P0, PT, R23, R16, PT ;  /* 0x000000101700720c */ /* 0x000fe20003f04070 */
[----:B------:R-:W-:Y:S01]  /*1690*/  IMAD.HI.U32 R14, R14, R31, RZ ;  /* 0x0000001f0e0e7227 */ /* 0x000fe200078e00ff */
[-C--:B------:R-:W-:Y:S02]  /*16a0*/  @!P1 IADD3 R13, PT, PT, R13, -R20.reuse, RZ ;  /* 0x800000140d0d9210 */ /* 0x080fe40007ffe0ff */
[----:B------:R-:W-:Y:S01]  /*16b0*/  IADD3 R29, PT, PT, -R17, RZ, RZ ;  /* 0x000000ff111d7210 */ /* 0x000fe20007ffe1ff */
[----:B------:R-:W-:Y:S01]  /*16c0*/  IMAD R28, R14, R15, R31 ;  /* 0x0000000f0e1c7224 */ /* 0x000fe200078e021f */
[----:B------:R-:W-:Y:S01]  /*16d0*/  ISETP.GE.U32.AND P5, PT, R13, R20, PT ;  /* 0x000000140d00720c */ /* 0x000fe20003fa6070 */
[----:B------:R-:W0:Y:S01]  /*16e0*/  LDC R15, c[0x0][0x3bc] ;  /* 0x0000ef00ff0f7b82 */ /* 0x000e220000000800 */
[----:B------:R-:W-:Y:S01]  /*16f0*/  @!P1 IADD3 R10, PT, PT, R10, 0x1, RZ ;  /* 0x000000010a0a9810 */ /* 0x000fe20007ffe0ff */
[----:B------:R-:W-:Y:S01]  /*1700*/  IMAD R13, R26, R29, R30 ;  /* 0x0000001d1a0d7224 */ /* 0x000fe200078e021e */
[----:B------:R-:W-:-:S02]  /*1710*/  ISETP.GT.U32.AND P2, PT, R25, R28, PT ;  /* 0x0000001c1900720c */ /* 0x000fc40003f44070 */
[----:B------:R-:W-:Y:S02]  /*1720*/  ISETP.NE.AND P1, PT, R21, RZ, PT ;  /* 0x000000ff1500720c */ /* 0x000fe40003f25270 */
[----:B------:R-:W-:Y:S02]  /*1730*/  ISETP.GT.U32.AND P3, PT, R26, R13, PT ;  /* 0x0000000d1a00720c */ /* 0x000fe40003f64070 */
[-C--:B------:R-:W-:Y:S02]  /*1740*/  @!P0 IADD3 R16, PT, PT, R16, -R23.reuse, RZ ;  /* 0x8000001710108210 */ /* 0x080fe40007ffe0ff */
[----:B------:R-:W-:Y:S01]  /*1750*/  @!P0 IADD3 R12, PT, PT, R12, 0x1, RZ ;  /* 0x000000010c0c8810 */ /* 0x000fe20007ffe0ff */
[----:B------:R-:W-:Y:S01]  /*1760*/  @P5 VIADD R10, R10, 0x1 ;  /* 0x000000010a0a5836 */ /* 0x000fe20000000000 */
[----:B------:R-:W-:Y:S02]  /*1770*/  ISETP.GE.U32.AND P6, PT, R16, R23, PT ;  /* 0x000000171000720c */ /* 0x000fe40003fc6070 */
[----:B------:R-:W-:-:S02]  /*1780*/  ISETP.GE.AND P5, PT, R27, RZ, PT ;  /* 0x000000ff1b00720c */ /* 0x000fc40003fa6270 */
[-C--:B------:R-:W-:Y:S02]  /*1790*/  @!P2 IADD3 R28, PT, PT, R28, -R25.reuse, RZ ;  /* 0x800000191c1ca210 */ /* 0x080fe40007ffe0ff */
[----:B------:R-:W-:Y:S01]  /*17a0*/  @!P4 IADD3 R10, PT, PT, -R10, RZ, RZ ;  /* 0x000000ff0a0ac210 */ /* 0x000fe20007ffe1ff */
[----:B------:R-:W-:Y:S01]  /*17b0*/  @!P3 VIADD R17, R17, 0x1 ;  /* 0x000000011111b836 */ /* 0x000fe20000000000 */
[----:B------:R-:W-:Y:S02]  /*17c0*/  ISETP.GE.U32.AND P0, PT, R28, R25, PT ;  /* 0x000000191c00720c */ /* 0x000fe40003f06070 */
[-C--:B------:R-:W-:Y:S02]  /*17d0*/  @!P3 IADD3 R13, PT, PT, R13, -R26.reuse, RZ ;  /* 0x8000001a0d0db210 */ /* 0x080fe40007ffe0ff */
[----:B------:R-:W-:Y:S02]  /*17e0*/  @!P1 LOP3.LUT R10, RZ, R21, RZ, 0x33, !PT ;  /* 0x00000015ff0a9212 */ /* 0x000fe400078e33ff */
[----:B------:R-:W-:-:S02]  /*17f0*/  ISETP.GE.U32.AND P4, PT, R13, R26, PT ;  /* 0x0000001a0d00720c */ /* 0x000fc40003f86070 */
[----:B------:R-:W-:Y:S02]  /*1800*/  @P6 IADD3 R12, PT, PT, R12, 0x1, RZ ;  /* 0x000000010c0c6810 */ /* 0x000fe40007ffe0ff */
[----:B------:R-:W-:Y:S02]  /*1810*/  ISETP.GE.AND P6, PT, R9, RZ, PT ;  /* 0x000000ff0900720c */ /* 0x000fe40003fc6270 */
[----:B------:R-:W-:Y:S02]  /*1820*/  @!P2 IADD3 R14, PT, PT, R14, 0x1, RZ ;  /* 0x000000010e0ea810 */ /* 0x000fe40007ffe0ff */
[----:B0-----:R-:W-:Y:S02]  /*1830*/  VIADDMNMX R9, R10, 0x1, R15, PT ;  /* 0x000000010a097846 */ /* 0x001fe4000380010f */
[----:B------:R-:W-:Y:S02]  /*1840*/  @P0 IADD3 R14, PT, PT, R14, 0x1, RZ ;  /* 0x000000010e0e0810 */ /* 0x000fe40007ffe0ff */
[----:B------:R-:W-:-:S02]  /*1850*/  ISETP.GE.AND P0, PT, R19, R9, PT ;  /* 0x000000091300720c */ /* 0x000fc40003f06270 */
[----:B------:R-:W-:Y:S02]  /*1860*/  ISETP.NE.AND P2, PT, R18, RZ, PT ;  /* 0x000000ff1200720c */ /* 0x000fe40003f45270 */
[----:B------:R-:W-:Y:S02]  /*1870*/  ISETP.LT.OR P0, PT, R19, RZ, P0 ;  /* 0x000000ff1300720c */ /* 0x000fe40000701670 */
[----:B------:R-:W-:Y:S02]  /*1880*/  ISETP.GE.AND P1, PT, R11, RZ, PT ;  /* 0x000000ff0b00720c */ /* 0x000fe40003f26270 */
[----:B------:R-:W-:Y:S02]  /*1890*/  @P4 IADD3 R17, PT, PT, R17, 0x1, RZ ;  /* 0x0000000111114810 */ /* 0x000fe40007ffe0ff */
[----:B------:R-:W-:Y:S02]  /*18a0*/  ISETP.NE.AND P3, PT, R22, RZ, PT ;  /* 0x000000ff1600720c */ /* 0x000fe40003f65270 */
[----:B------:R-:W-:Y:S01]  /*18b0*/  ISETP.NE.AND P4, PT, R24, RZ, PT ;  /* 0x000000ff1800720c */ /* 0x000fe20003f85270 */
[----:B------:R-:W-:Y:S01]  /*18c0*/  @!P6 IMAD.MOV R17, RZ, RZ, -R17 ;  /* 0x000000ffff11e224 */ /* 0x000fe200078e0a11 */
[----:B------:R-:W-:-:S02]  /*18d0*/  MOV R10, R12 ;  /* 0x0000000c000a7202 */ /* 0x000fc40000000f00 */
[----:B------:R-:W-:Y:S02]  /*18e0*/  MOV R11, R14 ;  /* 0x0000000e000b7202 */ /* 0x000fe40000000f00 */
[----:B------:R-:W-:Y:S02]  /*18f0*/  @!P2 LOP3.LUT R17, RZ, R18, RZ, 0x33, !PT ;  /* 0x00000012ff11a212 */ /* 0x000fe400078e33ff */
[----:B------:R-:W-:Y:S02]  /*1900*/  @!P5 IADD3 R10, PT, PT, -R10, RZ, RZ ;  /* 0x000000ff0a0ad210 */ /* 0x000fe40007ffe1ff */
[----:B------:R-:W-:Y:S02]  /*1910*/  @!P1 IADD3 R11, PT, PT, -R11, RZ, RZ ;  /* 0x000000ff0b0b9210 */ /* 0x000fe40007ffe1ff */
[----:B------:R-:W-:Y:S02]  /*1920*/  @!P3 LOP3.LUT R10, RZ, R22, RZ, 0x33, !PT ;  /* 0x00000016ff0ab212 */ /* 0x000fe400078e33ff */
[----:B------:R-:W-:-:S02]  /*1930*/  @!P4 LOP3.LUT R11, RZ, R24, RZ, 0x33, !PT ;  /* 0x00000018ff0bc212 */ /* 0x000fc400078e33ff */
[----:B------:R-:W-:Y:S01]  /*1940*/  VIADDMNMX R12, R17, 0x1, R4, PT ;  /* 0x00000001110c7846 */ /* 0x000fe20003800104 */
[----:B------:R-:W-:Y:S06]  /*1950*/  @P0 BRA `(.L_x_11) ;  /* 0x0000008800340947 */ /* 0x000fec0003800000 */
[----:B------:R-:W0:Y:S01]  /*1960*/  LDCU UR4, c[0x0][0x3e0] ;  /* 0x00007c00ff0477ac */ /* 0x000e220008000800 */
[----:B------:R-:W-:-:S04]  /*1970*/  ISETP.GE.AND P0, PT, R8, R12, PT ;  /* 0x0000000c0800720c */ /* 0x000fc80003f06270 */
[----:B------:R-:W-:Y:S01]  /*1980*/  ISETP.LT.OR P0, PT, R8, RZ, P0 ;  /* 0x000000ff0800720c */ /* 0x000fe20000701670 */
[----:B0-----:R-:W-:-:S05]  /*1990*/  IMAD R13, R5, UR4, RZ ;  /* 0x00000004050d7c24 */ /* 0x001fca000f8e02ff */
[C---:B------:R-:W-:Y:S02]  /*19a0*/  IADD3 R14, PT, PT, R13.reuse, UR4, RZ ;  /* 0x000000040d0e7c10 */ /* 0x040fe4000fffe0ff */
[C---:B------:R-:W-:Y:S02]  /*19b0*/  IADD3 R15, PT, PT, R13.reuse, 0x1, RZ ;  /* 0x000000010d0f7810 */ /* 0x040fe40007ffe0ff */
[C---:B------:R-:W-:Y:S02]  /*19c0*/  IADD3 R16, PT, PT, R13.reuse, 0x2, RZ ;  /* 0x000000020d107810 */ /* 0x040fe40007ffe0ff */
[----:B------:R-:W-:Y:S02]  /*19d0*/  VIMNMX R4, PT, PT, R14, R15, !PT ;  /* 0x0000000f0e047248 */ /* 0x000fe40007fe0100 */
[----:B------:R-:W-:Y:S02]  /*19e0*/  LOP3.LUT R15, RZ, R13, RZ, 0x33, !PT ;  /* 0x0000000dff0f7212 */ /* 0x000fe400078e33ff */
[----:B------:R-:W-:-:S02]  /*19f0*/  IADD3 R18, PT, PT, -R13, R4, RZ ;  /* 0x000000040d127210 */ /* 0x000fc40007ffe1ff */
[----:B------:R-:W-:Y:S01]  /*1a00*/  IADD3 R17, PT, PT, R13, 0x3, RZ ;  /* 0x000000030d117810 */ /* 0x000fe20007ffe0ff */
[----:B------:R-:W-:Y:S01]  /*1a10*/  IMAD.IADD R15, R4, 0x1, R15 ;  /* 0x00000001040f7824 */ /* 0x000fe200078e020f */
[----:B------:R-:W-:-:S07]  /*1a20*/  LOP3.LUT R18, R18, 0x3, RZ, 0xc0, !PT ;  /* 0x0000000312127812 */ /* 0x000fce00078ec0ff */
.L_x_104:
[----:B------:R-:W0:Y:S01]  /*1a30*/  LDC R23, c[0x0][0x3c4] ;  /* 0x0000f100ff177b82 */ /* 0x000e220000000800 */
[----:B------:R-:W1:Y:S01]  /*1a40*/  LDCU UR5, c[0x0][0x3cc] ;  /* 0x00007980ff0577ac */ /* 0x000e620008000800 */
[----:B------:R-:W-:Y:S01]  /*1a50*/  IADD3 R4, PT, PT, -R19, RZ, RZ ;  /* 0x000000ff13047210 */ /* 0x000fe20007ffe1ff */
[----:B------:R-:W-:Y:S01]  /*1a60*/  BSSY.RECONVERGENT B1, `(.L_x_12) ;  /* 0x0000218000017945 */ /* 0x000fe20003800200 */
[----:B------:R-:W2:Y:S01]  /*1a70*/  LDCU UR4, c[0x0][0x3d4] ;  /* 0x00007a80ff0477ac */ /* 0x000ea20008000800 */
[----:B-1----:R-:W-:Y:S02]  /*1a80*/  IADD3 R27, PT, PT, R7, UR5, RZ ;  /* 0x00000005071b7c10 */ /* 0x002fe4000fffe0ff */
[----:B0-----:R-:W-:-:S03]  /*1a90*/  IABS R25, R23 ;  /* 0x0000001700197213 */ /* 0x001fc60000000000 */
[----:B--2---:R-:W-:Y:S01]  /*1aa0*/  IMAD R4, R4, UR4, R27 ;  /* 0x0000000404047c24 */ /* 0x004fe2000f8e021b */
[----:B------:R-:W0:Y:S08]  /*1ab0*/  I2F.RP R22, R25 ;  /* 0x0000001900167306 */ /* 0x000e300000209400 */
[----:B0-----:R-:W0:Y:S02]  /*1ac0*/  MUFU.RCP R22, R22 ;  /* 0x0000001600167308 */ /* 0x001e240000001000 */
[----:B0-----:R-:W-:-:S02]  /*1ad0*/  IADD3 R20, PT, PT, R22, 0xffffffe, RZ ;  /* 0x0ffffffe16147810 */ /* 0x001fc40007ffe0ff */
[----:B------:R-:W-:-:S04]  /*1ae0*/  IABS R22, R4 ;  /* 0x0000000400167213 */ /* 0x000fc80000000000 */
[----:B------:R0:W1:Y:S01]  /*1af0*/  F2I.FTZ.U32.TRUNC.NTZ R21, R20 ;  /* 0x0000001400157305 */ /* 0x000062000021f000 */
[----:B------:R-:W-:-:S04]  /*1b00*/  LOP3.LUT R4, R4, R23, RZ, 0x3c, !PT ;  /* 0x0000001704047212 */ /* 0x000fc800078e3cff */
[----:B------:R-:W-:Y:S01]  /*1b10*/  ISETP.GE.AND P3, PT, R4, RZ, PT ;  /* 0x000000ff0400720c */ /* 0x000fe20003f66270 */
[----:B0-----:R-:W-:Y:S02]  /*1b20*/  HFMA2 R20, -RZ, RZ, 0, 0 ;  /* 0x00000000ff147431 */ /* 0x001fe400000001ff */
[----:B-1----:R-:W-:-:S04]  /*1b30*/  IMAD.MOV R24, RZ, RZ, -R21 ;  /* 0x000000ffff187224 */ /* 0x002fc800078e0a15 */
[----:B------:R-:W-:-:S04]  /*1b40*/  IMAD R27, R24, R25, RZ ;  /* 0x00000019181b7224 */ /* 0x000fc800078e02ff */
[----:B------:R-:W-:Y:S01]  /*1b50*/  IMAD.HI.U32 R27, R21, R27, R20 ;  /* 0x0000001b151b7227 */ /* 0x000fe200078e0014 */
[----:B------:R-:W-:-:S05]  /*1b60*/  MOV R20, R22 ;  /* 0x0000001600147202 */ /* 0x000fca0000000f00 */
[----:B------:R-:W-:-:S05]  /*1b70*/  IMAD.HI.U32 R26, R27, R20, RZ ;  /* 0x000000141b1a7227 */ /* 0x000fca00078e00ff */
[----:B------:R-:W-:-:S05]  /*1b80*/  IADD3 R21, PT, PT, -R26, RZ, RZ ;  /* 0x000000ff1a157210 */ /* 0x000fca0007ffe1ff */
[C---:B------:R-:W-:Y:S02]  /*1b90*/  IMAD R20, R25.reuse, R21, R20 ;  /* 0x0000001519147224 */ /* 0x040fe400078e0214 */
[----:B------:R-:W0:Y:S03]  /*1ba0*/  LDC R21, c[0x0][0x3a8] ;  /* 0x0000ea00ff157b82 */ /* 0x000e260000000800 */
[----:B------:R-:W-:-:S13]  /*1bb0*/  ISETP.GT.U32.AND P2, PT, R25, R20, PT ;  /* 0x000000141900720c */ /* 0x000fda0003f44070 */
[-C--:B------:R-:W-:Y:S02]  /*1bc0*/  @!P2 IADD3 R20, PT, PT, R20, -R25.reuse, RZ ;  /* 0x800000191414a210 */ /* 0x080fe40007ffe0ff */
[----:B------:R-:W-:Y:S02]  /*1bd0*/  @!P2 IADD3 R26, PT, PT, R26, 0x1, RZ ;  /* 0x000000011a1aa810 */ /* 0x000fe40007ffe0ff */
[----:B------:R-:W-:Y:S02]  /*1be0*/  ISETP.GE.U32.AND P1, PT, R20, R25, PT ;  /* 0x000000191400720c */ /* 0x000fe40003f26070 */
[----:B------:R-:W-:-:S11]  /*1bf0*/  ISETP.NE.AND P2, PT, R23, RZ, PT ;  /* 0x000000ff1700720c */ /* 0x000fd60003f45270 */
[----:B------:R-:W-:-:S05]  /*1c00*/  @P1 VIADD R26, R26, 0x1 ;  /* 0x000000011a1a1836 */ /* 0x000fca0000000000 */
[----:B------:R-:W-:Y:S02]  /*1c10*/  @!P3 IADD3 R26, PT, PT, -R26, RZ, RZ ;  /* 0x000000ff1a1ab210 */ /* 0x000fe40007ffe1ff */
[----:B------:R-:W-:-:S04]  /*1c20*/  @!P2 LOP3.LUT R26, RZ, R23, RZ, 0x33, !PT ;  /* 0x00000017ff1aa212 */ /* 0x000fc800078e33ff */
[----:B0-----:R-:W-:-:S04]  /*1c30*/  ISETP.GE.AND P1, PT, R26, R21, PT ;  /* 0x000000151a00720c */ /* 0x001fc80003f26270 */
[----:B------:R-:W-:-:S04]  /*1c40*/  ISETP.LT.OR P1, PT, R26, RZ, P1 ;  /* 0x000000ff1a00720c */ /* 0x000fc80000f21670 */
[----:B------:R-:W-:-:S13]  /*1c50*/  PLOP3.LUT P1, PT, P1, P0, PT, 0xf8, 0x8f ;  /* 0x00000000008f781c */ /* 0x000fda0000f21f70 */
[----:B------:R-:W-:Y:S05]  /*1c60*/  @P1 BRA `(.L_x_13) ;  /* 0x0000001c00dc1947 */ /* 0x000fea0003800000 */
[----:B------:R-:W0:Y:S01]  /*1c70*/  LDCU UR5, c[0x0][0x3e4] ;  /* 0x00007c80ff0577ac */ /* 0x000e220008000800 */
[----:B------:R-:W-:Y:S02]  /*1c80*/  IADD3 R4, PT, PT, -R5, R13, RZ ;  /* 0x0000000d05047210 */ /* 0x000fe40007ffe1ff */
[----:B------:R-:W-:Y:S01]  /*1c90*/  MOV R34, R8 ;  /* 0x0000000800227202 */ /* 0x000fe20000000f00 */
[----:B------:R-:W1:Y:S01]  /*1ca0*/  LDCU UR6, c[0x0][0x3a4] ;  /* 0x00007480ff0677ac */ /* 0x000e620008000800 */
[----:B------:R-:W2:Y:S01]  /*1cb0*/  LDCU UR4, c[0x0][0x3bc] ;  /* 0x00007780ff0477ac */ /* 0x000ea20008000800 */
[----:B0-----:R-:W-:Y:S02]  /*1cc0*/  IMAD R4, R4, UR5, R3 ;  /* 0x0000000504047c24 */ /* 0x001fe4000f8e0203 */
[----:B-1----:R-:W-:-:S03]  /*1cd0*/  IMAD R27, R2, UR6, R13 ;  /* 0x00000006021b7c24 */ /* 0x002fc6000f8e020d */
[----:B------:R-:W-:Y:S01]  /*1ce0*/  IADD3 R30, PT, PT, R4, UR5, RZ ;  /* 0x00000005041e7c10 */ /* 0x000fe2000fffe0ff */
[----:B------:R-:W-:-:S03]  /*1cf0*/  IMAD R27, R27, R21, R26 ;  /* 0x000000151b1b7224 */ /* 0x000fc600078e021a */
[----:B------:R-:W-:Y:S01]  /*1d00*/  IADD3 R20, PT, PT, R30, UR5, RZ ;  /* 0x000000051e147c10 */ /* 0x000fe2000fffe0ff */
[----:B--2---:R-:W-:Y:S02]  /*1d10*/  IMAD R29, R4, UR4, R19 ;  /* 0x00000004041d7c24 */ /* 0x004fe4000f8e0213 */
[----:B------:R-:W-:Y:S02]  /*1d20*/  IMAD.IADD R28, R27, 0x1, R21 ;  /* 0x000000011b1c7824 */ /* 0x000fe400078e0215 */
[--C-:B------:R-:W-:Y:S02]  /*1d30*/  IMAD R30, R30, UR4, R19.reuse ;  /* 0x000000041e1e7c24 */ /* 0x100fe4000f8e0213 */
[----:B------:R-:W-:Y:S01]  /*1d40*/  IMAD R31, R20, UR4, R19 ;  /* 0x00000004141f7c24 */ /* 0x000fe2000f8e0213 */
[----:B------:R-:W-:-:S07]  /*1d50*/  IADD3 R32, PT, PT, R28, R21, RZ ;  /* 0x000000151c207210 */ /* 0x000fce0007ffe0ff */
.L_x_34:
        /* <DEDUP_REMOVED lines=8> */
[----:B------:R-:W-:Y:S01]  /*1de0*/  ISETP.NE.AND P3, PT, R22, RZ, PT ;  /* 0x000000ff1600720c */ /* 0x000fe20003f65270 */
[----:B------:R-:W0:Y:S01]  /*1df0*/  I2F.RP R4, R23 ;  /* 0x0000001700047306 */ /* 0x000e220000209400 */
[-C--:B------:R-:W-:Y:S02]  /*1e00*/  LOP3.LUT R35, RZ, R22.reuse, RZ, 0x33, !PT ;  /* 0x00000016ff237212 */ /* 0x080fe400078e33ff */
[----:B------:R-:W-:Y:S02]  /*1e10*/  IABS R24, R25 ;  /* 0x0000001900187213 */ /* 0x000fe40000000000 */
[----:B------:R-:W-:-:S04]  /*1e20*/  LOP3.LUT R25, R25, R22, RZ, 0x3c, !PT ;  /* 0x0000001619197212 */ /* 0x000fc800078e3cff */
[----:B------:R-:W-:Y:S01]  /*1e30*/  ISETP.GE.AND P4, PT, R25, RZ, PT ;  /* 0x000000ff1900720c */ /* 0x000fe20003f86270 */
[----:B0-----:R-:W0:Y:S02]  /*1e40*/  MUFU.RCP R4, R4 ;  /* 0x0000000400047308 */ /* 0x001e240000001000 */
[----:B0-----:R-:W-:-:S06]  /*1e50*/  IADD3 R20, PT, PT, R4, 0xffffffe, RZ ;  /* 0x0ffffffe04147810 */ /* 0x001fcc0007ffe0ff */
[----:B------:R0:W1:Y:S02]  /*1e60*/  F2I.FTZ.U32.TRUNC.NTZ R21, R20 ;  /* 0x0000001400157305 */ /* 0x000064000021f000 */
[----:B0-----:R-:W-:Y:S01]  /*1e70*/  IMAD.MOV.U32 R20, RZ, RZ, RZ ;  /* 0x000000ffff147224 */ /* 0x001fe200078e00ff */
[----:B-1----:R-:W-:-:S05]  /*1e80*/  IADD3 R38, PT, PT, RZ, -R21, RZ ;  /* 0x80000015ff267210 */ /* 0x002fca0007ffe0ff */
[----:B------:R-:W-:-:S04]  /*1e90*/  IMAD R33, R38, R23, RZ ;  /* 0x0000001726217224 */ /* 0x000fc800078e02ff */
[----:B------:R-:W-:Y:S02]  /*1ea0*/  IMAD.HI.U32 R4, R21, R33, R20 ;  /* 0x0000002115047227 */ /* 0x000fe400078e0014 */
[----:B------:R-:W0:Y:S04]  /*1eb0*/  LDC R33, c[0x0][0x3ac] ;  /* 0x0000eb00ff217b82 */ /* 0x000e280000000800 */
[----:B------:R-:W-:-:S05]  /*1ec0*/  IMAD.HI.U32 R20, R4, R24, RZ ;  /* 0x0000001804147227 */ /* 0x000fca00078e00ff */
[----:B------:R-:W-:-:S05]  /*1ed0*/  IADD3 R21, PT, PT, -R20, RZ, RZ ;  /* 0x000000ff14157210 */ /* 0x000fca0007ffe1ff */
[C---:B------:R-:W-:Y:S02]  /*1ee0*/  IMAD R24, R23.reuse, R21, R24 ;  /* 0x0000001517187224 */ /* 0x040fe400078e0218 */
[----:B------:R-:W1:Y:S03]  /*1ef0*/  LDC R21, c[0x0][0x3e0] ;  /* 0x0000f800ff157b82 */ /* 0x000e660000000800 */
[----:B------:R-:W-:-:S13]  /*1f00*/  ISETP.GT.U32.AND P2, PT, R23, R24, PT ;  /* 0x000000181700720c */ /* 0x000fda0003f44070 */
[-C--:B------:R-:W-:Y:S02]  /*1f10*/  @!P2 IADD3 R24, PT, PT, R24, -R23.reuse, RZ ;  /* 0x800000171818a210 */ /* 0x080fe40007ffe0ff */
[----:B------:R-:W-:Y:S02]  /*1f20*/  @!P2 IADD3 R20, PT, PT, R20, 0x1, RZ ;  /* 0x000000011414a810 */ /* 0x000fe40007ffe0ff */
[----:B------:R-:W-:-:S13]  /*1f30*/  ISETP.GE.U32.AND P1, PT, R24, R23, PT ;  /* 0x000000171800720c */ /* 0x000fda0003f26070 */
[----:B------:R-:W-:Y:S02]  /*1f40*/  @P1 IADD3 R20, PT, PT, R20, 0x1, RZ ;  /* 0x0000000114141810 */ /* 0x000fe40007ffe0ff */
[----:B-1----:R-:W-:Y:S02]  /*1f50*/  ISETP.GE.AND P1, PT, R21, 0x1, PT ;  /* 0x000000011500780c */ /* 0x002fe40003f26270 */
[----:B------:R-:W-:-:S04]  /*1f60*/  @!P4 IADD3 R20, PT, PT, -R20, RZ, RZ ;  /* 0x000000ff1414c210 */ /* 0x000fc80007ffe1ff */
[----:B------:R-:W-:-:S04]  /*1f70*/  SEL R35, R35, R20, !P3 ;  /* 0x0000001423237207 */ /* 0x000fc80005800000 */
[----:B------:R-:W-:-:S04]  /*1f80*/  ISETP.LT.OR P2, PT, R35, RZ, !P1 ;  /* 0x000000ff2300720c */ /* 0x000fc80004f41670 */
[----:B0-----:R-:W-:-:S13]  /*1f90*/  ISETP.GE.OR P2, PT, R35, R33, P2 ;  /* 0x000000212300720c */ /* 0x001fda0001746670 */
[----:B------:R-:W-:Y:S05]  /*1fa0*/  @P2 BRA `(.L_x_15) ;  /* 0x0000000400642947 */ /* 0x000fea0003800000 */
[----:B------:R-:W-:Y:S01]  /*1fb0*/  ISETP.NE.AND P2, PT, R18, RZ, PT ;  /* 0x000000ff1200720c */ /* 0x000fe20003f45270 */
[----:B------:R-:W-:Y:S01]  /*1fc0*/  BSSY.RECONVERGENT B3, `(.L_x_16) ;  /* 0x0000022000037945 */ /* 0x000fe20003800200 */
[----:B------:R-:W-:Y:S01]  /*1fd0*/  ISETP.GE.U32.AND P4, PT, R15, 0x3, PT ;  /* 0x000000030f00780c */ /* 0x000fe20003f86070 */
[----:B------:R-:W-:-:S10]  /*1fe0*/  IMAD.MOV.U32 R37, RZ, RZ, R13 ;  /* 0x000000ffff257224 */ /* 0x000fd400078e000d */
[----:B------:R-:W-:Y:S05]  /*1ff0*/  @!P2 BRA `(.L_x_17) ;  /* 0x000000000078a947 */ /* 0x000fea0003800000 */
[----:B------:R-:W0:Y:S01]  /*2000*/  LDC R41, c[0x0][0x3c0] ;  /* 0x0000f000ff297b82 */ /* 0x000e220000000800 */
[----:B------:R-:W-:-:S07]  /*2010*/  IMAD R39, R27, R33, R35 ;  /* 0x000000211b277224 */ /* 0x000fce00078e0223 */
[----:B------:R-:W1:Y:S08]  /*2020*/  LDC.64 R22, c[0x0][0x380] ;  /* 0x0000e000ff167b82 */ /* 0x000e700000000a00 */
[----:B------:R-:W2:Y:S01]  /*2030*/  LDC.64 R20, c[0x0][0x388] ;  /* 0x0000e200ff147b82 */ /* 0x000ea20000000a00 */
[----:B0-----:R-:W-:Y:S02]  /*2040*/  IMAD R25, R29, R41, R34 ;  /* 0x000000291d197224 */ /* 0x001fe400078e0222 */
[----:B-1----:R-:W-:-:S06]  /*2050*/  IMAD.WIDE R38, R39, 0x4, R22 ;  /* 0x0000000427267825 */ /* 0x002fcc00078e0216 */
[----:B------:R-:W3:Y:S01]  /*2060*/  LDG.E.CONSTANT R39, desc[UR8][R38.64] ;  /* 0x0000000826277981 */ /* 0x000ee2000c1e9900 */
[----:B--2---:R-:W-:-:S06]  /*2070*/  IMAD.WIDE R24, R25, 0x4, R20 ;  /* 0x0000000419187825 */ /* 0x004fcc00078e0214 */
[----:B------:R-:W3:Y:S01]  /*2080*/  LDG.E.CONSTANT R24, desc[UR8][R24.64] ;  /* 0x0000000818187981 */ /* 0x000ee2000c1e9900 */
[----:B------:R-:W-:Y:S02]  /*2090*/  ISETP.NE.AND P2, PT, R18, 0x1, PT ;  /* 0x000000011200780c */ /* 0x000fe40003f45270 */
[----:B------:R-:W-:Y:S01]  /*20a0*/  IADD3 R37, PT, PT, R13, 0x1, RZ ;  /* 0x000000010d257810 */ /* 0x000fe20007ffe0ff */
[----:B---3-5:R-:W-:-:S10]  /*20b0*/  FFMA R36, R39, R24, R36 ;  /* 0x0000001827247223 */ /* 0x028fd40000000024 */
[----:B------:R-:W-:Y:S05]  /*20c0*/  @!P2 BRA `(.L_x_17) ;  /* 0x000000000044a947 */ /* 0x000fea0003800000 */
[----:B------:R-:W-:Y:S01]  /*20d0*/  ISETP.NE.AND P2, PT, R18, 0x2, PT ;  /* 0x000000021200780c */ /* 0x000fe20003f45270 */
[----:B------:R-:W-:Y:S02]  /*20e0*/  IMAD R39, R28, R33, R35 ;  /* 0x000000211c277224 */ /* 0x000fe400078e0223 */
[----:B------:R-:W-:Y:S02]  /*20f0*/  IMAD R25, R30, R41, R34 ;  /* 0x000000291e197224 */ /* 0x000fe400078e0222 */
[----:B------:R-:W-:-:S04]  /*2100*/  IMAD.WIDE R38, R39, 0x4, R22 ;  /* 0x0000000427267825 */ /* 0x000fc800078e0216 */
[----:B------:R-:W-:Y:S02]  /*2110*/  IMAD.WIDE R24, R25, 0x4, R20 ;  /* 0x0000000419187825 */ /* 0x000fe400078e0214 */
[----:B------:R-:W2:Y:S02]  /*2120*/  LDG.E.CONSTANT R39, desc[UR8][R38.64] ;  /* 0x0000000826277981 */ /* 0x000ea4000c1e9900 */
[----:B------:R-:W-:Y:S02]  /*2130*/  @P2 IMAD R41, R31, R41, R34 ;  /* 0x000000291f292224 */ /* 0x000fe400078e0222 */
[----:B------:R-:W-:Y:S01]  /*2140*/  @P2 IMAD R37, R32, R33, R35 ;  /* 0x0000002120252224 */ /* 0x000fe200078e0223 */
[----:B------:R-:W2:Y:S01]  /*2150*/  LDG.E.CONSTANT R24, desc[UR8][R24.64] ;  /* 0x0000000818187981 */ /* 0x000ea2000c1e9900 */
[----:B------:R-:W-:-:S04]  /*2160*/  @P2 IMAD.WIDE R20, R41, 0x4, R20 ;  /* 0x0000000429142825 */ /* 0x000fc800078e0214 */
[----:B------:R-:W-:Y:S02]  /*2170*/  @P2 IMAD.WIDE R22, R37, 0x4, R22 ;  /* 0x0000000425162825 */ /* 0x000fe400078e0216 */
[----:B------:R-:W3:Y:S04]  /*2180*/  @P2 LDG.E.CONSTANT R20, desc[UR8][R20.64] ;  /* 0x0000000814142981 */ /* 0x000ee8000c1e9900 */
[----:B------:R-:W3:Y:S01]  /*2190*/  @P2 LDG.E.CONSTANT R23, desc[UR8][R22.64] ;  /* 0x0000000816172981 */ /* 0x000ee2000c1e9900 */
[----:B------:R-:W-:Y:S02]  /*21a0*/  MOV R37, R16 ;  /* 0x0000001000257202 */ /* 0x000fe40000000f00 */
[----:B------:R-:W-:Y:S01]  /*21b0*/  @P2 MOV R37, R17 ;  /* 0x0000001100252202 */ /* 0x000fe20000000f00 */
[----:B--2---:R-:W-:-:S04]  /*21c0*/  FFMA R36, R39, R24, R36 ;  /* 0x0000001827247223 */ /* 0x004fc80000000024 */
[----:B---3--:R-:W-:-:S07]  /*21d0*/  @P2 FFMA R36, R23, R20, R36 ;  /* 0x0000001417242223 */ /* 0x008fce0000000024 */
.L_x_17:
[----:B------:R-:W-:Y:S05]  /*21e0*/  BSYNC.RECONVERGENT B3 ;  /* 0x0000000000037941 */ /* 0x000fea0003800200 */
.L_x_16:
[----:B------:R-:W-:Y:S05]  /*21f0*/  @!P4 BRA `(.L_x_15) ;  /* 0x0000000000d0c947 */ /* 0x000fea0003800000 */
.L_x_18:
[----:B------:R-:W0:Y:S01]  /*2200*/  LDCU UR4, c[0x0][0x3a4] ;  /* 0x00007480ff0477ac */ /* 0x000e220008000800 */
[----:B------:R-:W1:Y:S01]  /*2210*/  LDC.64 R22, c[0x0][0x380] ;  /* 0x0000e000ff167b82 */ /* 0x000e620000000a00 */
[----:B------:R-:W-:Y:S01]  /*2220*/  IADD3 R40, PT, PT, -R5, R37, RZ ;  /* 0x0000002505287210 */ /* 0x000fe20007ffe1ff */
[----:B------:R-:W2:Y:S01]  /*2230*/  LDCU UR6, c[0x0][0x3e4] ;  /* 0x00007c80ff0677ac */ /* 0x000ea20008000800 */
[----:B------:R-:W3:Y:S05]  /*2240*/  LDCU UR5, c[0x0][0x3a8] ;  /* 0x00007500ff0577ac */ /* 0x000eea0008000800 */
[----:B------:R-:W4:Y:S01]  /*2250*/  LDC.64 R20, c[0x0][0x388] ;  /* 0x0000e200ff147b82 */ /* 0x000f220000000a00 */
[----:B------:R-:W3:Y:S01]  /*2260*/  LDCU UR7, c[0x0][0x3bc] ;  /* 0x00007780ff0777ac */ /* 0x000ee20008000800 */
[----:B------:R-:W3:Y:S01]  /*2270*/  LDCU UR10, c[0x0][0x3c0] ;  /* 0x00007800ff0a77ac */ /* 0x000ee20008000800 */
[----:B0-----:R-:W-:-:S02]  /*2280*/  IMAD R25, R2, UR4, R37 ;  /* 0x0000000402197c24 */ /* 0x001fc4000f8e0225 */
[----:B--2---:R-:W-:Y:S02]  /*2290*/  IMAD R40, R40, UR6, R3 ;  /* 0x0000000628287c24 */ /* 0x004fe4000f8e0203 */
[----:B---3--:R-:W-:Y:S02]  /*22a0*/  IMAD R42, R25, UR5, R26 ;  /* 0x00000005192a7c24 */ /* 0x008fe4000f8e021a */
[----:B------:R-:W-:Y:S02]  /*22b0*/  IMAD R25, R40, UR7, R19 ;  /* 0x0000000728197c24 */ /* 0x000fe4000f8e0213 */
[----:B------:R-:W-:Y:S02]  /*22c0*/  IMAD R39, R42, R33, R35 ;  /* 0x000000212a277224 */ /* 0x000fe400078e0223 */
[----:B------:R-:W-:Y:S02]  /*22d0*/  IMAD R25, R25, UR10, R34 ;  /* 0x0000000a19197c24 */ /* 0x000fe4000f8e0222 */
[----:B-1----:R-:W-:-:S04]  /*22e0*/  IMAD.WIDE R38, R39, 0x4, R22 ;  /* 0x0000000427267825 */ /* 0x002fc800078e0216 */
[----:B----4-:R-:W-:Y:S02]  /*22f0*/  IMAD.WIDE R24, R25, 0x4, R20 ;  /* 0x0000000419187825 */ /* 0x010fe400078e0214 */
[----:B------:R-:W2:Y:S04]  /*2300*/  LDG.E.CONSTANT R39, desc[UR8][R38.64] ;  /* 0x0000000826277981 */ /* 0x000ea8000c1e9900 */
[----:B------:R-:W2:Y:S01]  /*2310*/  LDG.E.CONSTANT R24, desc[UR8][R24.64] ;  /* 0x0000000818187981 */ /* 0x000ea2000c1e9900 */
[----:B------:R-:W-:-:S05]  /*2320*/  IADD3 R42, PT, PT, R42, UR5, RZ ;  /* 0x000000052a2a7c10 */ /* 0x000fca000fffe0ff */
[C---:B------:R-:W-:Y:S02]  /*2330*/  VIADD R44, R42.reuse, UR5 ;  /* 0x000000052a2c7c36 */ /* 0x040fe40008000000 */
[-CC-:B------:R-:W-:Y:S02]  /*2340*/  IMAD R41, R42, R33.reuse, R35.reuse ;  /* 0x000000212a297224 */ /* 0x180fe400078e0223 */
[C---:B------:R-:W-:Y:S01]  /*2350*/  IMAD R43, R44.reuse, R33, R35 ;  /* 0x000000212c2b7224 */ /* 0x040fe200078e0223 */
[----:B------:R-:W-:Y:S02]  /*2360*/  IADD3 R42, PT, PT, R44, UR5, RZ ;  /* 0x000000052c2a7c10 */ /* 0x000fe4000fffe0ff */
[----:B------:R-:W-:Y:S01]  /*2370*/  IADD3 R44, PT, PT, R40, UR6, RZ ;  /* 0x00000006282c7c10 */ /* 0x000fe2000fffe0ff */
[----:B--2--5:R-:W-:Y:S01]  /*2380*/  FFMA R36, R39, R24, R36 ;  /* 0x0000001827247223 */ /* 0x024fe20000000024 */
[----:B------:R-:W-:-:S04]  /*2390*/  IMAD.WIDE R38, R41, 0x4, R22 ;  /* 0x0000000429267825 */ /* 0x000fc800078e0216 */
[C---:B------:R-:W-:Y:S01]  /*23a0*/  IMAD R41, R44.reuse, UR7, R19 ;  /* 0x000000072c297c24 */ /* 0x040fe2000f8e0213 */
[----:B------:R-:W-:Y:S01]  /*23b0*/  IADD3 R44, PT, PT, R44, UR6, RZ ;  /* 0x000000062c2c7c10 */ /* 0x000fe2000fffe0ff */
[----:B------:R-:W-:Y:S01]  /*23c0*/  IMAD.WIDE R24, R43, 0x4, R22 ;  /* 0x000000042b187825 */ /* 0x000fe200078e0216 */
[----:B------:R-:W2:Y:S03]  /*23d0*/  LDG.E.CONSTANT R38, desc[UR8][R38.64] ;  /* 0x0000000826267981 */ /* 0x000ea6000c1e9900 */
[----:B------:R-:W-:Y:S01]  /*23e0*/  IMAD R43, R42, R33, R35 ;  /* 0x000000212a2b7224 */ /* 0x000fe200078e0223 */
[----:B------:R-:W-:Y:S01]  /*23f0*/  IADD3 R42, PT, PT, R44, UR6, RZ ;  /* 0x000000062c2a7c10 */ /* 0x000fe2000fffe0ff */
[----:B------:R-:W-:Y:S01]  /*2400*/  IMAD R41, R41, UR10, R34 ;  /* 0x0000000a29297c24 */ /* 0x000fe2000f8e0222 */
[----:B------:R0:W3:Y:S01]  /*2410*/  LDG.E.CONSTANT R40, desc[UR8][R24.64] ;  /* 0x0000000818287981 */ /* 0x0000e2000c1e9900 */
[----:B------:R-:W-:-:S04]  /*2420*/  IMAD.WIDE R22, R43, 0x4, R22 ;  /* 0x000000042b167825 */ /* 0x000fc800078e0216 */
[----:B------:R-:W-:Y:S02]  /*2430*/  IMAD R43, R44, UR7, R19 ;  /* 0x000000072c2b7c24 */ /* 0x000fe4000f8e0213 */
[----:B------:R-:W4:Y:S02]  /*2440*/  LDG.E.CONSTANT R22, desc[UR8][R22.64] ;  /* 0x0000000816167981 */ /* 0x000f24000c1e9900 */
[----:B------:R-:W-:Y:S02]  /*2450*/  IMAD R43, R43, UR10, R34 ;  /* 0x0000000a2b2b7c24 */ /* 0x000fe4000f8e0222 */
[----:B0-----:R-:W-:-:S04]  /*2460*/  IMAD.WIDE R24, R41, 0x4, R20 ;  /* 0x0000000429187825 */ /* 0x001fc800078e0214 */
[----:B------:R-:W-:Y:S01]  /*2470*/  IMAD R41, R42, UR7, R19 ;  /* 0x000000072a297c24 */ /* 0x000fe2000f8e0213 */
[----:B------:R0:W2:Y:S03]  /*2480*/  LDG.E.CONSTANT R39, desc[UR8][R24.64] ;  /* 0x0000000818277981 */ /* 0x0000a6000c1e9900 */
[----:B------:R-:W-:Y:S02]  /*2490*/  IMAD R41, R41, UR10, R34 ;  /* 0x0000000a29297c24 */ /* 0x000fe4000f8e0222 */
[----:B0-----:R-:W-:-:S04]  /*24a0*/  IMAD.WIDE R24, R43, 0x4, R20 ;  /* 0x000000042b187825 */ /* 0x001fc800078e0214 */
[----:B------:R-:W-:Y:S02]  /*24b0*/  IMAD.WIDE R20, R41, 0x4, R20 ;  /* 0x0000000429147825 */ /* 0x000fe400078e0214 */
[----:B------:R-:W3:Y:S04]  /*24c0*/  LDG.E.CONSTANT R41, desc[UR8][R24.64] ;  /* 0x0000000818297981 */ /* 0x000ee8000c1e9900 */
[----:B------:R-:W4:Y:S01]  /*24d0*/  LDG.E.CONSTANT R20, desc[UR8][R20.64] ;  /* 0x0000000814147981 */ /* 0x000f22000c1e9900 */
[----:B------:R-:W-:-:S04]  /*24e0*/  IADD3 R37, PT, PT, R37, 0x4, RZ ;  /* 0x0000000425257810 */ /* 0x000fc80007ffe0ff */
[----:B------:R-:W-:Y:S01]  /*24f0*/  ISETP.GE.AND P2, PT, R37, R14, PT ;  /* 0x0000000e2500720c */ /* 0x000fe20003f46270 */
[----:B--2---:R-:W-:-:S04]  /*2500*/  FFMA R39, R38, R39, R36 ;  /* 0x0000002726277223 */ /* 0x004fc80000000024 */
[----:B---3--:R-:W-:-:S04]  /*2510*/  FFMA R39, R40, R41, R39 ;  /* 0x0000002928277223 */ /* 0x008fc80000000027 */
[----:B----4-:R-:W-:-:S04]  /*2520*/  FFMA R36, R22, R20, R39 ;  /* 0x0000001416247223 */ /* 0x010fc80000000027 */
[----:B------:R-:W-:Y:S05]  /*2530*/  @!P2 BRA `(.L_x_18) ;  /* 0xfffffffc0030a947 */ /* 0x000fea000383ffff */
.L_x_15:
[----:B------:R-:W-:Y:S05]  /*2540*/  BSYNC.RECONVERGENT B2 ;  /* 0x0000000000027941 */ /* 0x000fea0003800200 */
.L_x_14:
[----:B------:R-:W-:-:S05]  /*2550*/  IMAD.IADD R34, R11, 0x1, R34 ;  /* 0x000000010b227824 */ /* 0x000fca00078e0222 */
[----:B------:R-:W-:-:S04]  /*2560*/  ISETP.GE.AND P2, PT, R34, R12, PT ;  /* 0x0000000c2200720c */ /* 0x000fc80003f46270 */
[----:B------:R-:W-:-:S13]  /*2570*/  ISETP.LT.OR P2, PT, R34, RZ, P2 ;  /* 0x000000ff2200720c */ /* 0x000fda0001741670 */
[----:B------:R-:W-:Y:S05]  /*2580*/  @P2 BRA `(.L_x_13) ;  /* 0x0000001400942947 */ /* 0x000fea0003800000 */
[----:B------:R-:W0:Y:S01]  /*2590*/  LDCU UR5, c[0x0][0x3d0] ;  /* 0x00007a00ff0577ac */ /* 0x000e220008000800 */
[----:B------:R-:W1:Y:S01]  /*25a0*/  LDC R25, c[0x0][0x3c8] ;  /* 0x0000f200ff197b82 */ /* 0x000e620000000800 */
[----:B------:R-:W-:Y:S01]  /*25b0*/  IADD3 R20, PT, PT, -R34, RZ, RZ ;  /* 0x000000ff22147210 */ /* 0x000fe20007ffe1ff */
[----:B------:R-:W-:Y:S01]  /*25c0*/  BSSY.RECONVERGENT B2, `(.L_x_19) ;  /* 0x000006f000027945 */ /* 0x000fe20003800200 */
[----:B------:R-:W2:Y:S01]  /*25d0*/  LDCU UR4, c[0x0][0x3d8] ;  /* 0x00007b00ff0477ac */ /* 0x000ea20008000800 */
[----:B0-----:R-:W-:-:S05]  /*25e0*/  IADD3 R21, PT, PT, R6, UR5, RZ ;  /* 0x0000000506157c10 */ /* 0x001fca000fffe0ff */
[----:B--2---:R-:W-:Y:S01]  /*25f0*/  IMAD R20, R20, UR4, R21 ;  /* 0x0000000414147c24 */ /* 0x004fe2000f8e0215 */
[----:B-1----:R-:W-:-:S04]  /*2600*/  IABS R35, R25 ;  /* 0x0000001900237213 */ /* 0x002fc80000000000 */
[----:B------:R-:W-:Y:S02]  /*2610*/  IABS R23, R20 ;  /* 0x0000001400177213 */ /* 0x000fe40000000000 */
[----:B------:R-:W-:-:S03]  /*2620*/  LOP3.LUT R20, R20, R25, RZ, 0x3c, !PT ;  /* 0x0000001914147212 */ /* 0x000fc600078e3cff */
[----:B------:R-:W-:Y:S01]  /*2630*/  IMAD.HI.U32 R21, R4, R23, RZ ;  /* 0x0000001704157227 */ /* 0x000fe200078e00ff */
[----:B------:R-:W-:Y:S02]  /*2640*/  ISETP.GE.AND P5, PT, R20, RZ, PT ;  /* 0x000000ff1400720c */ /* 0x000fe40003fa6270 */
[----:B------:R-:W-:Y:S02]  /*2650*/  LOP3.LUT R20, RZ, R25, RZ, 0x33, !PT ;  /* 0x00000019ff147212 */ /* 0x000fe400078e33ff */
[----:B------:R-:W-:-:S05]  /*2660*/  IADD3 R22, PT, PT, -R21, RZ, RZ ;  /* 0x000000ff15167210 */ /* 0x000fca0007ffe1ff */
[----:B------:R-:W-:-:S05]  /*2670*/  IMAD R22, R35, R22, R23 ;  /* 0x0000001623167224 */ /* 0x000fca00078e0217 */
[----:B------:R-:W-:-:S13]  /*2680*/  ISETP.GT.U32.AND P4, PT, R35, R22, PT ;  /* 0x000000162300720c */ /* 0x000fda0003f84070 */
[-C--:B------:R-:W-:Y:S02]  /*2690*/  @!P4 IADD3 R22, PT, PT, R22, -R35.reuse, RZ ;  /* 0x800000231616c210 */ /* 0x080fe40007ffe0ff */
[----:B------:R-:W-:Y:S02]  /*26a0*/  @!P4 IADD3 R21, PT, PT, R21, 0x1, RZ ;  /* 0x000000011515c810 */ /* 0x000fe40007ffe0ff */
[----:B------:R-:W-:-:S13]  /*26b0*/  ISETP.GE.U32.AND P2, PT, R22, R35, PT ;  /* 0x000000231600720c */ /* 0x000fda0003f46070 */
[----:B------:R-:W-:-:S05]  /*26c0*/  @P2 VIADD R21, R21, 0x1 ;  /* 0x0000000115152836 */ /* 0x000fca0000000000 */
[----:B------:R-:W-:-:S04]  /*26d0*/  @!P5 IADD3 R21, PT, PT, -R21, RZ, RZ ;  /* 0x000000ff1515d210 */ /* 0x000fc80007ffe1ff */
[----:B------:R-:W-:-:S04]  /*26e0*/  SEL R35, R20, R21, !P3 ;  /* 0x0000001514237207 */ /* 0x000fc80005800000 */
[----:B------:R-:W-:-:S04]  /*26f0*/  ISETP.LT.OR P2, PT, R35, RZ, !P1 ;  /* 0x000000ff2300720c */ /* 0x000fc80004f41670 */
[----:B------:R-:W-:-:S13]  /*2700*/  ISETP.GE.OR P2, PT, R35, R33, P2 ;  /* 0x000000212300720c */ /* 0x000fda0001746670 */
[----:B------:R-:W-:Y:S05]  /*2710*/  @P2 BRA `(.L_x_20) ;  /* 0x0000000400642947 */ /* 0x000fea0003800000 */
[----:B------:R-:W-:Y:S01]  /*2720*/  ISETP.NE.AND P2, PT, R18, RZ, PT ;  /* 0x000000ff1200720c */ /* 0x000fe20003f45270 */
[----:B------:R-:W-:Y:S01]  /*2730*/  BSSY.RECONVERGENT B3, `(.L_x_21) ;  /* 0x0000022000037945 */ /* 0x000fe20003800200 */
[----:B------:R-:W-:Y:S02]  /*2740*/  ISETP.GE.U32.AND P4, PT, R15, 0x3, PT ;  /* 0x000000030f00780c */ /* 0x000fe40003f86070 */
[----:B------:R-:W-:-:S09]  /*2750*/  MOV R37, R13 ;  /* 0x0000000d00257202 */ /* 0x000fd20000000f00 */
        /* <DEDUP_REMOVED lines=31> */
.L_x_22:
[----:B------:R-:W-:Y:S05]  /*2950*/  BSYNC.RECONVERGENT B3 ;  /* 0x0000000000037941 */ /* 0x000fea0003800200 */
.L_x_21:
[----:B------:R-:W-:Y:S05]  /*2960*/  @!P4 BRA `(.L_x_20) ;  /* 0x0000000000d0c947 */ /* 0x000fea0003800000 */
.L_x_23:
[----:B------:R-:W0:Y:S01]  /*2970*/  LDCU UR4, c[0x0][0x3a4] ;  /* 0x00007480ff0477ac */ /* 0x000e220008000800 */
[----:B------:R-:W1:Y:S01]  /*2980*/  LDC.64 R22, c[0x0][0x380] ;  /* 0x0000e000ff167b82 */ /* 0x000e620000000a00 */
[----:B------:R-:W-:Y:S01]  /*2990*/  IMAD.IADD R40, R37, 0x1, -R5 ;  /* 0x0000000125287824 */ /* 0x000fe200078e0a05 */
        /* <DEDUP_REMOVED lines=15> */
[----:B------:R-:W-:-:S04]  /*2a90*/  IADD3 R42, PT, PT, R42, UR5, RZ ;  /* 0x000000052a2a7c10 */ /* 0x000fc8000fffe0ff */
[C---:B------:R-:W-:Y:S01]  /*2aa0*/  IADD3 R44, PT, PT, R42.reuse, UR5, RZ ;  /* 0x000000052a2c7c10 */ /* 0x040fe2000fffe0ff */
[----:B------:R-:W-:-:S03]  /*2ab0*/  IMAD R41, R42, R33, R35 ;  /* 0x000000212a297224 */ /* 0x000fc600078e0223 */
[C---:B------:R-:W-:Y:S01]  /*2ac0*/  IADD3 R42, PT, PT, R44.reuse, UR5, RZ ;  /* 0x000000052c2a7c10 */ /* 0x040fe2000fffe0ff */
[----:B------:R-:W-:Y:S01]  /*2ad0*/  IMAD R43, R44, R33, R35 ;  /* 0x000000212c2b7224 */ /* 0x000fe200078e0223 */
        /* <DEDUP_REMOVED lines=8> */
[----:B------:R0:W3:Y:S01]  /*2b60*/  LDG.E.CONSTANT R40, desc[UR8][R24.64] ;  /* 0x0000000818287981 */ /* 0x0000e2000c1e9900 */
[----:B------:R-:W-:Y:S02]  /*2b70*/  IMAD R41, R41, UR10, R34 ;  /* 0x0000000a29297c24 */ /* 0x000fe4000f8e0222 */
[----:B------:R-:W-:-:S04]  /*2b80*/  IMAD.WIDE R22, R43, 0x4, R22 ;  /* 0x000000042b167825 */ /* 0x000fc800078e0216 */
[C---:B------:R-:W-:Y:S02]  /*2b90*/  VIADD R42, R44.reuse, UR6 ;  /* 0x000000062c2a7c36 */ /* 0x040fe40008000000 */
[----:B------:R-:W-:Y:S01]  /*2ba0*/  IMAD R43, R44, UR7, R19 ;  /* 0x000000072c2b7c24 */ /* 0x000fe2000f8e0213 */
[----:B------:R-:W4:Y:S01]  /*2bb0*/  LDG.E.CONSTANT R22, desc[UR8][R22.64] ;  /* 0x0000000816167981 */ /* 0x000f22000c1e9900 */
[----:B0-----:R-:W-:-:S04]  /*2bc0*/  IMAD.WIDE R24, R41, 0x4, R20 ;  /* 0x0000000429187825 */ /* 0x001fc800078e0214 */
[----:B------:R-:W-:Y:S01]  /*2bd0*/  IMAD R41, R42, UR7, R19 ;  /* 0x000000072a297c24 */ /* 0x000fe2000f8e0213 */
[----:B------:R0:W2:Y:S01]  /*2be0*/  LDG.E.CONSTANT R39, desc[UR8][R24.64] ;  /* 0x0000000818277981 */ /* 0x0000a2000c1e9900 */
[--C-:B------:R-:W-:Y:S02]  /*2bf0*/  IMAD R43, R43, UR10, R34.reuse ;  /* 0x0000000a2b2b7c24 */ /* 0x100fe4000f8e0222 */
        /* <DEDUP_REMOVED lines=11> */
.L_x_20:
[----:B------:R-:W-:Y:S05]  /*2cb0*/  BSYNC.RECONVERGENT B2 ;  /* 0x0000000000027941 */ /* 0x000fea0003800200 */
.L_x_19:
[----:B------:R-:W-:-:S04]  /*2cc0*/  IADD3 R34, PT, PT, R11, R34, RZ ;  /* 0x000000220b227210 */ /* 0x000fc80007ffe0ff */
        /* <DEDUP_REMOVED lines=19> */
[----:B------:R-:W-:Y:S01]  /*2e00*/  @!P4 IMAD.IADD R22, R22, 0x1, -R35 ;  /* 0x000000011616c824 */ /* 0x000fe200078e0a23 */
[----:B------:R-:W-:-:S04]  /*2e10*/  @!P4 IADD3 R21, PT, PT, R21, 0x1, RZ ;  /* 0x000000011515c810 */ /* 0x000fc80007ffe0ff */
[----:B------:R-:W-:-:S13]  /*2e20*/  ISETP.GE.U32.AND P2, PT, R22, R35, PT ;  /* 0x000000231600720c */ /* 0x000fda0003f46070 */
[----:B------:R-:W-:-:S04]  /*2e30*/  @P2 IADD3 R21, PT, PT, R21, 0x1, RZ ;  /* 0x0000000115152810 */ /* 0x000fc80007ffe0ff */
        /* <DEDUP_REMOVED lines=36> */
[----:B------:R-:W-:Y:S01]  /*3080*/  IMAD.MOV.U32 R37, RZ, RZ, R16 ;  /* 0x000000ffff257224 */ /* 0x000fe200078e0010 */
[----:B------:R-:W-:Y:S01]  /*3090*/  @P2 MOV R37, R17 ;  /* 0x0000001100252202 */ /* 0x000fe20000000f00 */
[----:B--2---:R-:W-:-:S04]  /*30a0*/  FFMA R36, R39, R24, R36 ;  /* 0x0000001827247223 */ /* 0x004fc80000000024 */
[----:B---3--:R-:W-:-:S07]  /*30b0*/  @P2 FFMA R36, R23, R20, R36 ;  /* 0x0000001417242223 */ /* 0x008fce0000000024 */
.L_x_27:
[----:B------:R-:W-:Y:S05]  /*30c0*/  BSYNC.RECONVERGENT B3 ;  /* 0x0000000000037941 */ /* 0x000fea0003800200 */
.L_x_26:
[----:B------:R-:W-:Y:S05]  /*30d0*/  @!P4 BRA `(.L_x_25) ;  /* 0x0000000000d0c947 */ /* 0x000fea0003800000 */
.L_x_28:
        /* <DEDUP_REMOVED lines=22> */
[----:B------:R-:W-:Y:S02]  /*3240*/  IMAD R43, R44, R33, R35 ;  /* 0x000000212c2b7224 */ /* 0x000fe400078e0223 */
[----:B------:R-:W-:Y:S02]  /*3250*/  VIADD R44, R40, UR6 ;  /* 0x00000006282c7c36 */ /* 0x000fe40008000000 */
        /* <DEDUP_REMOVED lines=28> */
.L_x_25:
[----:B------:R-:W-:Y:S05]  /*3420*/  BSYNC.RECONVERGENT B2 ;  /* 0x0000000000027941 */ /* 0x000fea0003800200 */
.L_x_24:
        /* <DEDUP_REMOVED lines=9> */
[----:B0-----:R-:W-:-:S04]  /*34c0*/  VIADD R21, R6, UR5 ;  /* 0x0000000506157c36 */ /* 0x001fc80008000000 */
[----:B--2---:R-:W-:Y:S01]  /*34d0*/  IMAD R20, R20, UR4, R21 ;  /* 0x0000000414147c24 */ /* 0x004fe2000f8e0215 */
[----:B-1----:R-:W-:-:S04]  /*34e0*/  IABS R24, R23 ;  /* 0x0000001700187213 */ /* 0x002fc80000000000 */
[----:B------:R-:W-:Y:S02]  /*34f0*/  IABS R21, R20 ;  /* 0x0000001400157213 */ /* 0x000fe40000000000 */
[-C--:B------:R-:W-:Y:S02]  /*3500*/  LOP3.LUT R20, R20, R23.reuse, RZ, 0x3c, !PT ;  /* 0x0000001714147212 */ /* 0x080fe400078e3cff */
[----:B------:R-:W-:Y:S01]  /*3510*/  LOP3.LUT R35, RZ, R23, RZ, 0x33, !PT ;  /* 0x00000017ff237212 */ /* 0x000fe200078e33ff */
[----:B------:R-:W-:Y:S01]  /*3520*/  IMAD.HI.U32 R4, R4, R21, RZ ;  /* 0x0000001504047227 */ /* 0x000fe200078e00ff */
[----:B------:R-:W-:-:S04]  /*3530*/  ISETP.GE.AND P5, PT, R20, RZ, PT ;  /* 0x000000ff1400720c */ /* 0x000fc80003fa6270 */
[----:B------:R-:W-:-:S05]  /*3540*/  IADD3 R22, PT, PT, -R4, RZ, RZ ;  /* 0x000000ff04167210 */ /* 0x000fca0007ffe1ff */
[----:B------:R-:W-:-:S05]  /*3550*/  IMAD R21, R24, R22, R21 ;  /* 0x0000001618157224 */ /* 0x000fca00078e0215 */
[----:B------:R-:W-:-:S13]  /*3560*/  ISETP.GT.U32.AND P4, PT, R24, R21, PT ;  /* 0x000000151800720c */ /* 0x000fda0003f84070 */
[-C--:B------:R-:W-:Y:S02]  /*3570*/  @!P4 IADD3 R21, PT, PT, R21, -R24.reuse, RZ ;  /* 0x800000181515c210 */ /* 0x080fe40007ffe0ff */
[----:B------:R-:W-:Y:S02]  /*3580*/  @!P4 IADD3 R4, PT, PT, R4, 0x1, RZ ;  /* 0x000000010404c810 */ /* 0x000fe40007ffe0ff */
        /* <DEDUP_REMOVED lines=42> */
.L_x_32:
[----:B------:R-:W-:Y:S05]  /*3830*/  BSYNC.RECONVERGENT B3 ;  /* 0x0000000000037941 */ /* 0x000fea0003800200 */
.L_x_31:
[----:B------:R-:W-:Y:S05]  /*3840*/  @!P2 BRA `(.L_x_30) ;  /* 0x0000000000d0a947 */ /* 0x000fea0003800000 */
.L_x_33:
[----:B------:R-:W0:Y:S01]  /*3850*/  LDCU UR4, c[0x0][0x3a4] ;  /* 0x00007480ff0477ac */ /* 0x000e220008000800 */
[----:B------:R-:W1:Y:S01]  /*3860*/  LDC.64 R20, c[0x0][0x380] ;  /* 0x0000e000ff147b82 */ /* 0x000e620000000a00 */
[----:B------:R-:W-:Y:S01]  /*3870*/  IADD3 R38, PT, PT, -R5, R4, RZ ;  /* 0x0000000405267210 */ /* 0x000fe20007ffe1ff */
[----:B------:R-:W2:Y:S01]  /*3880*/  LDCU UR5, c[0x0][0x3a8] ;  /* 0x00007500ff0577ac */ /* 0x000ea20008000800 */
[----:B------:R-:W3:Y:S05]  /*3890*/  LDCU UR6, c[0x0][0x3e4] ;  /* 0x00007c80ff0677ac */ /* 0x000eea0008000800 */
[----:B------:R-:W4:Y:S01]  /*38a0*/  LDC.64 R24, c[0x0][0x388] ;  /* 0x0000e200ff187b82 */ /* 0x000f220000000a00 */
[----:B------:R-:W3:Y:S01]  /*38b0*/  LDCU UR7, c[0x0][0x3bc] ;  /* 0x00007780ff0777ac */ /* 0x000ee20008000800 */
[----:B0-----:R-:W-:Y:S01]  /*38c0*/  IMAD R23, R2, UR4, R4 ;  /* 0x0000000402177c24 */ /* 0x001fe2000f8e0204 */
[----:B------:R-:W0:Y:S03]  /*38d0*/  LDCU UR4, c[0x0][0x3c0] ;  /* 0x00007800ff0477ac */ /* 0x000e260008000800 */
[----:B--2---:R-:W-:-:S02]  /*38e0*/  IMAD R22, R23, UR5, R26 ;  /* 0x0000000517167c24 */ /* 0x004fc4000f8e021a */
[----:B---3--:R-:W-:-:S03]  /*38f0*/  IMAD R42, R38, UR6, R3 ;  /* 0x00000006262a7c24 */ /* 0x008fc6000f8e0203 */
[C---:B------:R-:W-:Y:S01]  /*3900*/  IADD3 R44, PT, PT, R22.reuse, UR5, RZ ;  /* 0x00000005162c7c10 */ /* 0x040fe2000fffe0ff */
[-C--:B------:R-:W-:Y:S02]  /*3910*/  IMAD R39, R22, R33.reuse, R35 ;  /* 0x0000002116277224 */ /* 0x080fe400078e0223 */
[C---:B------:R-:W-:Y:S02]  /*3920*/  IMAD R37, R42.reuse, UR7, R19 ;  /* 0x000000072a257c24 */ /* 0x040fe4000f8e0213 */
[----:B------:R-:W-:Y:S02]  /*3930*/  VIADD R42, R42, UR6 ;  /* 0x000000062a2a7c36 */ /* 0x000fe40008000000 */
[----:B------:R-:W-:Y:S02]  /*3940*/  IMAD R23, R44, R33, R35 ;  /* 0x000000212c177224 */ /* 0x000fe400078e0223 */
[----:B------:R-:W-:Y:S02]  /*3950*/  IMAD R43, R42, UR7, R19 ;  /* 0x000000072a2b7c24 */ /* 0x000fe4000f8e0213 */
[----:B-1----:R-:W-:Y:S01]  /*3960*/  IMAD.WIDE R22, R23, 0x4, R20 ;  /* 0x0000000417167825 */ /* 0x002fe200078e0214 */
[----:B------:R-:W-:-:S03]  /*3970*/  IADD3 R44, PT, PT, R44, UR5, RZ ;  /* 0x000000052c2c7c10 */ /* 0x000fc6000fffe0ff */
[----:B0-----:R-:W-:Y:S02]  /*3980*/  IMAD R43, R43, UR4, R34 ;  /* 0x000000042b2b7c24 */ /* 0x001fe4000f8e0222 */
[----:B------:R-:W-:-:S04]  /*3990*/  IMAD.WIDE R38, R39, 0x4, R20 ;  /* 0x0000000427267825 */ /* 0x000fc800078e0214 */
[----:B------:R-:W-:Y:S02]  /*39a0*/  IMAD R41, R37, UR4, R34 ;  /* 0x0000000425297c24 */ /* 0x000fe4000f8e0222 */
[----:B------:R4:W2:Y:S04]  /*39b0*/  LDG.E.CONSTANT R37, desc[UR8][R22.64] ;  /* 0x0000000816257981 */ /* 0x0008a8000c1e9900 */
[----:B------:R-:W3:Y:S01]  /*39c0*/  LDG.E.CONSTANT R39, desc[UR8][R38.64] ;  /* 0x0000000826277981 */ /* 0x000ee2000c1e9900 */
[----:B----4-:R-:W-:-:S04]  /*39d0*/  IMAD.WIDE R22, R43, 0x4, R24 ;  /* 0x000000042b167825 */ /* 0x010fc800078e0218 */
[C---:B------:R-:W-:Y:S01]  /*39e0*/  IMAD R43, R44.reuse, R33, R35 ;  /* 0x000000212c2b7224 */ /* 0x040fe200078e0223 */
[----:B------:R-:W-:Y:S01]  /*39f0*/  IADD3 R44, PT, PT, R44, UR5, RZ ;  /* 0x000000052c2c7c10 */ /* 0x000fe2000fffe0ff */
[----:B------:R0:W2:Y:S01]  /*3a00*/  LDG.E.CONSTANT R38, desc[UR8][R22.64] ;  /* 0x0000000816267981 */ /* 0x0000a2000c1e9900 */
[----:B------:R-:W-:-:S06]  /*3a10*/  IMAD.WIDE R40, R41, 0x4, R24 ;  /* 0x0000000429287825 */ /* 0x000fcc00078e0218 */
[----:B------:R1:W3:Y:S01]  /*3a20*/  LDG.E.CONSTANT R40, desc[UR8][R40.64] ;  /* 0x0000000828287981 */ /* 0x0002e2000c1e9900 */
[----:B0-----:R-:W-:-:S04]  /*3a30*/  IMAD.WIDE R22, R43, 0x4, R20 ;  /* 0x000000042b167825 */ /* 0x001fc800078e0214 */
[----:B------:R-:W-:Y:S01]  /*3a40*/  IMAD R43, R44, R33, R35 ;  /* 0x000000212c2b7224 */ /* 0x000fe200078e0223 */
[----:B------:R-:W-:Y:S02]  /*3a50*/  IADD3 R44, PT, PT, R42, UR6, RZ ;  /* 0x000000062a2c7c10 */ /* 0x000fe4000fffe0ff */
[----:B------:R0:W4:Y:S01]  /*3a60*/  LDG.E.CONSTANT R42, desc[UR8][R22.64] ;  /* 0x00000008162a7981 */ /* 0x000122000c1e9900 */
[----:B------:R-:W-:Y:S01]  /*3a70*/  IMAD.WIDE R20, R43, 0x4, R20 ;  /* 0x000000042b147825 */ /* 0x000fe200078e0214 */
[----:B------:R-:W-:-:S03]  /*3a80*/  IADD3 R43, PT, PT, R44, UR6, RZ ;  /* 0x000000062c2b7c10 */ /* 0x000fc6000fffe0ff */
[--C-:B-1----:R-:W-:Y:S02]  /*3a90*/  IMAD R41, R44, UR7, R19.reuse ;  /* 0x000000072c297c24 */ /* 0x102fe4000f8e0213 */
[----:B------:R-:W-:Y:S01]  /*3aa0*/  IMAD R43, R43, UR7, R19 ;  /* 0x000000072b2b7c24 */ /* 0x000fe2000f8e0213 */
[----:B------:R-:W4:Y:S01]  /*3ab0*/  LDG.E.CONSTANT R20, desc[UR8][R20.64] ;  /* 0x0000000814147981 */ /* 0x000f22000c1e9900 */
[--C-:B------:R-:W-:Y:S02]  /*3ac0*/  IMAD R41, R41, UR4, R34.reuse ;  /* 0x0000000429297c24 */ /* 0x100fe4000f8e0222 */
[----:B------:R-:W-:Y:S02]  /*3ad0*/  IMAD R43, R43, UR4, R34 ;  /* 0x000000042b2b7c24 */ /* 0x000fe4000f8e0222 */
[----:B0-----:R-:W-:-:S04]  /*3ae0*/  IMAD.WIDE R22, R41, 0x4, R24 ;  /* 0x0000000429167825 */ /* 0x001fc800078e0218 */
[----:B------:R-:W-:Y:S01]  /*3af0*/  IMAD.WIDE R24, R43, 0x4, R24 ;  /* 0x000000042b187825 */ /* 0x000fe200078e0218 */
[----:B------:R-:W4:Y:S05]  /*3b00*/  LDG.E.CONSTANT R41, desc[UR8][R22.64] ;  /* 0x0000000816297981 */ /* 0x000f2a000c1e9900 */
[----:B------:R-:W4:Y:S01]  /*3b10*/  LDG.E.CONSTANT R24, desc[UR8][R24.64] ;  /* 0x0000000818187981 */ /* 0x000f22000c1e9900 */
[----:B------:R-:W-:-:S04]  /*3b20*/  IADD3 R4, PT, PT, R4, 0x4, RZ ;  /* 0x0000000404047810 */ /* 0x000fc80007ffe0ff */
[----:B------:R-:W-:Y:S01]  /*3b30*/  ISETP.GE.AND P1, PT, R4, R14, PT ;  /* 0x0000000e0400720c */ /* 0x000fe20003f26270 */
[----:B---3-5:R-:W-:-:S04]  /*3b40*/  FFMA R40, R39, R40, R36 ;  /* 0x0000002827287223 */ /* 0x028fc80000000024 */
[----:B--2---:R-:W-:-:S04]  /*3b50*/  FFMA R37, R37, R38, R40 ;  /* 0x0000002625257223 */ /* 0x004fc80000000028 */
[----:B----4-:R-:W-:-:S04]  /*3b60*/  FFMA R37, R42, R41, R37 ;  /* 0x000000292a257223 */ /* 0x010fc80000000025 */
[----:B------:R-:W-:Y:S01]  /*3b70*/  FFMA R36, R20, R24, R37 ;  /* 0x0000001814247223 */ /* 0x000fe20000000025 */
[----:B------:R-:W-:Y:S06]  /*3b80*/  @!P1 BRA `(.L_x_33) ;  /* 0xfffffffc00309947 */ /* 0x000fec000383ffff */
.L_x_30:
[----:B------:R-:W-:Y:S05]  /*3b90*/  BSYNC.RECONVERGENT B2 ;  /* 0x0000000000027941 */ /* 0x000fea0003800200 */
.L_x_29:
[----:B------:R-:W-:-:S05]  /*3ba0*/  IMAD.IADD R34, R11, 0x1, R34 ;  /* 0x000000010b227824 */ /* 0x000fca00078e0222 */
[C---:B------:R-:W-:Y:S02]  /*3bb0*/  ISETP.GE.AND P1, PT, R34.reuse, R12, PT ;  /* 0x0000000c2200720c */ /* 0x040fe40003f26270 */
[----:B------:R-:W-:-:S13]  /*3bc0*/  ISETP.GT.AND P2, PT, R34, -0x1, PT ;  /* 0xffffffff2200780c */ /* 0x000fda0003f44270 */
[----:B------:R-:W-:Y:S05]  /*3bd0*/  @!P1 BRA P2, `(.L_x_34) ;  /* 0xffffffe000609947 */ /* 0x000fea000103ffff */
.L_x_13:
[----:B------:R-:W-:Y:S05]  /*3be0*/  BSYNC.RECONVERGENT B1 ;  /* 0x0000000000017941 */ /* 0x000fea0003800200 */
.L_x_12:
[----:B------:R-:W-:-:S04]  /*3bf0*/  IADD3 R19, PT, PT, R10, R19, RZ ;  /* 0x000000130a137210 */ /* 0x000fc80007ffe0ff */
[----:B------:R-:W-:-:S04]  /*3c00*/  ISETP.GE.AND P1, PT, R19, R9, PT ;  /* 0x000000091300720c */ /* 0x000fc80003f26270 */
[----:B------:R-:W-:-:S13]  /*3c10*/  ISETP.LT.OR P1, PT, R19, RZ, P1 ;  /* 0x000000ff1300720c */ /* 0x000fda0000f21670 */
[----:B------:R-:W-:Y:S05]  /*3c20*/  @P1 BRA `(.L_x_11) ;  /* 0x0000006400801947 */ /* 0x000fea0003800000 */
        /* <DEDUP_REMOVED lines=15> */
[----:B0-----:R-:W-:Y:S01]  /*3d20*/  IMAD.MOV.U32 R20, RZ, RZ, RZ ;  /* 0x000000ffff147224 */ /* 0x001fe200078e00ff */
[----:B-1----:R-:W-:-:S05]  /*3d30*/  IADD3 R24, PT, PT, RZ, -R21, RZ ;  /* 0x80000015ff187210 */ /* 0x002fca0007ffe0ff */
        /* <DEDUP_REMOVED lines=12> */
[----:B------:R-:W-:-:S05]  /*3e00*/  @P1 IADD3 R26, PT, PT, R26, 0x1, RZ ;  /* 0x000000011a1a1810 */ /* 0x000fca0007ffe0ff */
[----:B------:R-:W-:Y:S01]  /*3e10*/  @!P3 IMAD.MOV R26, RZ, RZ, -R26 ;  /* 0x000000ffff1ab224 */ /* 0x000fe200078e0a1a */
        /* <DEDUP_REMOVED lines=15> */
[--C-:B--2---:R-:W-:Y:S02]  /*3f10*/  IMAD R29, R4, UR4, R19.reuse ;  /* 0x00000004041d7c24 */ /* 0x104fe4000f8e0213 */
[--C-:B------:R-:W-:Y:S01]  /*3f20*/  IMAD R30, R30, UR4, R19.reuse ;  /* 0x000000041e1e7c24 */ /* 0x100fe2000f8e0213 */
[----:B------:R-:W-:Y:S01]  /*3f30*/  IADD3 R28, PT, PT, R27, R21, RZ ;  /* 0x000000151b1c7210 */ /* 0x000fe20007ffe0ff */
[----:B------:R-:W-:-:S04]  /*3f40*/  IMAD R31, R20, UR4, R19 ;  /* 0x00000004141f7c24 */ /* 0x000fc8000f8e0213 */
[----:B------:R-:W-:-:S07]  /*3f50*/  IMAD.IADD R32, R28, 0x1, R21 ;  /* 0x000000011c207824 */ /* 0x000fce00078e0215 */
.L_x_57:
        /* <DEDUP_REMOVED lines=17> */
[----:B0-----:R-:W-:Y:S01]  /*4070*/  HFMA2 R20, -RZ, RZ, 0, 0 ;  /* 0x00000000ff147431 */ /* 0x001fe200000001ff */
[----:B-1----:R-:W-:-:S05]  /*4080*/  IADD3 R38, PT, PT, RZ, -R21, RZ ;  /* 0x80000015ff267210 */ /* 0x002fca0007ffe0ff */
[----:B------:R-:W-:-:S04]  /*4090*/  IMAD R33, R38, R23, RZ ;  /* 0x0000001726217224 */ /* 0x000fc800078e02ff */
[----:B------:R-:W-:Y:S02]  /*40a0*/  IMAD.HI.U32 R4, R21, R33, R20 ;  /* 0x0000002115047227 */ /* 0x000fe400078e0014 */
[----:B------:R-:W0:Y:S04]  /*40b0*/  LDC R33, c[0x0][0x3ac] ;  /* 0x0000eb00ff217b82 */ /* 0x000e280000000800 */
[----:B------:R-:W-:-:S04]  /*40c0*/  IMAD.HI.U32 R20, R4, R24, RZ ;  /* 0x0000001804147227 */ /* 0x000fc800078e00ff */
[----:B------:R-:W-:-:S04]  /*40d0*/  IMAD.MOV R21, RZ, RZ, -R20 ;  /* 0x000000ffff157224 */ /* 0x000fc800078e0a14 */
        /* <DEDUP_REMOVED lines=27> */
[----:B------:R-:W-:Y:S01]  /*4290*/  ISETP.NE.AND P2, PT, R18, 0x1, PT ;  /* 0x000000011200780c */ /* 0x000fe20003f45270 */
[----:B------:R-:W-:Y:S02]  /*42a0*/  VIADD R37, R13, 0x1 ;  /* 0x000000010d257836 */ /* 0x000fe40000000000 */
        /* <DEDUP_REMOVED lines=19> */
.L_x_40:
[----:B------:R-:W-:Y:S05]  /*43e0*/  BSYNC.RECONVERGENT B3 ;  /* 0x0000000000037941 */ /* 0x000fea0003800200 */
.L_x_39:
[----:B------:R-:W-:Y:S05]  /*43f0*/  @!P4 BRA `(.L_x_38) ;  /* 0x0000000000d0c947 */ /* 0x000fea0003800000 */
.L_x_41:
        /* <DEDUP_REMOVED lines=20> */
[----:B------:R-:W-:-:S04]  /*4540*/  IMAD R41, R42, R33, R35 ;  /* 0x000000212a297224 */ /* 0x000fc800078e0223 */
[C---:B------:R-:W-:Y:S02]  /*4550*/  IMAD R43, R44.reuse, R33, R35 ;  /* 0x000000212c2b7224 */ /* 0x040fe400078e0223 */
[----:B------:R-:W-:Y:S01]  /*4560*/  VIADD R42, R44, UR5 ;  /* 0x000000052c2a7c36 */ /* 0x000fe20008000000 */
        /* <DEDUP_REMOVED lines=29> */
.L_x_38:
[----:B------:R-:W-:Y:S05]  /*4740*/  BSYNC.RECONVERGENT B2 ;  /* 0x0000000000027941 */ /* 0x000fea0003800200 */
.L_x_37:
[----:B------:R-:W-:-:S04]  /*4750*/  IADD3 R34, PT, PT, R11, R34, RZ ;  /* 0x000000220b227210 */ /* 0x000fc80007ffe0ff */
[----:B------:R-:W-:-:S04]  /*4760*/  ISETP.GE.AND P2, PT, R34, R12, PT ;  /* 0x0000000c2200720c */ /* 0x000fc80003f46270 */
[----:B------:R-:W-:-:S13]  /*4770*/  ISETP.LT.OR P2, PT, R34, RZ, P2 ;  /* 0x000000ff2200720c */ /* 0x000fda0001741670 */
[----:B------:R-:W-:Y:S05]  /*4780*/  @P2 BRA `(.L_x_36) ;  /* 0x0000001400942947 */ /* 0x000fea0003800000 */
[----:B------:R-:W0:Y:S01]  /*4790*/  LDCU UR4, c[0x0][0x3d0] ;  /* 0x00007a00ff0477ac */ /* 0x000e220008000800 */
[----:B------:R-:W1:Y:S01]  /*47a0*/  LDC R25, c[0x0][0x3c8] ;  /* 0x0000f200ff197b82 */ /* 0x000e620000000800 */
[----:B------:R-:W-:Y:S01]  /*47b0*/  IMAD.MOV R20, RZ, RZ, -R34 ;  /* 0x000000ffff147224 */ /* 0x000fe200078e0a22 */
        /* <DEDUP_REMOVED lines=16> */
[----:B------:R-:W-:-:S05]  /*48c0*/  @P2 IADD3 R21, PT, PT, R21, 0x1, RZ ;  /* 0x0000000115152810 */ /* 0x000fca0007ffe0ff */
[----:B------:R-:W-:-:S05]  /*48d0*/  @!P5 IMAD.MOV R21, RZ, RZ, -R21 ;  /* 0x000000ffff15d224 */ /* 0x000fca00078e0a15 */
        /* <DEDUP_REMOVED lines=39> */
.L_x_45:
[----:B------:R-:W-:Y:S05]  /*4b50*/  BSYNC.RECONVERGENT B3 ;  /* 0x0000000000037941 */ /* 0x000fea0003800200 */
.L_x_44:
[----:B------:R-:W-:Y:S05]  /*4b60*/  @!P4 BRA `(.L_x_43) ;  /* 0x0000000000d0c947 */ /* 0x000fea0003800000 */
.L_x_46:
        /* <DEDUP_REMOVED lines=18> */
[----:B------:R-:W-:-:S04]  /*4c90*/  VIADD R42, R42, UR5 ;  /* 0x000000052a2a7c36 */ /* 0x000fc80008000000 */
[C---:B------:R-:W-:Y:S01]  /*4ca0*/  IMAD R41, R42.reuse, R33, R35 ;  /* 0x000000212a297224 */ /* 0x040fe200078e0223 */
[----:B------:R-:W-:-:S04]  /*4cb0*/  IADD3 R44, PT, PT, R42, UR5, RZ ;  /* 0x000000052a2c7c10 */ /* 0x000fc8000fffe0ff */
        /* <DEDUP_REMOVED lines=25> */
[----:B------:R-:W-:-:S05]  /*4e50*/  VIADD R37, R37, 0x4 ;  /* 0x0000000425257836 */ /* 0x000fca0000000000 */
[----:B------:R-:W-:Y:S01]  /*4e60*/  ISETP.GE.AND P2, PT, R37, R14, PT ;  /* 0x0000000e2500720c */ /* 0x000fe20003f46270 */
[----:B--2---:R-:W-:-:S04]  /*4e70*/  FFMA R39, R38, R39, R36 ;  /* 0x0000002726277223 */ /* 0x004fc80000000024 */
[----:B---3--:R-:W-:-:S04]  /*4e80*/  FFMA R39, R40, R41, R39 ;  /* 0x0000002928277223 */ /* 0x008fc80000000027 */
[----:B----4-:R-:W-:-:S04]  /*4e90*/  FFMA R36, R22, R20, R39 ;  /* 0x0000001416247223 */ /* 0x010fc80000000027 */
[----:B------:R-:W-:Y:S05]  /*4ea0*/  @!P2 BRA `(.L_x_46) ;  /* 0xfffffffc0030a947 */ /* 0x000fea000383ffff */
.L_x_43:
[----:B------:R-:W-:Y:S05]  /*4eb0*/  BSYNC.RECONVERGENT B2 ;  /* 0x0000000000027941 */ /* 0x000fea0003800200 */
.L_x_42:
        /* <DEDUP_REMOVED lines=20> */
[----:B------:R-:W-:Y:S01]  /*5000*/  @!P4 IADD3 R22, PT, PT, R22, -R35, RZ ;  /* 0x800000231616c210 */ /* 0x000fe20007ffe0ff */
[----:B------:R-:W-:-:S03]  /*5010*/  @!P4 VIADD R21, R21, 0x1 ;  /* 0x000000011515c836 */ /* 0x000fc60000000000 */
        /* <DEDUP_REMOVED lines=38> */
[----:B------:R-:W-:Y:S01]  /*5280*/  MOV R37, R16 ;  /* 0x0000001000257202 */ /* 0x000fe20000000f00 */
[----:B------:R-:W-:Y:S02]  /*5290*/  @P2 IMAD.MOV.U32 R37, RZ, RZ, R17 ;  /* 0x000000ffff252224 */ /* 0x000fe400078e0011 */
[----:B--2---:R-:W-:-:S04]  /*52a0*/  FFMA R36, R39, R24, R36 ;  /* 0x0000001827247223 */ /* 0x004fc80000000024 */
[----:B---3--:R-:W-:-:S07]  /*52b0*/  @P2 FFMA R36, R23, R20, R36 ;  /* 0x0000001417242223 */ /* 0x008fce0000000024 */
.L_x_50:
[----:B------:R-:W-:Y:S05]  /*52c0*/  BSYNC.RECONVERGENT B3 ;  /* 0x0000000000037941 */ /* 0x000fea0003800200 */
.L_x_49:
[----:B------:R-:W-:Y:S05]  /*52d0*/  @!P4 BRA `(.L_x_48) ;  /* 0x0000000000d0c947 */ /* 0x000fea0003800000 */
.L_x_51:
        /* <DEDUP_REMOVED lines=26> */
[C---:B------:R-:W-:Y:S02]  /*5480*/  IMAD R41, R44.reuse, UR7, R19 ;  /* 0x000000072c297c24 */ /* 0x040fe4000f8e0213 */
[----:B------:R-:W-:Y:S01]  /*5490*/  VIADD R44, R44, UR6 ;  /* 0x000000062c2c7c36 */ /* 0x000fe20008000000 */
[----:B------:R-:W2:Y:S01]  /*54a0*/  LDG.E.CONSTANT R38, desc[UR8][R38.64] ;  /* 0x0000000826267981 */ /* 0x000ea2000c1e9900 */
[----:B------:R-:W-:-:S04]  /*54b0*/  IMAD.WIDE R24, R43, 0x4, R22 ;  /* 0x000000042b187825 */ /* 0x000fc800078e0216 */
[----:B------:R-:W-:Y:S01]  /*54c0*/  IMAD R43, R42, R33, R35 ;  /* 0x000000212a2b7224 */ /* 0x000fe200078e0223 */
[----:B------:R-:W-:Y:S01]  /*54d0*/  IADD3 R42, PT, PT, R44, UR6, RZ ;  /* 0x000000062c2a7c10 */ /* 0x000fe2000fffe0ff */
[----:B------:R-:W-:Y:S01]  /*54e0*/  IMAD R41, R41, UR10, R34 ;  /* 0x0000000a29297c24 */ /* 0x000fe2000f8e0222 */
[----:B------:R0:W3:Y:S01]  /*54f0*/  LDG.E.CONSTANT R40, desc[UR8][R24.64] ;  /* 0x0000000818287981 */ /* 0x0000e2000c1e9900 */
[----:B------:R-:W-:-:S04]  /*5500*/  IMAD.WIDE R22, R43, 0x4, R22 ;  /* 0x000000042b167825 */ /* 0x000fc800078e0216 */
[----:B------:R-:W-:Y:S02]  /*5510*/  IMAD R43, R44, UR7, R19 ;  /* 0x000000072c2b7c24 */ /* 0x000fe4000f8e0213 */
        /* <DEDUP_REMOVED lines=16> */
.L_x_48:
[----:B------:R-:W-:Y:S05]  /*5620*/  BSYNC.RECONVERGENT B2 ;  /* 0x0000000000027941 */ /* 0x000fea0003800200 */
.L_x_47:
        /* <DEDUP_REMOVED lines=11> */
[-C--:B-1----:R-:W-:Y:S02]  /*56e0*/  IABS R24, R23.reuse ;  /* 0x0000001700187213 */ /* 0x082fe40000000000 */
[-C--:B------:R-:W-:Y:S02]  /*56f0*/  LOP3.LUT R35, RZ, R23.reuse, RZ, 0x33, !PT ;  /* 0x00000017ff237212 */ /* 0x080fe400078e33ff */
[----:B------:R-:W-:Y:S02]  /*5700*/  IABS R21, R20 ;  /* 0x0000001400157213 */ /* 0x000fe40000000000 */
[----:B------:R-:W-:-:S03]  /*5710*/  LOP3.LUT R20, R20, R23, RZ, 0x3c, !PT ;  /* 0x0000001714147212 */ /* 0x000fc600078e3cff */
[----:B------:R-:W-:Y:S01]  /*5720*/  IMAD.HI.U32 R4, R4, R21, RZ ;  /* 0x0000001504047227 */ /* 0x000fe200078e00ff */
[----:B------:R-:W-:-:S03]  /*5730*/  ISETP.GE.AND P5, PT, R20, RZ, PT ;  /* 0x000000ff1400720c */ /* 0x000fc60003fa6270 */
[----:B------:R-:W-:-:S04]  /*5740*/  IMAD.MOV R22, RZ, RZ, -R4 ;  /* 0x000000ffff167224 */ /* 0x000fc800078e0a04 */
        /* <DEDUP_REMOVED lines=46> */
.L_x_55:
[----:B------:R-:W-:Y:S05]  /*5a30*/  BSYNC.RECONVERGENT B3 ;  /* 0x0000000000037941 */ /* 0x000fea0003800200 */
.L_x_54:
[----:B------:R-:W-:Y:S05]  /*5a40*/  @!P2 BRA `(.L_x_53) ;  /* 0x0000000000d0a947 */ /* 0x000fea0003800000 */
.L_x_56:
        /* <DEDUP_REMOVED lines=13> */
[C---:B------:R-:W-:Y:S01]  /*5b20*/  IMAD R37, R42.reuse, UR7, R19 ;  /* 0x000000072a257c24 */ /* 0x040fe2000f8e0213 */
[----:B------:R-:W-:Y:S01]  /*5b30*/  IADD3 R42, PT, PT, R42, UR6, RZ ;  /* 0x000000062a2a7c10 */ /* 0x000fe2000fffe0ff */
[----:B------:R-:W-:Y:S02]  /*5b40*/  IMAD R23, R44, R33, R35 ;  /* 0x000000212c177224 */ /* 0x000fe400078e0223 */
[----:B-1----:R-:W-:-:S04]  /*5b50*/  IMAD.WIDE R38, R39, 0x4, R20 ;  /* 0x0000000427267825 */ /* 0x002fc800078e0214 */
[----:B------:R-:W-:Y:S02]  /*5b60*/  IMAD R43, R42, UR7, R19 ;  /* 0x000000072a2b7c24 */ /* 0x000fe4000f8e0213 */
[----:B------:R-:W-:Y:S01]  /*5b70*/  IMAD.WIDE R22, R23, 0x4, R20 ;  /* 0x0000000417167825 */ /* 0x000fe200078e0214 */
[----:B------:R-:W2:Y:S03]  /*5b80*/  LDG.E.CONSTANT R39, desc[UR8][R38.64] ;  /* 0x0000000826277981 */ /* 0x000ea6000c1e9900 */
[--C-:B0-----:R-:W-:Y:S02]  /*5b90*/  IMAD R43, R43, UR4, R34.reuse ;  /* 0x000000042b2b7c24 */ /* 0x101fe4000f8e0222 */
[----:B------:R-:W-:Y:S02]  /*5ba0*/  VIADD R44, R44, UR5 ;  /* 0x000000052c2c7c36 */ /* 0x000fe40008000000 */
[----:B------:R-:W-:-:S02]  /*5bb0*/  IMAD R41, R37, UR4, R34 ;  /* 0x0000000425297c24 */ /* 0x000fc4000f8e0222 */
[----:B------:R0:W3:Y:S02]  /*5bc0*/  LDG.E.CONSTANT R37, desc[UR8][R22.64] ;  /* 0x0000000816257981 */ /* 0x0000e4000c1e9900 */
[----:B----4-:R-:W-:-:S06]  /*5bd0*/  IMAD.WIDE R40, R41, 0x4, R24 ;  /* 0x0000000429287825 */ /* 0x010fcc00078e0218 */
[----:B------:R-:W2:Y:S01]  /*5be0*/  LDG.E.CONSTANT R40, desc[UR8][R40.64] ;  /* 0x0000000828287981 */ /* 0x000ea2000c1e9900 */
[----:B0-----:R-:W-:-:S04]  /*5bf0*/  IMAD.WIDE R22, R43, 0x4, R24 ;  /* 0x000000042b167825 */ /* 0x001fc800078e0218 */
[C---:B------:R-:W-:Y:S01]  /*5c00*/  IMAD R43, R44.reuse, R33, R35 ;  /* 0x000000212c2b7224 */ /* 0x040fe200078e0223 */
[----:B------:R-:W-:Y:S01]  /*5c10*/  IADD3 R44, PT, PT, R44, UR5, RZ ;  /* 0x000000052c2c7c10 */ /* 0x000fe2000fffe0ff */
[----:B------:R0:W3:Y:S02]  /*5c20*/  LDG.E.CONSTANT R38, desc[UR8][R22.64] ;  /* 0x0000000816267981 */ /* 0x0000e4000c1e9900 */
[----:B0-----:R-:W-:-:S04]  /*5c30*/  IMAD.WIDE R22, R43, 0x4, R20 ;  /* 0x000000042b167825 */ /* 0x001fc800078e0214 */
[----:B------:R-:W-:Y:S01]  /*5c40*/  IMAD R43, R44, R33, R35 ;  /* 0x000000212c2b7224 */ /* 0x000fe200078e0223 */
[----:B------:R-:W-:Y:S02]  /*5c50*/  IADD3 R44, PT, PT, R42, UR6, RZ ;  /* 0x000000062a2c7c10 */ /* 0x000fe4000fffe0ff */
[----:B------:R0:W4:Y:S01]  /*5c60*/  LDG.E.CONSTANT R42, desc[UR8][R22.64] ;  /* 0x00000008162a7981 */ /* 0x000122000c1e9900 */
[----:B------:R-:W-:Y:S01]  /*5c70*/  IMAD.WIDE R20, R43, 0x4, R20 ;  /* 0x000000042b147825 */ /* 0x000fe200078e0214 */
[----:B------:R-:W-:-:S03]  /*5c80*/  IADD3 R43, PT, PT, R44, UR6, RZ ;  /* 0x000000062c2b7c10 */ /* 0x000fc6000fffe0ff */
[--C-:B------:R-:W-:Y:S02]  /*5c90*/  IMAD R41, R44, UR7, R19.reuse ;  /* 0x000000072c297c24 */ /* 0x100fe4000f8e0213 */
        /* <DEDUP_REMOVED lines=10> */
[----:B--2--5:R-:W-:-:S04]  /*5d40*/  FFMA R40, R39, R40, R36 ;  /* 0x0000002827287223 */ /* 0x024fc80000000024 */
[----:B---3--:R-:W-:-:S04]  /*5d50*/  FFMA R37, R37, R38, R40 ;  /* 0x0000002625257223 */ /* 0x008fc80000000028 */
[----:B----4-:R-:W-:-:S04]  /*5d60*/  FFMA R37, R42, R41, R37 ;  /* 0x000000292a257223 */ /* 0x010fc80000000025 */
[----:B------:R-:W-:Y:S01]  /*5d70*/  FFMA R36, R20, R24, R37 ;  /* 0x0000001814247223 */ /* 0x000fe20000000025 */
[----:B------:R-:W-:Y:S06]  /*5d80*/  @!P1 BRA `(.L_x_56) ;  /* 0xfffffffc00309947 */ /* 0x000fec000383ffff */
.L_x_53:
[----:B------:R-:W-:Y:S05]  /*5d90*/  BSYNC.RECONVERGENT B2 ;  /* 0x0000000000027941 */ /* 0x000fea0003800200 */
.L_x_52:
[----:B------:R-:W-:-:S04]  /*5da0*/  IADD3 R34, PT, PT, R11, R34, RZ ;  /* 0x000000220b227210 */ /* 0x000fc80007ffe0ff */
[C---:B------:R-:W-:Y:S02]  /*5db0*/  ISETP.GE.AND P1, PT, R34.reuse, R12, PT ;  /* 0x0000000c2200720c */ /* 0x040fe40003f26270 */
[----:B------:R-:W-:-:S13]  /*5dc0*/  ISETP.GT.AND P2, PT, R34, -0x1, PT ;  /* 0xffffffff2200780c */ /* 0x000fda0003f44270 */
[----:B------:R-:W-:Y:S05]  /*5dd0*/  @!P1 BRA P2, `(.L_x_57) ;  /* 0xffffffe000609947 */ /* 0x000fea000103ffff */
.L_x_36:
[----:B------:R-:W-:Y:S05]  /*5de0*/  BSYNC.RECONVERGENT B1 ;  /* 0x0000000000017941 */ /* 0x000fea0003800200 */
.L_x_35:
[----:B------:R-:W-:-:S05]  /*5df0*/  IMAD.IADD R19, R10, 0x1, R19 ;  /* 0x000000010a137824 */ /* 0x000fca00078e0213 */
        /* <DEDUP_REMOVED lines=18> */
[----:B0-----:R-:W-:Y:S01]  /*5f20*/  HFMA2 R20, -RZ, RZ, 0, 0 ;  /* 0x00000000ff147431 */ /* 0x001fe200000001ff */
[----:B-1----:R-:W-:-:S05]  /*5f30*/  IADD3 R24, PT, PT, RZ, -R21, RZ ;  /* 0x80000015ff187210 */ /* 0x002fca0007ffe0ff */
[----:B------:R-:W-:-:S04]  /*5f40*/  IMAD R27, R24, R25, RZ ;  /* 0x00000019181b7224 */ /* 0x000fc800078e02ff */
[----:B------:R-:W-:-:S04]  /*5f50*/  IMAD.HI.U32 R27, R21, R27, R20 ;  /* 0x0000001b151b7227 */ /* 0x000fc800078e0014 */
[----:B------:R-:W-:-:S04]  /*5f60*/  IMAD.MOV.U32 R20, RZ, RZ, R22 ;  /* 0x000000ffff147224 */ /* 0x000fc800078e0016 */
        /* <DEDUP_REMOVED lines=9> */
[----:B------:R-:W-:-:S04]  /*6000*/  @P1 IADD3 R26, PT, PT, R26, 0x1, RZ ;  /* 0x000000011a1a1810 */ /* 0x000fc80007ffe0ff */
[----:B------:R-:W-:Y:S02]  /*6010*/  @!P3 IADD3 R26, PT, PT, -R26, RZ, RZ ;  /* 0x000000ff1a1ab210 */ /* 0x000fe40007ffe1ff */
[----:B------:R-:W-:-:S04]  /*6020*/  @!P2 LOP3.LUT R26, RZ, R23, RZ, 0x33, !PT ;  /* 0x00000017ff1aa212 */ /* 0x000fc800078e33ff */
[----:B0-----:R-:W-:-:S04]  /*6030*/  ISETP.GE.AND P1, PT, R26, R21, PT ;  /* 0x000000151a00720c */ /* 0x001fc80003f26270 */
[----:B------:R-:W-:-:S04]  /*6040*/  ISETP.LT.OR P1, PT, R26, RZ, P1 ;  /* 0x000000ff1a00720c */ /* 0x000fc80000f21670 */
[----:B------:R-:W-:-:S13]  /*6050*/  PLOP3.LUT P1, PT, P1, P0, PT, 0xf8, 0x8f ;  /* 0x00000000008f781c */ /* 0x000fda0000f21f70 */
[----:B------:R-:W-:Y:S05]  /*6060*/  @P1 BRA `(.L_x_59) ;  /* 0x0000001c00dc1947 */ /* 0x000fea0003800000 */
[----:B------:R-:W0:Y:S01]  /*6070*/  LDCU UR6, c[0x0][0x3e4] ;  /* 0x00007c80ff0677ac */ /* 0x000e220008000800 */
[----:B------:R-:W-:Y:S01]  /*6080*/  IMAD.IADD R4, R13, 0x1, -R5 ;  /* 0x000000010d047824 */ /* 0x000fe200078e0a05 */
        /* <DEDUP_REMOVED lines=11> */
[----:B------:R-:W-:-:S03]  /*6140*/  IMAD R31, R20, UR4, R19 ;  /* 0x00000004141f7c24 */ /* 0x000fc6000f8e0213 */
[----:B------:R-:W-:-:S07]  /*6150*/  IADD3 R32, PT, PT, R28, R21, RZ ;  /* 0x000000151c207210 */ /* 0x000fce0007ffe0ff */
.L_x_80:
        /* <DEDUP_REMOVED lines=15> */
[----:B0-----:R-:W-:-:S06]  /*6250*/  VIADD R20, R4, 0xffffffe ;  /* 0x0ffffffe04147836 */ /* 0x001fcc0000000000 */
[----:B------:R0:W1:Y:S02]  /*6260*/  F2I.FTZ.U32.TRUNC.NTZ R21, R20 ;  /* 0x0000001400157305 */ /* 0x000064000021f000 */
[----:B0-----:R-:W-:Y:S02]  /*6270*/  MOV R20, RZ ;  /* 0x000000ff00147202 */ /* 0x001fe40000000f00 */
        /* <DEDUP_REMOVED lines=9> */
[----:B------:R-:W-:Y:S01]  /*6310*/  @!P2 IMAD.IADD R24, R24, 0x1, -R23 ;  /* 0x000000011818a824 */ /* 0x000fe200078e0a17 */
[----:B------:R-:W-:-:S04]  /*6320*/  @!P2 IADD3 R20, PT, PT, R20, 0x1, RZ ;  /* 0x000000011414a810 */ /* 0x000fc80007ffe0ff */
        /* <DEDUP_REMOVED lines=43> */
.L_x_63:
[----:B------:R-:W-:Y:S05]  /*65e0*/  BSYNC.RECONVERGENT B3 ;  /* 0x0000000000037941 */ /* 0x000fea0003800200 */
.L_x_62:
[----:B------:R-:W-:Y:S05]  /*65f0*/  @!P4 BRA `(.L_x_61) ;  /* 0x0000000000d0c947 */ /* 0x000fea0003800000 */
.L_x_64:
        /* <DEDUP_REMOVED lines=52> */
.L_x_61:
[----:B------:R-:W-:Y:S05]  /*6940*/  BSYNC.RECONVERGENT B2 ;  /* 0x0000000000027941 */ /* 0x000fea0003800200 */
.L_x_60:
        /* <DEDUP_REMOVED lines=64> */
.L_x_68:
[----:B------:R-:W-:Y:S05]  /*6d50*/  BSYNC.RECONVERGENT B3 ;  /* 0x0000000000037941 */ /* 0x000fea0003800200 */
.L_x_67:
[----:B------:R-:W-:Y:S05]  /*6d60*/  @!P4 BRA `(.L_x_66) ;  /* 0x0000000000d0c947 */ /* 0x000fea0003800000 */
.L_x_69:
        /* <DEDUP_REMOVED lines=52> */
.L_x_66:
[----:B------:R-:W-:Y:S05]  /*70b0*/  BSYNC.RECONVERGENT B2 ;  /* 0x0000000000027941 */ /* 0x000fea0003800200 */
.L_x_65:
        /* <DEDUP_REMOVED lines=64> */
.L_x_73:
[----:B------:R-:W-:Y:S05]  /*74c0*/  BSYNC.RECONVERGENT B3 ;  /* 0x0000000000037941 */ /* 0x000fea0003800200 */
.L_x_72:
[----:B------:R-:W-:Y:S05]  /*74d0*/  @!P4 BRA `(.L_x_71) ;  /* 0x0000000000d0c947 */ /* 0x000fea0003800000 */
.L_x_74:
        /* <DEDUP_REMOVED lines=52> */
.L_x_71:
[----:B------:R-:W-:Y:S05]  /*7820*/  BSYNC.RECONVERGENT B2 ;  /* 0x0000000000027941 */ /* 0x000fea0003800200 */
.L_x_70:
        /* <DEDUP_REMOVED lines=16> */
[----:B------:R-:W-:-:S04]  /*7930*/  ISETP.GE.AND P5, PT, R20, RZ, PT ;  /* 0x000000ff1400720c */ /* 0x000fc80003fa6270 */
        /* <DEDUP_REMOVED lines=47> */
.L_x_78:
[----:B------:R-:W-:Y:S05]  /*7c30*/  BSYNC.RECONVERGENT B3 ;  /* 0x0000000000037941 */ /* 0x000fea0003800200 */
.L_x_77:
[----:B------:R-:W-:Y:S05]  /*7c40*/  @!P2 BRA `(.L_x_76) ;  /* 0x0000000000d0a947 */ /* 0x000fea0003800000 */
.L_x_79:
        /* <DEDUP_REMOVED lines=19> */
[----:B------:R-:W-:Y:S01]  /*7d80*/  IADD3 R44, PT, PT, R44, UR5, RZ ;  /* 0x000000052c2c7c10 */ /* 0x000fe2000fffe0ff */
[----:B------:R-:W2:Y:S02]  /*7d90*/  LDG.E.CONSTANT R39, desc[UR8][R38.64] ;  /* 0x0000000826277981 */ /* 0x000ea4000c1e9900 */
[--C-:B0-----:R-:W-:Y:S02]  /*7da0*/  IMAD R43, R43, UR4, R34.reuse ;  /* 0x000000042b2b7c24 */ /* 0x101fe4000f8e0222 */
[----:B------:R-:W-:Y:S02]  /*7db0*/  IMAD R41, R37, UR4, R34 ;  /* 0x0000000425297c24 */ /* 0x000fe4000f8e0222 */
[----:B------:R0:W3:Y:S02]  /*7dc0*/  LDG.E.CONSTANT R37, desc[UR8][R22.64] ;  /* 0x0000000816257981 */ /* 0x0000e4000c1e9900 */
[----:B----4-:R-:W-:-:S06]  /*7dd0*/  IMAD.WIDE R40, R41, 0x4, R24 ;  /* 0x0000000429287825 */ /* 0x010fcc00078e0218 */
[----:B------:R-:W2:Y:S01]  /*7de0*/  LDG.E.CONSTANT R40, desc[UR8][R40.64] ;  /* 0x0000000828287981 */ /* 0x000ea2000c1e9900 */
[----:B0-----:R-:W-:-:S04]  /*7df0*/  IMAD.WIDE R22, R43, 0x4, R24 ;  /* 0x000000042b167825 */ /* 0x001fc800078e0218 */
[C---:B------:R-:W-:Y:S01]  /*7e00*/  IMAD R43, R44.reuse, R33, R35 ;  /* 0x000000212c2b7224 */ /* 0x040fe200078e0223 */
[----:B------:R0:W3:Y:S01]  /*7e10*/  LDG.E.CONSTANT R38, desc[UR8][R22.64] ;  /* 0x0000000816267981 */ /* 0x0000e2000c1e9900 */
[----:B------:R-:W-:Y:S02]  /*7e20*/  VIADD R44, R44, UR5 ;  /* 0x000000052c2c7c36 */ /* 0x000fe40008000000 */
        /* <DEDUP_REMOVED lines=22> */
.L_x_76:
[----:B------:R-:W-:Y:S05]  /*7f90*/  BSYNC.RECONVERGENT B2 ;  /* 0x0000000000027941 */ /* 0x000fea0003800200 */
.L_x_75:
[----:B------:R-:W-:-:S04]  /*7fa0*/  IADD3 R34, PT, PT, R11, R34, RZ ;  /* 0x000000220b227210 */ /* 0x000fc80007ffe0ff */
[C---:B------:R-:W-:Y:S02]  /*7fb0*/  ISETP.GE.AND P1, PT, R34.reuse, R12, PT ;  /* 0x0000000c2200720c */ /* 0x040fe40003f26270 */
[----:B------:R-:W-:-:S13]  /*7fc0*/  ISETP.GT.AND P2, PT, R34, -0x1, PT ;  /* 0xffffffff2200780c */ /* 0x000fda0003f44270 */
[----:B------:R-:W-:Y:S05]  /*7fd0*/  @!P1 BRA P2, `(.L_x_80) ;  /* 0xffffffe000609947 */ /* 0x000fea000103ffff */
.L_x_59:
[----:B------:R-:W-:Y:S05]  /*7fe0*/  BSYNC.RECONVERGENT B1 ;  /* 0x0000000000017941 */ /* 0x000fea0003800200 */
.L_x_58:
        /* <DEDUP_REMOVED lines=14> */
[----:B0-----:R-:W-:Y:S01]  /*80d0*/  VIADD R20, R22, 0xffffffe ;  /* 0x0ffffffe16147836 */ /* 0x001fe20000000000 */
[----:B------:R-:W-:-:S02]  /*80e0*/  IABS R22, R4 ;  /* 0x0000000400167213 */ /* 0x000fc40000000000 */
[----:B------:R-:W-:-:S03]  /*80f0*/  LOP3.LUT R4, R4, R23, RZ, 0x3c, !PT ;  /* 0x0000001704047212 */ /* 0x000fc600078e3cff */
[----:B------:R0:W1:Y:S01]  /*8100*/  F2I.FTZ.U32.TRUNC.NTZ R21, R20 ;  /* 0x0000001400157305 */ /* 0x000062000021f000 */
[----:B------:R-:W-:Y:S01]  /*8110*/  ISETP.GE.AND P3, PT, R4, RZ, PT ;  /* 0x000000ff0400720c */ /* 0x000fe20003f66270 */
[----:B0-----:R-:W-:Y:S01]  /*8120*/  HFMA2 R20, -RZ, RZ, 0, 0 ;  /* 0x00000000ff147431 */ /* 0x001fe200000001ff */
[----:B-1----:R-:W-:-:S05]  /*8130*/  IADD3 R24, PT, PT, RZ, -R21, RZ ;  /* 0x80000015ff187210 */ /* 0x002fca0007ffe0ff */
[----:B------:R-:W-:-:S04]  /*8140*/  IMAD R27, R24, R25, RZ ;  /* 0x00000019181b7224 */ /* 0x000fc800078e02ff */
[----:B------:R-:W-:Y:S01]  /*8150*/  IMAD.HI.U32 R27, R21, R27, R20 ;  /* 0x0000001b151b7227 */ /* 0x000fe200078e0014 */
[----:B------:R-:W-:-:S05]  /*8160*/  MOV R20, R22 ;  /* 0x0000001600147202 */ /* 0x000fca0000000f00 */
[----:B------:R-:W-:-:S04]  /*8170*/  IMAD.HI.U32 R26, R27, R20, RZ ;  /* 0x000000141b1a7227 */ /* 0x000fc800078e00ff */
[----:B------:R-:W-:-:S04]  /*8180*/  IMAD.MOV R21, RZ, RZ, -R26 ;  /* 0x000000ffff157224 */ /* 0x000fc800078e0a1a */
        /* <DEDUP_REMOVED lines=20> */
[----:B-1----:R-:W-:Y:S02]  /*82d0*/  IMAD R27, R2, UR6, R13 ;  /* 0x00000006021b7c24 */ /* 0x002fe4000f8e020d */
[----:B------:R-:W-:-:S02]  /*82e0*/  VIADD R30, R4, UR5 ;  /* 0x00000005041e7c36 */ /* 0x000fc40008000000 */
[-C--:B------:R-:W-:Y:S02]  /*82f0*/  IMAD R27, R27, R21.reuse, R26 ;  /* 0x000000151b1b7224 */ /* 0x080fe400078e021a */
[--C-:B--2---:R-:W-:Y:S01]  /*8300*/  IMAD R29, R4, UR4, R19.reuse ;  /* 0x00000004041d7c24 */ /* 0x104fe2000f8e0213 */
[C---:B------:R-:W-:Y:S01]  /*8310*/  IADD3 R20, PT, PT, R30.reuse, UR5, RZ ;  /* 0x000000051e147c10 */ /* 0x040fe2000fffe0ff */
[----:B------:R-:W-:Y:S01]  /*8320*/  IMAD R30, R30, UR4, R19 ;  /* 0x000000041e1e7c24 */ /* 0x000fe2000f8e0213 */
[----:B------:R-:W-:-:S03]  /*8330*/  IADD3 R28, PT, PT, R27, R21, RZ ;  /* 0x000000151b1c7210 */ /* 0x000fc60007ffe0ff */
[----:B------:R-:W-:Y:S01]  /*8340*/  IMAD R31, R20, UR4, R19 ;  /* 0x00000004141f7c24 */ /* 0x000fe2000f8e0213 */
[----:B------:R-:W-:-:S07]  /*8350*/  IADD3 R32, PT, PT, R28, R21, RZ ;  /* 0x000000151c207210 */ /* 0x000fce0007ffe0ff */
.L_x_103:
[----:B------:R-:W0:Y:S01]  /*8360*/  LDC R22, c[0x0][0x3c8] ;  /* 0x0000f200ff167b82 */ /* 0x000e220000000800 */
[----:B------:R-:W1:Y:S01]  /*8370*/  LDCU UR5, c[0x0][0x3d0] ;  /* 0x00007a00ff0577ac */ /* 0x000e620008000800 */
[----:B------:R-:W-:Y:S01]  /*8380*/  IMAD.MOV R25, RZ, RZ, -R34 ;  /* 0x000000ffff197224 */ /* 0x000fe200078e0a22 */
        /* <DEDUP_REMOVED lines=24> */
[----:B------:R-:W-:Y:S01]  /*8510*/  @!P2 IADD3 R24, PT, PT, R24, -R23, RZ ;  /* 0x800000171818a210 */ /* 0x000fe20007ffe0ff */
[----:B------:R-:W-:-:S03]  /*8520*/  @!P2 VIADD R20, R20, 0x1 ;  /* 0x000000011414a836 */ /* 0x000fc60000000000 */
        /* <DEDUP_REMOVED lines=43> */
.L_x_86:
[----:B------:R-:W-:Y:S05]  /*87e0*/  BSYNC.RECONVERGENT B3 ;  /* 0x0000000000037941 */ /* 0x000fea0003800200 */
.L_x_85:
[----:B------:R-:W-:Y:S05]  /*87f0*/  @!P4 BRA `(.L_x_84) ;  /* 0x0000000000d0c947 */ /* 0x000fea0003800000 */
.L_x_87:
        /* <DEDUP_REMOVED lines=52> */
.L_x_84:
[----:B------:R-:W-:Y:S05]  /*8b40*/  BSYNC.RECONVERGENT B2 ;  /* 0x0000000000027941 */ /* 0x000fea0003800200 */
.L_x_83:
        /* <DEDUP_REMOVED lines=16> */
[----:B------:R-:W-:Y:S01]  /*8c50*/  LOP3.LUT R20, RZ, R25, RZ, 0x33, !PT ;  /* 0x00000019ff147212 */ /* 0x000fe200078e33ff */
        /* <DEDUP_REMOVED lines=47> */
.L_x_91:
[----:B------:R-:W-:Y:S05]  /*8f50*/  BSYNC.RECONVERGENT B3 ;  /* 0x0000000000037941 */ /* 0x000fea0003800200 */
.L_x_90:
[----:B------:R-:W-:Y:S05]  /*8f60*/  @!P4 BRA `(.L_x_89) ;  /* 0x0000000000d0c947 */ /* 0x000fea0003800000 */
.L_x_92:
        /* <DEDUP_REMOVED lines=52> */
.L_x_89:
[----:B------:R-:W-:Y:S05]  /*92b0*/  BSYNC.RECONVERGENT B2 ;  /* 0x0000000000027941 */ /* 0x000fea0003800200 */
.L_x_88:
        /* <DEDUP_REMOVED lines=64> */
.L_x_96:
[----:B------:R-:W-:Y:S05]  /*96c0*/  BSYNC.RECONVERGENT B3 ;  /* 0x0000000000037941 */ /* 0x000fea0003800200 */
.L_x_95:
[----:B------:R-:W-:Y:S05]  /*96d0*/  @!P4 BRA `(.L_x_94) ;  /* 0x0000000000d0c947 */ /* 0x000fea0003800000 */
.L_x_97:
        /* <DEDUP_REMOVED lines=52> */
.L_x_94:
[----:B------:R-:W-:Y:S05]  /*9a20*/  BSYNC.RECONVERGENT B2 ;  /* 0x0000000000027941 */ /* 0x000fea0003800200 */
.L_x_93:
        /* <DEDUP_REMOVED lines=64> */
.L_x_101:
[----:B------:R-:W-:Y:S05]  /*9e30*/  BSYNC.RECONVERGENT B3 ;  /* 0x0000000000037941 */ /* 0x000fea0003800200 */
.L_x_100:
[----:B------:R-:W-:Y:S05]  /*9e40*/  @!P2 BRA `(.L_x_99) ;  /* 0x0000000000d0a947 */ /* 0x000fea0003800000 */
.L_x_102:
        /* <DEDUP_REMOVED lines=31> */
[----:B------:R-:W-:Y:S02]  /*a040*/  IMAD R43, R44, R33, R35 ;  /* 0x000000212c2b7224 */ /* 0x000fe400078e0223 */
[----:B------:R-:W-:Y:S02]  /*a050*/  VIADD R44, R42, UR6 ;  /* 0x000000062a2c7c36 */ /* 0x000fe40008000000 */
[----:B------:R-:W-:Y:S01]  /*a060*/  IMAD.WIDE R20, R43, 0x4, R20 ;  /* 0x000000042b147825 */ /* 0x000fe200078e0214 */
[----:B------:R0:W4:Y:S02]  /*a070*/  LDG.E.CONSTANT R42, desc[UR8][R22.64] ;  /* 0x00000008162a7981 */ /* 0x000124000c1e9900 */
[C---:B------:R-:W-:Y:S01]  /*a080*/  IADD3 R43, PT, PT, R44.reuse, UR6, RZ ;  /* 0x000000062c2b7c10 */ /* 0x040fe2000fffe0ff */
[--C-:B------:R-:W-:Y:S02]  /*a090*/  IMAD R41, R44, UR7, R19.reuse ;  /* 0x000000072c297c24 */ /* 0x100fe4000f8e0213 */
[----:B------:R-:W4:Y:S02]  /*a0a0*/  LDG.E.CONSTANT R20, desc[UR8][R20.64] ;  /* 0x0000000814147981 */ /* 0x000f24000c1e9900 */
[----:B------:R-:W-:-:S02]  /*a0b0*/  IMAD R43, R43, UR7, R19 ;  /* 0x000000072b2b7c24 */ /* 0x000fc4000f8e0213 */
        /* <DEDUP_REMOVED lines=13> */
.L_x_99:
[----:B------:R-:W-:Y:S05]  /*a190*/  BSYNC.RECONVERGENT B2 ;  /* 0x0000000000027941 */ /* 0x000fea0003800200 */
.L_x_98:
[----:B------:R-:W-:-:S04]  /*a1a0*/  IADD3 R34, PT, PT, R11, R34, RZ ;  /* 0x000000220b227210 */ /* 0x000fc80007ffe0ff */
[C---:B------:R-:W-:Y:S02]  /*a1b0*/  ISETP.GE.AND P1, PT, R34.reuse, R12, PT ;  /* 0x0000000c2200720c */ /* 0x040fe40003f26270 */
[----:B------:R-:W-:-:S13]  /*a1c0*/  ISETP.GT.AND P2, PT, R34, -0x1, PT ;  /* 0xffffffff2200780c */ /* 0x000fda0003f44270 */
[----:B------:R-:W-:Y:S05]  /*a1d0*/  @!P1 BRA P2, `(.L_x_103) ;  /* 0xffffffe000609947 */ /* 0x000fea000103ffff */
.L_x_82:
[----:B------:R-:W-:Y:S05]  /*a1e0*/  BSYNC.RECONVERGENT B1 ;  /* 0x0000000000017941 */ /* 0x000fea0003800200 */
.L_x_81:
[----:B------:R-:W-:-:S04]  /*a1f0*/  IADD3 R19, PT, PT, R10, R19, RZ ;  /* 0x000000130a137210 */ /* 0x000fc80007ffe0ff */
[C---:B------:R-:W-:Y:S02]  /*a200*/  ISETP.GE.AND P1, PT, R19.reuse, R9, PT ;  /* 0x000000091300720c */ /* 0x040fe40003f26270 */
[----:B------:R-:W-:-:S13]  /*a210*/  ISETP.GT.AND P2, PT, R19, -0x1, PT ;  /* 0xffffffff1300780c */ /* 0x000fda0003f44270 */
[----:B------:R-:W-:Y:S05]  /*a220*/  @!P1 BRA P2, `(.L_x_104) ;  /* 0xffffff7800009947 */ /* 0x000fea000103ffff */
.L_x_11:
[----:B------:R-:W-:Y:S05]  /*a230*/  BSYNC.RECONVERGENT B0 ;  /* 0x0000000000007941 */ /* 0x000fea0003800200 */
.L_x_10:
[----:B------:R-:W0:Y:S01]  /*a240*/  LDCU UR6, c[0x0][0x3a0] ;  /* 0x00007400ff0677ac */ /* 0x000e220008000800 */
[----:B------:R-:W1:Y:S01]  /*a250*/  LDC.64 R8, c[0x0][0x3b0] ;  /* 0x0000ec00ff087b82 */ /* 0x000e620000000a00 */
[----:B------:R-:W0:Y:S01]  /*a260*/  LDCU.64 UR4, c[0x0][0x3b0] ;  /* 0x00007600ff0477ac */ /* 0x000e220008000a00 */
[----:B------:R-:W2:Y:S06]  /*a270*/  LDCU UR7, c[0x0][0x3b8] ;  /* 0x00007700ff0777ac */ /* 0x000eac0008000800 */
[----:B------:R-:W3:Y:S08]  /*a280*/  LDC R11, c[0x0][0x3b8] ;  /* 0x0000ee00ff0b7b82 */ /* 0x000ef00000000800 */
[----:B------:R-:W4:Y:S01]  /*a290*/  LDC.64 R4, c[0x0][0x398] ;  /* 0x0000e600ff047b82 */ /* 0x000f220000000a00 */
[----:B0-----:R-:W-:Y:S01]  /*a2a0*/  UIMAD UR4, UR4, UR6, URZ ;  /* 0x00000006040472a4 */ /* 0x001fe2000f8e02ff */
[----:B-1----:R-:W-:-:S03]  /*a2b0*/  IMAD R2, R2, R8, R3 ;  /* 0x0000000802027224 */ /* 0x002fc600078e0203 */
[----:B------:R-:W-:Y:S01]  /*a2c0*/  UIMAD UR4, UR4, UR5, URZ ;  /* 0x00000005040472a4 */ /* 0x000fe2000f8e02ff */
[----:B------:R-:W-:-:S03]  /*a2d0*/  IMAD R2, R2, R9, R7 ;  /* 0x0000000902027224 */ /* 0x000fc600078e0207 */
[----:B--2---:R-:W-:-:S06]  /*a2e0*/  UIMAD UR4, UR4, UR7, URZ ;  /* 0x00000007040472a4 */ /* 0x004fcc000f8e02ff */
[----:B------:R-:W-:-:S04]  /*a2f0*/  VIMNMX R3, PT, PT, R0, UR4, !PT ;  /* 0x0000000400037c48 */ /* 0x000fc8000ffe0100 */
[----:B------:R-:W-:Y:S01]  /*a300*/  IADD3 R7, PT, PT, -R0, R3, RZ ;  /* 0x0000000300077210 */ /* 0x000fe20007ffe1ff */
[----:B---3--:R-:W-:-:S03]  /*a310*/  IMAD R3, R2, R11, R6 ;  /* 0x0000000b02037224 */ /* 0x008fc600078e0206 */
[----:B------:R-:W-:Y:S01]  /*a320*/  ISETP.NE.AND P0, PT, R7, 0x1, PT ;  /* 0x000000010700780c */ /* 0x000fe20003f05270 */
[----:B----4-:R-:W-:-:S05]  /*a330*/  IMAD.WIDE R2, R3, 0x4, R4 ;  /* 0x0000000403027825 */ /* 0x010fca00078e0204 */
[----:B-----5:R0:W-:Y:S07]  /*a340*/  STG.E desc[UR8][R2.64], R36 ;  /* 0x0000002402007986 */ /* 0x0201ee000c101908 */
[----:B------:R-:W-:Y:S05]  /*a350*/  @!P0 EXIT ;  /* 0x000000000000894d */ /* 0x000fea0003800000 */
[----:B------:R-:W-:Y:S01]  /*a360*/  IABS R5, R11 ;  /* 0x0000000b00057213 */ /* 0x000fe20000000000 */
[----:B0-----:R-:W0:Y:S01]  /*a370*/  LDC.64 R36, c[0x0][0x390] ;  /* 0x0000e400ff247b82 */ /* 0x001e220000000a00 */
[----:B------:R-:W-:Y:S01]  /*a380*/  IADD3 R6, PT, PT, R0, 0x1, RZ ;  /* 0x0000000100067810 */ /* 0x000fe20007ffe0ff */
[----:B------:R-:W1:Y:S01]  /*a390*/  LDCU UR5, c[0x0][0x3d0] ;  /* 0x00007a00ff0577ac */ /* 0x000e620008000800 */
[----:B------:R-:W2:Y:S01]  /*a3a0*/  I2F.RP R4, R5 ;  /* 0x0000000500047306 */ /* 0x000ea20000209400 */
[----:B------:R-:W-:Y:S02]  /*a3b0*/  IABS R13, R9 ;  /* 0x00000009000d7213 */ /* 0x000fe40000000000 */
[----:B------:R-:W-:Y:S01]  /*a3c0*/  IABS R10, R6 ;  /* 0x00000006000a7213 */ /* 0x000fe20000000000 */
[----:B------:R-:W3:Y:S01]  /*a3d0*/  LDCU UR4, c[0x0][0x3cc] ;  /* 0x00007980ff0477ac */ /* 0x000ee20008000800 */
[----:B------:R-:W-:-:S03]  /*a3e0*/  IABS R12, R8 ;  /* 0x00000008000c7213 */ /* 0x000fc60000000000 */
[----:B--2---:R-:W2:Y:S02]  /*a3f0*/  MUFU.RCP R4, R4 ;  /* 0x0000000400047308 */ /* 0x004ea40000001000 */
[----:B--2---:R-:W-:-:S06]  /*a400*/  VIADD R3, R4, 0xffffffe ;  /* 0x0ffffffe04037836 */ /* 0x004fcc0000000000 */
[----:B------:R-:W2:Y:S02]  /*a410*/  F2I.FTZ.U32.TRUNC.NTZ R3, R3 ;  /* 0x0000000300037305 */ /* 0x000ea4000021f000 */
[----:B--2---:R-:W-:-:S05]  /*a420*/  IADD3 R2, PT, PT, RZ, -R3, RZ ;  /* 0x80000003ff027210 */ /* 0x004fca0007ffe0ff */
[----:B------:R-:W-:Y:S02]  /*a430*/  IMAD R7, R2, R5, RZ ;  /* 0x0000000502077224 */ /* 0x000fe400078e02ff */
[----:B------:R-:W-:-:S05]  /*a440*/  HFMA2 R2, -RZ, RZ, 0, 0 ;  /* 0x00000000ff027431 */ /* 0x000fca00000001ff */
[----:B------:R-:W-:Y:S01]  /*a450*/  IMAD.HI.U32 R7, R3, R7, R2 ;  /* 0x0000000703077227 */ /* 0x000fe200078e0002 */
[----:B------:R-:W-:Y:S02]  /*a460*/  MOV R2, R10 ;  /* 0x0000000a00027202 */ /* 0x000fe40000000f00 */
[----:B------:R-:W2:Y:S03]  /*a470*/  I2F.RP R10, R13 ;  /* 0x0000000d000a7306 */ /* 0x000ea60000209400 */
[----:B------:R-:W-:-:S05]  /*a480*/  IMAD.HI.U32 R4, R7, R2, RZ ;  /* 0x0000000207047227 */ /* 0x000fca00078e00ff */
[----:B------:R-:W-:-:S05]  /*a490*/  IADD3 R3, PT, PT, -R4, RZ, RZ ;  /* 0x000000ff04037210 */ /* 0x000fca0007ffe1ff */
[C---:B------:R-:W-:Y:S01]  /*a4a0*/  IMAD R2, R5.reuse, R3, R2 ;  /* 0x0000000305027224 */ /* 0x040fe200078e0202 */
[----:B--2---:R-:W2:Y:S04]  /*a4b0*/  MUFU.RCP R10, R10 ;  /* 0x0000000a000a7308 */ /* 0x004ea80000001000 */
[----:B------:R-:W-:-:S13]  /*a4c0*/  ISETP.GT.U32.AND P1, PT, R5, R2, PT ;  /* 0x000000020500720c */ /* 0x000fda0003f24070 */
[----:B------:R-:W-:Y:S01]  /*a4d0*/  @!P1 IMAD.IADD R2, R2, 0x1, -R5 ;  /* 0x0000000102029824 */ /* 0x000fe200078e0a05 */
[----:B--2---:R-:W-:Y:S02]  /*a4e0*/  IADD3 R3, PT, PT, R10, 0xffffffe, RZ ;  /* 0x0ffffffe0a037810 */ /* 0x004fe40007ffe0ff */
[----:B------:R-:W-:Y:S01]  /*a4f0*/  @!P1 IADD3 R4, PT, PT, R4, 0x1, RZ ;  /* 0x0000000104049810 */ /* 0x000fe20007ffe0ff */
[----:B------:R-:W2:Y:S01]  /*a500*/  I2F.RP R10, R12 ;  /* 0x0000000c000a7306 */ /* 0x000ea20000209400 */
[----:B------:R-:W-:Y:S02]  /*a510*/  ISETP.GE.U32.AND P0, PT, R2, R5, PT ;  /* 0x000000050200720c */ /* 0x000fe40003f06070 */
[----:B------:R-:W-:Y:S02]  /*a520*/  LOP3.LUT R2, R6, R11, RZ, 0x3c, !PT ;  /* 0x0000000b06027212 */ /* 0x000fe400078e3cff */
[----:B------:R-:W-:Y:S02]  /*a530*/  ISETP.NE.AND P1, PT, R11, RZ, PT ;  /* 0x000000ff0b00720c */ /* 0x000fe40003f25270 */
[----:B------:R-:W-:Y:S01]  /*a540*/  ISETP.GE.AND P2, PT, R2, RZ, PT ;  /* 0x000000ff0200720c */ /* 0x000fe20003f46270 */
[----:B------:R-:W4:Y:S06]  /*a550*/  F2I.FTZ.U32.TRUNC.NTZ R3, R3 ;  /* 0x0000000300037305 */ /* 0x000f2c000021f000 */
[----:B------:R-:W-:-:S02]  /*a560*/  @P0 IADD3 R4, PT, PT, R4, 0x1, RZ ;  /* 0x0000000104040810 */ /* 0x000fc40007ffe0ff */
[----:B--2---:R-:W2:Y:S04]  /*a570*/  MUFU.RCP R10, R10 ;  /* 0x0000000a000a7308 */ /* 0x004ea80000001000 */
[----:B------:R-:W-:Y:S02]  /*a580*/  @!P2 IADD3 R4, PT, PT, -R4, RZ, RZ ;  /* 0x000000ff0404a210 */ /* 0x000fe40007ffe1ff */
[----:B------:R-:W-:Y:S02]  /*a590*/  @!P1 LOP3.LUT R4, RZ, R11, RZ, 0x33, !PT ;  /* 0x0000000bff049212 */ /* 0x000fe400078e33ff */
[----:B----4-:R-:W-:Y:S02]  /*a5a0*/  IADD3 R2, PT, PT, RZ, -R3, RZ ;  /* 0x80000003ff027210 */ /* 0x010fe40007ffe0ff */
[----:B------:R-:W-:-:S03]  /*a5b0*/  IABS R7, R4 ;  /* 0x0000000400077213 */ /* 0x000fc60000000000 */
[----:B------:R-:W-:Y:S02]  /*a5c0*/  IMAD R5, R2, R13, RZ ;  /* 0x0000000d02057224 */ /* 0x000fe400078e02ff */
[----:B------:R-:W-:-:S04]  /*a5d0*/  IMAD.MOV.U32 R2, RZ, RZ, RZ ;  /* 0x000000ffff027224 */ /* 0x000fc800078e00ff */
[----:B------:R-:W-:Y:S01]  /*a5e0*/  IMAD.HI.U32 R5, R3, R5, R2 ;  /* 0x0000000503057227 */ /* 0x000fe200078e0002 */
[----:B------:R-:W-:-:S05]  /*a5f0*/  MOV R2, R7 ;  /* 0x0000000700027202 */ /* 0x000fca0000000f00 */
[----:B------:R-:W-:-:S05]  /*a600*/  IMAD.HI.U32 R7, R5, R2, RZ ;  /* 0x0000000205077227 */ /* 0x000fca00078e00ff */
[----:B------:R-:W-:-:S05]  /*a610*/  IADD3 R3, PT, PT, -R7, RZ, RZ ;  /* 0x000000ff07037210 */ /* 0x000fca0007ffe1ff */
[----:B------:R-:W-:Y:S01]  /*a620*/  IMAD R2, R13, R3, R2 ;  /* 0x000000030d027224 */ /* 0x000fe200078e0202 */
[----:B--2---:R-:W-:-:S04]  /*a630*/  IADD3 R3, PT, PT, R10, 0xffffffe, RZ ;  /* 0x0ffffffe0a037810 */ /* 0x004fc80007ffe0ff */
[----:B------:R-:W-:Y:S02]  /*a640*/  ISETP.GT.U32.AND P1, PT, R13, R2, PT ;  /* 0x000000020d00720c */ /* 0x000fe40003f24070 */
[----:B------:R-:W2:Y:S11]  /*a650*/  F2I.FTZ.U32.TRUNC.NTZ R3, R3 ;  /* 0x0000000300037305 */ /* 0x000eb6000021f000 */
[----:B------:R-:W-:-:S02]  /*a660*/  @!P1 IADD3 R2, PT, PT, R2, -R13, RZ ;  /* 0x8000000d02029210 */ /* 0x000fc40007ffe0ff */
[----:B------:R-:W-:Y:S02]  /*a670*/  @!P1 IADD3 R7, PT, PT, R7, 0x1, RZ ;  /* 0x0000000107079810 */ /* 0x000fe40007ffe0ff */
[----:B------:R-:W-:Y:S02]  /*a680*/  ISETP.GE.U32.AND P0, PT, R2, R13, PT ;  /* 0x0000000d0200720c */ /* 0x000fe40003f06070 */
[----:B------:R-:W-:Y:S02]  /*a690*/  LOP3.LUT R2, R4, R9, RZ, 0x3c, !PT ;  /* 0x0000000904027212 */ /* 0x000fe400078e3cff */
[----:B------:R-:W-:Y:S02]  /*a6a0*/  ISETP.NE.AND P1, PT, R9, RZ, PT ;  /* 0x000000ff0900720c */ /* 0x000fe40003f25270 */
[----:B------:R-:W-:Y:S01]  /*a6b0*/  ISETP.GE.AND P2, PT, R2, RZ, PT ;  /* 0x000000ff0200720c */ /* 0x000fe20003f46270 */
[----:B------:R-:W-:Y:S01]  /*a6c0*/  HFMA2 R2, -RZ, RZ, 0, 0 ;  /* 0x00000000ff027431 */ /* 0x000fe200000001ff */
[----:B--2---:R-:W-:-:S05]  /*a6d0*/  IADD3 R5, PT, PT, RZ, -R3, RZ ;  /* 0x80000003ff057210 */ /* 0x004fca0007ffe0ff */
[----:B------:R-:W-:Y:S02]  /*a6e0*/  @P0 VIADD R7, R7, 0x1 ;  /* 0x0000000107070836 */ /* 0x000fe40000000000 */
[----:B------:R-:W-:-:S04]  /*a6f0*/  IMAD R5, R5, R12, RZ ;  /* 0x0000000c05057224 */ /* 0x000fc800078e02ff */
[----:B------:R-:W-:Y:S01]  /*a700*/  @!P2 IADD3 R7, PT, PT, -R7, RZ, RZ ;  /* 0x000000ff0707a210 */ /* 0x000fe20007ffe1ff */
[----:B------:R-:W-:Y:S01]  /*a710*/  IMAD.HI.U32 R2, R3, R5, R2 ;  /* 0x0000000503027227 */ /* 0x000fe200078e0002 */
[----:B------:R-:W-:-:S04]  /*a720*/  @!P1 LOP3.LUT R7, RZ, R9, RZ, 0x33, !PT ;  /* 0x00000009ff079212 */ /* 0x000fc800078e33ff */
[----:B------:R-:W-:-:S04]  /*a730*/  IABS R10, R7 ;  /* 0x00000007000a7213 */ /* 0x000fc80000000000 */
[----:B------:R-:W-:-:S05]  /*a740*/  MOV R3, R10 ;  /* 0x0000000a00037202 */ /* 0x000fca0000000f00 */
[----:B------:R-:W-:-:S05]  /*a750*/  IMAD.HI.U32 R2, R2, R3, RZ ;  /* 0x0000000302027227 */ /* 0x000fca00078e00ff */
[----:B------:R-:W-:-:S05]  /*a760*/  IADD3 R10, PT, PT, -R2, RZ, RZ ;  /* 0x000000ff020a7210 */ /* 0x000fca0007ffe1ff */
[C---:B------:R-:W-:Y:S02]  /*a770*/  IMAD R3, R12.reuse, R10, R3 ;  /* 0x0000000a0c037224 */ /* 0x040fe400078e0203 */
[----:B------:R-:W2:Y:S03]  /*a780*/  LDC R10, c[0x0][0x3e4] ;  /* 0x0000f900ff0a7b82 */ /* 0x000ea60000000800 */
[----:B------:R-:W-:-:S13]  /*a790*/  ISETP.GT.U32.AND P1, PT, R12, R3, PT ;  /* 0x000000030c00720c */ /* 0x000fda0003f24070 */
[----:B------:R-:W-:Y:S01]  /*a7a0*/  @!P1 IMAD.IADD R3, R3, 0x1, -R12 ;  /* 0x0000000103039824 */ /* 0x000fe200078e0a0c */
[----:B------:R-:W-:Y:S02]  /*a7b0*/  @!P1 IADD3 R2, PT, PT, R2, 0x1, RZ ;  /* 0x0000000102029810 */ /* 0x000fe40007ffe0ff */
[----:B------:R-:W-:Y:S02]  /*a7c0*/  ISETP.NE.AND P1, PT, R8, RZ, PT ;  /* 0x000000ff0800720c */ /* 0x000fe40003f25270 */
[----:B------:R-:W-:Y:S02]  /*a7d0*/  ISETP.GE.U32.AND P0, PT, R3, R12, PT ;  /* 0x0000000c0300720c */ /* 0x000fe40003f06070 */
[----:B------:R-:W-:-:S04]  /*a7e0*/  LOP3.LUT R3, R7, R8, RZ, 0x3c, !PT ;  /* 0x0000000807037212 */ /* 0x000fc800078e3cff */
[----:B------:R-:W-:-:S07]  /*a7f0*/  ISETP.GE.AND P2, PT, R3, RZ, PT ;  /* 0x000000ff0300720c */ /* 0x000fce0003f46270 */
[----:B------:R-:W-:-:S06]  /*a800*/  @P0 IADD3 R2, PT, PT, R2, 0x1, RZ ;  /* 0x0000000102020810 */ /* 0x000fcc0007ffe0ff */
[----:B------:R-:W-:Y:S02]  /*a810*/  @!P2 IADD3 R2, PT, PT, -R2, RZ, RZ ;  /* 0x000000ff0202a210 */ /* 0x000fe40007ffe1ff */
[----:B------:R-:W-:-:S04]  /*a820*/  @!P1 LOP3.LUT R2, RZ, R8, RZ, 0x33, !PT ;  /* 0x00000008ff029212 */ /* 0x000fc800078e33ff */
[----:B------:R-:W-:-:S05]  /*a830*/  IADD3 R3, PT, PT, -R2, RZ, RZ ;  /* 0x000000ff02037210 */ /* 0x000fca0007ffe1ff */
[----:B------:R-:W-:-:S04]  /*a840*/  IMAD R3, R8, R3, R7 ;  /* 0x0000000308037224 */ /* 0x000fc800078e0207 */
[----:B0-----:R-:W-:-:S06]  /*a850*/  IMAD.WIDE R36, R3, 0x4, R36 ;  /* 0x0000000403247825 */ /* 0x001fcc00078e0224 */
[----:B------:R0:W5:Y:S01]  /*a860*/  LDG.E.CONSTANT R36, desc[UR8][R36.64] ;  /* 0x0000000824247981 */ /* 0x000162000c1e9900 */
[----:B--2---:R-:W-:Y:S02]  /*a870*/  IABS R15, R10 ;  /* 0x0000000a000f7213 */ /* 0x004fe40000000000 */
[----:B------:R-:W-:Y:S02]  /*a880*/  IADD3 R7, PT, PT, -R7, RZ, RZ ;  /* 0x000000ff07077210 */ /* 0x000fe40007ffe1ff */
[----:B------:R-:W2:Y:S01]  /*a890*/  I2F.RP R14, R15 ;  /* 0x0000000f000e7306 */ /* 0x000ea20000209400 */
[----:B------:R-:W-:Y:S02]  /*a8a0*/  MOV R19, 0xffffffff ;  /* 0xffffffff00137802 */ /* 0x000fe40000000f00 */
[----:B------:R-:W-:-:S05]  /*a8b0*/  IMAD R7, R9, R7, R4 ;  /* 0x0000000709077224 */ /* 0x000fca00078e0204 */
[----:B---3--:R-:W-:Y:S01]  /*a8c0*/  IADD3 R9, PT, PT, R7, UR4, RZ ;  /* 0x0000000407097c10 */ /* 0x008fe2000fffe0ff */
[----:B--2---:R-:W2:Y:S02]  /*a8d0*/  MUFU.RCP R14, R14 ;  /* 0x0000000e000e7308 */ /* 0x004ea40000001000 */
[----:B--2---:R-:W-:Y:S02]  /*a8e0*/  IADD3 R12, PT, PT, R14, 0xffffffe, RZ ;  /* 0x0ffffffe0e0c7810 */ /* 0x004fe40007ffe0ff */
[----:B------:R-:W2:Y:S04]  /*a8f0*/  LDC R14, c[0x0][0x3c4] ;  /* 0x0000f100ff0e7b82 */ /* 0x000ea80000000800 */
[----:B------:R3:W4:Y:S02]  /*a900*/  F2I.FTZ.U32.TRUNC.NTZ R13, R12 ;  /* 0x0000000c000d7305 */ /* 0x000724000021f000 */
[----:B---3--:R-:W-:-:S02]  /*a910*/  HFMA2 R12, -RZ, RZ, 0, 0 ;  /* 0x00000000ff0c7431 */ /* 0x008fc400000001ff */
[----:B----4-:R-:W-:-:S04]  /*a920*/  IMAD.MOV R8, RZ, RZ, -R13 ;  /* 0x000000ffff087224 */ /* 0x010fc800078e0a0d */
[----:B------:R-:W-:Y:S01]  /*a930*/  IMAD R5, R8, R15, RZ ;  /* 0x0000000f08057224 */ /* 0x000fe200078e02ff */
[----:B------:R-:W-:-:S03]  /*a940*/  IABS R8, R3 ;  /* 0x0000000300087213 */ /* 0x000fc60000000000 */
[----:B------:R-:W-:-:S06]  /*a950*/  IMAD.HI.U32 R5, R13, R5, R12 ;  /* 0x000000050d057227 */ /* 0x000fcc00078e000c */
[----:B------:R-:W-:-:S05]  /*a960*/  IMAD.HI.U32 R5, R5, R8, RZ ;  /* 0x0000000805057227 */ /* 0x000fca00078e00ff */
[----:B------:R-:W-:-:S05]  /*a970*/  IADD3 R13, PT, PT, -R5, RZ, RZ ;  /* 0x000000ff050d7210 */ /* 0x000fca0007ffe1ff */
[----:B------:R-:W-:-:S05]  /*a980*/  IMAD R8, R15, R13, R8 ;  /* 0x0000000d0f087224 */ /* 0x000fca00078e0208 */
[----:B------:R-:W-:-:S13]  /*a990*/  ISETP.GT.U32.AND P1, PT, R15, R8, PT ;  /* 0x000000080f00720c */ /* 0x000fda0003f24070 */
[-C--:B------:R-:W-:Y:S02]  /*a9a0*/  @!P1 IADD3 R8, PT, PT, R8, -R15.reuse, RZ ;  /* 0x8000000f08089210 */ /* 0x080fe40007ffe0ff */
[----:B------:R-:W-:Y:S02]  /*a9b0*/  @!P1 IADD3 R5, PT, PT, R5, 0x1, RZ ;  /* 0x0000000105059810 */ /* 0x000fe40007ffe0ff */
[----:B------:R-:W-:Y:S02]  /*a9c0*/  ISETP.GE.U32.AND P0, PT, R8, R15, PT ;  /* 0x0000000f0800720c */ /* 0x000fe40003f06070 */
[----:B------:R-:W-:Y:S02]  /*a9d0*/  LOP3.LUT R8, R3, R10, RZ, 0x3c, !PT ;  /* 0x0000000a03087212 */ /* 0x000fe400078e3cff */
[----:B------:R-:W-:Y:S02]  /*a9e0*/  ISETP.NE.AND P1, PT, R10, RZ, PT ;  /* 0x000000ff0a00720c */ /* 0x000fe40003f25270 */
[----:B------:R-:W-:Y:S01]  /*a9f0*/  ISETP.GE.AND P2, PT, R8, RZ, PT ;  /* 0x000000ff0800720c */ /* 0x000fe20003f46270 */
[----:B------:R-:W-:-:S04]  /*aa00*/  IMAD.MOV R8, RZ, RZ, -R4 ;  /* 0x000000ffff087224 */ /* 0x000fc800078e0a04 */
[----:B------:R-:W-:Y:S02]  /*aa10*/  IMAD R6, R11, R8, R6 ;  /* 0x000000080b067224 */ /* 0x000fe400078e0206 */
[----:B------:R-:W-:Y:S02]  /*aa20*/  @P0 IADD3 R5, PT, PT, R5, 0x1, RZ ;  /* 0x0000000105050810 */ /* 0x000fe40007ffe0ff */
[----:B--2---:R-:W-:Y:S02]  /*aa30*/  ISETP.GE.AND P0, PT, R14, 0x1, PT ;  /* 0x000000010e00780c */ /* 0x004fe40003f06270 */
[----:B-1----:R-:W-:Y:S02]  /*aa40*/  IADD3 R4, PT, PT, R6, UR5, RZ ;  /* 0x0000000506047c10 */ /* 0x002fe4000fffe0ff */
[----:B------:R-:W-:Y:S02]  /*aa50*/  @!P2 IADD3 R5, PT, PT, -R5, RZ, RZ ;  /* 0x000000ff0505a210 */ /* 0x000fe40007ffe1ff */
[----:B------:R-:W-:-:S07]  /*aa60*/  @!P1 LOP3.LUT R5, RZ, R10, RZ, 0x33, !PT ;  /* 0x0000000aff059212 */ /* 0x000fce00078e33ff */
[----:B0-----:R-:W-:Y:S05]  /*aa70*/  @!P0 BRA `(.L_x_105) ;  /* 0x0000000000c08947 */ /* 0x001fea0003800000 */
[----:B------:R-:W-:Y:S01]  /*aa80*/  IABS R15, R14 ;  /* 0x0000000e000f7213 */ /* 0x000fe20000000000 */
[----:B------:R-:W-:Y:S01]  /*aa90*/  BSSY.RECONVERGENT B0, `(.L_x_105) ;  /* 0x000002e000007945 */ /* 0x000fe20003800200 */
[----:B------:R-:W-:Y:S01]  /*aaa0*/  MOV R10, RZ ;  /* 0x000000ff000a7202 */ /* 0x000fe20000000f00 */
[----:B------:R-:W0:Y:S01]  /*aab0*/  LDCU UR4, c[0x0][0x3d4] ;  /* 0x00007a80ff0477ac */ /* 0x000e220008000800 */
[----:B------:R-:W1:Y:S01]  /*aac0*/  I2F.RP R12, R15 ;  /* 0x0000000f000c7306 */ /* 0x000e620000209400 */
[----:B------:R-:W-:Y:S02]  /*aad0*/  ISETP.GE.AND P1, PT, R9, RZ, PT ;  /* 0x000000ff0900720c */ /* 0x000fe40003f26270 */
[----:B------:R-:W-:Y:S02]  /*aae0*/  ISETP.NE.AND P2, PT, R14, RZ, PT ;  /* 0x000000ff0e00720c */ /* 0x000fe40003f45270 */
[----:B------:R-:W-:-:S03]  /*aaf0*/  MOV R19, RZ ;  /* 0x000000ff00137202 */ /* 0x000fc60000000f00 */
[----:B-1----:R-:W1:Y:S02]  /*ab00*/  MUFU.RCP R12, R12 ;  /* 0x0000000c000c7308 */ /* 0x002e640000001000 */
[----:B-1----:R-:W-:Y:S02]  /*ab10*/  VIADD R13, R12, 0xffffffe ;  /* 0x0ffffffe0c0d7836 */ /* 0x002fe40000000000 */
[----:B------:R-:W1:Y:S04]  /*ab20*/  LDC R12, c[0x0][0x3c4] ;  /* 0x0000f100ff0c7b82 */ /* 0x000e680000000800 */
[----:B------:R-:W2:Y:S02]  /*ab30*/  F2I.FTZ.U32.TRUNC.NTZ R11, R13 ;  /* 0x0000000d000b7305 */ /* 0x000ea4000021f000 */
[----:B--2---:R-:W-:-:S05]  /*ab40*/  IADD3 R8, PT, PT, RZ, -R11, RZ ;  /* 0x8000000bff087210 */ /* 0x004fca0007ffe0ff */
[----:B------:R-:W-:Y:S01]  /*ab50*/  IMAD R17, R8, R15, RZ ;  /* 0x0000000f08117224 */ /* 0x000fe200078e02ff */
[----:B------:R-:W-:Y:S02]  /*ab60*/  IABS R8, R9 ;  /* 0x0000000900087213 */ /* 0x000fe40000000000 */
[----:B-1----:R-:W-:Y:S01]  /*ab70*/  IABS R21, R12 ;  /* 0x0000000c00157213 */ /* 0x002fe20000000000 */
[----:B------:R-:W-:Y:S01]  /*ab80*/  IMAD.HI.U32 R17, R11, R17, R10 ;  /* 0x000000110b117227 */ /* 0x000fe200078e000a */
[----:B------:R-:W-:-:S05]  /*ab90*/  MOV R10, R8 ;  /* 0x00000008000a7202 */ /* 0x000fca0000000f00 */
[----:B------:R-:W-:-:S05]  /*aba0*/  IMAD.HI.U32 R8, R17, R10, RZ ;  /* 0x0000000a11087227 */ /* 0x000fca00078e00ff */
[----:B------:R-:W-:-:S05]  /*abb0*/  IADD3 R11, PT, PT, -R8, RZ, RZ ;  /* 0x000000ff080b7210 */ /* 0x000fca0007ffe1ff */
[----:B------:R-:W-:-:S05]  /*abc0*/  IMAD R8, R15, R11, R10 ;  /* 0x0000000b0f087224 */ /* 0x000fca00078e020a */
[----:B------:R-:W-:-:S13]  /*abd0*/  ISETP.GT.U32.AND P0, PT, R15, R8, PT ;  /* 0x000000080f00720c */ /* 0x000fda0003f04070 */
[----:B------:R-:W-:-:S04]  /*abe0*/  @!P0 IADD3 R8, PT, PT, R8, -R15, RZ ;  /* 0x8000000f08088210 */ /* 0x000fc80007ffe0ff */
[----:B------:R-:W-:-:S13]  /*abf0*/  ISETP.GT.U32.AND P0, PT, R15, R8, PT ;  /* 0x000000080f00720c */ /* 0x000fda0003f04070 */
[----:B------:R-:W-:Y:S01]  /*ac00*/  @!P0 IMAD.IADD R8, R8, 0x1, -R15 ;  /* 0x0000000108088824 */ /* 0x000fe200078e0a0f */
[----:B------:R-:W-:-:S04]  /*ac10*/  ISETP.NE.AND P0, PT, R12, RZ, PT ;  /* 0x000000ff0c00720c */ /* 0x000fc80003f05270 */
[----:B------:R-:W-:-:S04]  /*ac20*/  MOV R13, R8 ;  /* 0x00000008000d7202 */ /* 0x000fc80000000f00 */
[----:B------:R-:W-:Y:S02]  /*ac30*/  @!P1 IADD3 R13, PT, PT, -R13, RZ, RZ ;  /* 0x000000ff0d0d9210 */ /* 0x000fe40007ffe1ff */
[----:B0-----:R-:W-:-:S07]  /*ac40*/  @!P2 LOP3.LUT R13, RZ, R14, RZ, 0x33, !PT ;  /* 0x0000000eff0da212 */ /* 0x001fce00078e33ff */
.L_x_107:
        /* <DEDUP_REMOVED lines=9> */
[----:B------:R-:W-:-:S05]  /*ace0*/  @!P1 IMAD.IADD R8, R8, 0x1, -R21 ;  /* 0x0000000108089824 */ /* 0x000fca00078e0a15 */
        /* <DEDUP_REMOVED lines=8> */
.L_x_106:
[----:B------:R-:W-:Y:S05]  /*ad70*/  BSYNC.RECONVERGENT B0 ;  /* 0x0000000000007941 */ /* 0x000fea0003800200 */
.L_x_105:
[----:B------:R-:W0:Y:S01]  /*ad80*/  LDC R14, c[0x0][0x3c8] ;  /* 0x0000f200ff0e7b82 */ /* 0x000e220000000800 */
[----:B------:R-:W-:Y:S02]  /*ad90*/  MOV R8, 0xffffffff ;  /* 0xffffffff00087802 */ /* 0x000fe40000000f00 */
[----:B0-----:R-:W-:-:S13]  /*ada0*/  ISETP.GE.AND P0, PT, R14, 0x1, PT ;  /* 0x000000010e00780c */ /* 0x001fda0003f06270 */
[----:B------:R-:W-:Y:S05]  /*adb0*/  @!P0 BRA `(.L_x_108) ;  /* 0x0000000000c08947 */ /* 0x000fea0003800000 */
[----:B------:R-:W-:Y:S01]  /*adc0*/  IABS R15, R14 ;  /* 0x0000000e000f7213 */ /* 0x000fe20000000000 */
[----:B------:R-:W-:Y:S01]  /*add0*/  HFMA2 R10, -RZ, RZ, 0, 0 ;  /* 0x00000000ff0a7431 */ /* 0x000fe200000001ff */
[----:B------:R-:W0:Y:S01]  /*ade0*/  LDC R21, c[0x0][0x3c8] ;  /* 0x0000f200ff157b82 */ /* 0x000e220000000800 */
[----:B------:R-:W-:Y:S01]  /*adf0*/  ISETP.GE.AND P1, PT, R4, RZ, PT ;  /* 0x000000ff0400720c */ /* 0x000fe20003f26270 */
[----:B------:R-:W1:Y:S01]  /*ae00*/  I2F.RP R12, R15 ;  /* 0x0000000f000c7306 */ /* 0x000e620000209400 */
[----:B------:R-:W-:Y:S01]  /*ae10*/  ISETP.NE.AND P2, PT, R14, RZ, PT ;  /* 0x000000ff0e00720c */ /* 0x000fe20003f45270 */
[----:B------:R-:W-:Y:S01]  /*ae20*/  BSSY.RECONVERGENT B0, `(.L_x_108) ;  /* 0x0000029000007945 */ /* 0x000fe20003800200 */
[----:B------:R-:W2:Y:S05]  /*ae30*/  LDCU UR4, c[0x0][0x3d8] ;  /* 0x00007b00ff0477ac */ /* 0x000eaa0008000800 */
[----:B-1----:R-:W1:Y:S01]  /*ae40*/  MUFU.RCP R12, R12 ;  /* 0x0000000c000c7308 */ /* 0x002e620000001000 */
[----:B0-----:R-:W-:-:S02]  /*ae50*/  IABS R23, R21 ;  /* 0x0000001500177213 */ /* 0x001fc40000000000 */
[----:B-1----:R-:W-:-:S05]  /*ae60*/  IADD3 R13, PT, PT, R12, 0xffffffe, RZ ;  /* 0x0ffffffe0c0d7810 */ /* 0x002fca0007ffe0ff */
[----:B------:R-:W0:Y:S02]  /*ae70*/  F2I.FTZ.U32.TRUNC.NTZ R11, R13 ;  /* 0x0000000d000b7305 */ /* 0x000e24000021f000 */
[----:B0-----:R-:W-:-:S04]  /*ae80*/  IMAD.MOV R8, RZ, RZ, -R11 ;  /* 0x000000ffff087224 */ /* 0x001fc800078e0a0b */
[----:B------:R-:W-:Y:S01]  /*ae90*/  IMAD R17, R8, R15, RZ ;  /* 0x0000000f08117224 */ /* 0x000fe200078e02ff */
[----:B------:R-:W-:-:S03]  /*aea0*/  IABS R8, R4 ;  /* 0x0000000400087213 */ /* 0x000fc60000000000 */
        /* <DEDUP_REMOVED lines=10> */
[----:B------:R-:W-:Y:S02]  /*af50*/  IMAD.MOV.U32 R13, RZ, RZ, R8 ;  /* 0x000000ffff0d7224 */ /* 0x000fe400078e0008 */
[----:B------:R-:W-:-:S03]  /*af60*/  HFMA2 R8, -RZ, RZ, 0, 0 ;  /* 0x00000000ff087431 */ /* 0x000fc600000001ff */
[----:B------:R-:W-:Y:S02]  /*af70*/  @!P1 IADD3 R13, PT, PT, -R13, RZ, RZ ;  /* 0x000000ff0d0d9210 */ /* 0x000fe40007ffe1ff */
[----:B--2---:R-:W-:-:S07]  /*af80*/  @!P2 LOP3.LUT R13, RZ, R14, RZ, 0x33, !PT ;  /* 0x0000000eff0da212 */ /* 0x004fce00078e33ff */
.L_x_110:
        /* <DEDUP_REMOVED lines=18> */
.L_x_109:
[----:B------:R-:W-:Y:S05]  /*b0b0*/  BSYNC.RECONVERGENT B0 ;  /* 0x0000000000007941 */ /* 0x000fea0003800200 */
.L_x_108:
        /* <DEDUP_REMOVED lines=14> */
.L_x_112:
        /* <DEDUP_REMOVED lines=27> */
.L_x_111:
[----:B------:R-:W-:Y:S01]  /*b350*/  UISETP.NE.AND UP0, UPT, UR6, URZ, UPT ;  /* 0x000000ff0600728c */ /* 0x000fe2000bf05270 */
[----:B------:R-:W-:Y:S02]  /*b360*/  IABS R23, R22 ;  /* 0x0000001600177213 */ /* 0x000fe40000000000 */
[----:B------:R-:W-:-:S06]  /*b370*/  MOV R24, UR7 ;  /* 0x0000000700187c02 */ /* 0x000fcc0008000f00 */
[----:B------:R-:W-:Y:S05]  /*b380*/  BRA.U !UP0, `(.L_x_113) ;  /* 0x0000000108747547 */ /* 0x000fea000b800000 */
[----:B------:R-:W1:Y:S01]  /*b390*/  LDC R11, c[0x0][0x3d8] ;  /* 0x0000f600ff0b7b82 */ /* 0x000e620000000800 */
[----:B------:R-:W-:-:S07]  /*b3a0*/  MOV R24, UR7 ;  /* 0x0000000700187c02 */ /* 0x000fce0008000f00 */
.L_x_114:
        /* <DEDUP_REMOVED lines=27> */
.L_x_113:
[----:B------:R-:W-:Y:S01]  /*b560*/  IABS R26, R24 ;  /* 0x00000018001a7213 */ /* 0x000fe20000000000 */
[----:B------:R-:W-:Y:S01]  /*b570*/  I2F.RP R27, R23 ;  /* 0x00000017001b7306 */ /* 0x000fe20000209400 */
[----:B------:R-:W-:Y:S01]  /*b580*/  IABS R25, R21 ;  /* 0x0000001500197213 */ /* 0x000fe20000000000 */
[----:B------:R-:W-:Y:S01]  /*b590*/  BSSY.RECONVERGENT B0, `(.L_x_115) ;  /* 0x00008f2000007945 */ /* 0x000fe20003800200 */
[----:B0-----:R-:W-:Y:S02]  /*b5a0*/  IADD3 R10, PT, PT, R10, 0xffffffe, RZ ;  /* 0x0ffffffe0a0a7810 */ /* 0x001fe40007ffe0ff */
[----:B------:R-:W-:Y:S02]  /*b5b0*/  IABS R35, R9 ;  /* 0x0000000900237213 */ /* 0x000fe40000000000 */
[----:B------:R-:W-:Y:S01]  /*b5c0*/  LOP3.LUT R9, R9, R20, RZ, 0x3c, !PT ;  /* 0x0000001409097212 */ /* 0x000fe200078e3cff */
[----:B------:R-:W0:Y:S03]  /*b5d0*/  I2F.RP R28, R26 ;  /* 0x0000001a001c7306 */ /* 0x000e260000209400 */
[----:B------:R-:W-:-:S02]  /*b5e0*/  ISETP.GE.AND P4, PT, R9, RZ, PT ;  /* 0x000000ff0900720c */ /* 0x000fc40003f86270 */
[----:B------:R-:W1:Y:S03]  /*b5f0*/  LDC R9, c[0x0][0x3bc] ;  /* 0x0000ef00ff097b82 */ /* 0x000e660000000800 */
[----:B------:R-:W2:Y:S08]  /*b600*/  I2F.RP R30, R25 ;  /* 0x00000019001e7306 */ /* 0x000eb00000209400 */
[----:B0-----:R-:W0:Y:S08]  /*b610*/  MUFU.RCP R28, R28 ;  /* 0x0000001c001c7308 */ /* 0x001e300000001000 */
[----:B------:R-:W3:Y:S08]  /*b620*/  MUFU.RCP R27, R27 ;  /* 0x0000001b001b7308 */ /* 0x000ef00000001000 */
[----:B--2---:R-:W2:Y:S01]  /*b630*/  MUFU.RCP R30, R30 ;  /* 0x0000001e001e7308 */ /* 0x004ea20000001000 */
[----:B0-----:R-:W-:-:S07]  /*b640*/  IADD3 R14, PT, PT, R28, 0xffffffe, RZ ;  /* 0x0ffffffe1c0e7810 */ /* 0x001fce0007ffe0ff */
[----:B------:R0:W4:Y:S01]  /*b650*/  F2I.FTZ.U32.TRUNC.NTZ R11, R10 ;  /* 0x0000000a000b7305 */ /* 0x000122000021f000 */
[----:B---3--:R-:W-:Y:S02]  /*b660*/  IADD3 R12, PT, PT, R27, 0xffffffe, RZ ;  /* 0x0ffffffe1b0c7810 */ /* 0x008fe40007ffe0ff */
[----:B------:R-:W3:Y:S05]  /*b670*/  LDC R27, c[0x0][0x3c4] ;  /* 0x0000f100ff1b7b82 */ /* 0x000eea0000000800 */
[----:B------:R1:W1:Y:S01]  /*b680*/  F2I.FTZ.U32.TRUNC.NTZ R15, R14 ;  /* 0x0000000e000f7305 */ /* 0x000262000021f000 */
[----:B--2---:R-:W-:Y:S02]  /*b690*/  IADD3 R16, PT, PT, R30, 0xffffffe, RZ ;  /* 0x0ffffffe1e107810 */ /* 0x004fe40007ffe0ff */
[----:B0-----:R-:W-:-:S02]  /*b6a0*/  MOV R10, RZ ;  /* 0x000000ff000a7202 */ /* 0x001fc40000000f00 */
[----:B------:R-:W-:Y:S01]  /*b6b0*/  IABS R30, R22 ;  /* 0x00000016001e7213 */ /* 0x000fe20000000000 */
[----:B----4-:R-:W-:Y:S02]  /*b6c0*/  IMAD.MOV R29, RZ, RZ, -R11 ;  /* 0x000000ffff1d7224 */ /* 0x010fe400078e0a0b */
[----:B------:R-:W0:Y:S01]  /*b6d0*/  F2I.FTZ.U32.TRUNC.NTZ R13, R12 ;  /* 0x0000000c000d7305 */ /* 0x000e22000021f000 */
[----:B-1----:R-:W-:Y:S01]  /*b6e0*/  MOV R14, RZ ;  /* 0x000000ff000e7202 */ /* 0x002fe20000000f00 */
[----:B------:R-:W-:-:S04]  /*b6f0*/  IMAD R29, R29, R18, RZ ;  /* 0x000000121d1d7224 */ /* 0x000fc800078e02ff */
[----:B------:R-:W-:Y:S02]  /*b700*/  IMAD.HI.U32 R10, R11, R29, R10 ;  /* 0x0000001d0b0a7227 */ /* 0x000fe400078e000a */
[----:B------:R-:W1:Y:S01]  /*b710*/  F2I.FTZ.U32.TRUNC.NTZ R17, R16 ;  /* 0x0000001000117305 */ /* 0x000e62000021f000 */
[----:B------:R-:W2:Y:S01]  /*b720*/  LDC R11, c[0x0][0x3c8] ;  /* 0x0000f200ff0b7b82 */ /* 0x000ea20000000800 */
[----:B------:R-:W-:Y:S02]  /*b730*/  IADD3 R31, PT, PT, RZ, -R15, RZ ;  /* 0x8000000fff1f7210 */ /* 0x000fe40007ffe0ff */
[----:B------:R-:W-:Y:S01]  /*b740*/  IMAD.HI.U32 R10, R10, R35, RZ ;  /* 0x000000230a0a7227 */ /* 0x000fe200078e00ff */
[----:B0-----:R-:W-:-:S03]  /*b750*/  IADD3 R12, PT, PT, RZ, -R13, RZ ;  /* 0x8000000dff0c7210 */ /* 0x001fc60007ffe0ff */
[----:B------:R-:W-:Y:S01]  /*b760*/  IMAD R31, R31, R26, RZ ;  /* 0x0000001a1f1f7224 */ /* 0x000fe200078e02ff */
[----:B------:R-:W-:Y:S01]  /*b770*/  IADD3 R33, PT, PT, -R10, RZ, RZ ;  /* 0x000000ff0a217210 */ /* 0x000fe20007ffe1ff */
[----:B------:R-:W-:Y:S02]  /*b780*/  IMAD R29, R12, R23, RZ ;  /* 0x000000170c1d7224 */ /* 0x000fe400078e02ff */
[----:B------:R-:W-:Y:S01]  /*b790*/  IMAD.MOV.U32 R12, RZ, RZ, RZ ;  /* 0x000000ffff0c7224 */ /* 0x000fe200078e00ff */
[----:B-1----:R-:W-:Y:S01]  /*b7a0*/  IADD3 R16, PT, PT, RZ, -R17, RZ ;  /* 0x80000011ff107210 */ /* 0x002fe20007ffe0ff */
[----:B------:R-:W-:Y:S01]  /*b7b0*/  IMAD.HI.U32 R14, R15, R31, R14 ;  /* 0x0000001f0f0e7227 */ /* 0x000fe200078e000e */
[----:B------:R-:W-:Y:S02]  /*b7c0*/  IABS R31, R4 ;  /* 0x00000004001f7213 */ /* 0x000fe40000000000 */
[----:B------:R-:W-:Y:S01]  /*b7d0*/  LOP3.LUT R4, R4, R21, RZ, 0x3c, !PT ;  /* 0x0000001504047212 */ /* 0x000fe200078e3cff */
[----:B------:R-:W-:Y:S01]  /*b7e0*/  IMAD R15, R16, R25, RZ ;  /* 0x00000019100f7224 */ /* 0x000fe200078e02ff */
[----:B------:R-:W-:Y:S01]  /*b7f0*/  MOV R16, RZ ;  /* 0x000000ff00107202 */ /* 0x000fe20000000f00 */
[----:B------:R-:W-:Y:S01]  /*b800*/  IMAD.HI.U32 R12, R13, R29, R12 ;  /* 0x0000001d0d0c7227 */ /* 0x000fe200078e000c */
[----:B---3--:R-:W-:-:S02]  /*b810*/  IABS R29, R27 ;  /* 0x0000001b001d7213 */ /* 0x008fc40000000000 */
[----:B------:R-:W-:Y:S01]  /*b820*/  LOP3.LUT R27, R22, R27, RZ, 0x3c, !PT ;  /* 0x0000001b161b7212 */ /* 0x000fe200078e3cff */
[C---:B------:R-:W-:Y:S02]  /*b830*/  IMAD R13, R18.reuse, R33, R35 ;  /* 0x00000021120d7224 */ /* 0x040fe400078e0223 */
[----:B------:R-:W-:Y:S01]  /*b840*/  IMAD.HI.U32 R28, R17, R15, R16 ;  /* 0x0000000f111c7227 */ /* 0x000fe200078e0010 */
[----:B------:R-:W-:Y:S02]  /*b850*/  MOV R17, R29 ;  /* 0x0000001d00117202 */ /* 0x000fe40000000f00 */
[----:B------:R-:W-:Y:S02]  /*b860*/  IABS R16, R24 ;  /* 0x0000001800107213 */ /* 0x000fe40000000000 */
[----:B------:R-:W-:Y:S01]  /*b870*/  ISETP.GT.U32.AND P1, PT, R18, R13, PT ;  /* 0x0000000d1200720c */ /* 0x000fe20003f24070 */
[----:B------:R-:W-:Y:S01]  /*b880*/  IMAD.HI.U32 R12, R12, R17, RZ ;  /* 0x000000110c0c7227 */ /* 0x000fe200078e00ff */
[----:B------:R-:W-:-:S02]  /*b890*/  IADD3 R15, PT, PT, RZ, -R30, RZ ;  /* 0x8000001eff0f7210 */ /* 0x000fc40007ffe0ff */
[-C--:B--2---:R-:W-:Y:S01]  /*b8a0*/  IABS R29, R11.reuse ;  /* 0x0000000b001d7213 */ /* 0x084fe20000000000 */
[----:B------:R-:W-:Y:S01]  /*b8b0*/  IMAD.MOV R30, RZ, RZ, -R16 ;  /* 0x000000ffff1e7224 */ /* 0x000fe200078e0a10 */
[----:B------:R-:W-:Y:S01]  /*b8c0*/  LOP3.LUT R11, R24, R11, RZ, 0x3c, !PT ;  /* 0x0000000b180b7212 */ /* 0x000fe200078e3cff */
[----:B------:R-:W-:Y:S02]  /*b8d0*/  IMAD R16, R12, R15, R17 ;  /* 0x0000000f0c107224 */ /* 0x000fe400078e0211 */
[----:B------:R-:W-:Y:S01]  /*b8e0*/  IMAD.HI.U32 R17, R28, R31, RZ ;  /* 0x0000001f1c117227 */ /* 0x000fe200078e00ff */
[----:B------:R-:W-:Y:S02]  /*b8f0*/  MOV R15, R30 ;  /* 0x0000001e000f7202 */ /* 0x000fe40000000f00 */
[----:B------:R-:W-:Y:S01]  /*b900*/  ISETP.GT.U32.AND P0, PT, R23, R16, PT ;  /* 0x000000101700720c */ /* 0x000fe20003f04070 */
[----:B------:R-:W-:Y:S01]  /*b910*/  IMAD.HI.U32 R14, R14, R29, RZ ;  /* 0x0000001d0e0e7227 */ /* 0x000fe200078e00ff */
[----:B------:R-:W-:-:S02]  /*b920*/  @!P1 IADD3 R13, PT, PT, R13, -R18, RZ ;  /* 0x800000120d0d9210 */ /* 0x000fc40007ffe0ff */
[----:B------:R-:W-:Y:S01]  /*b930*/  IADD3 R28, PT, PT, -R17, RZ, RZ ;  /* 0x000000ff111c7210 */ /* 0x000fe20007ffe1ff */
[----:B------:R-:W-:Y:S01]  /*b940*/  IMAD R15, R14, R15, R29 ;  /* 0x0000000f0e0f7224 */ /* 0x000fe200078e021d */
[----:B------:R-:W-:Y:S02]  /*b950*/  ISETP.GE.U32.AND P5, PT, R13, R18, PT ;  /* 0x000000120d00720c */ /* 0x000fe40003fa6070 */
[----:B------:R-:W-:Y:S01]  /*b960*/  @!P1 IADD3 R10, PT, PT, R10, 0x1, RZ ;  /* 0x000000010a0a9810 */ /* 0x000fe20007ffe0ff */
[C---:B------:R-:W-:Y:S01]  /*b970*/  IMAD R18, R25.reuse, R28, R31 ;  /* 0x0000001c19127224 */ /* 0x040fe200078e021f */
[----:B------:R-:W-:Y:S02]  /*b980*/  ISETP.GT.U32.AND P2, PT, R26, R15, PT ;  /* 0x0000000f1a00720c */ /* 0x000fe40003f44070 */
[----:B------:R-:W-:Y:S02]  /*b990*/  ISETP.NE.AND P1, PT, R20, RZ, PT ;  /* 0x000000ff1400720c */ /* 0x000fe40003f25270 */
[----:B------:R-:W-:-:S02]  /*b9a0*/  ISETP.GT.U32.AND P3, PT, R25, R18, PT ;  /* 0x000000121900720c */ /* 0x000fc40003f64070 */
[-C--:B------:R-:W-:Y:S02]  /*b9b0*/  @!P0 IADD3 R16, PT, PT, R16, -R23.reuse, RZ ;  /* 0x8000001710108210 */ /* 0x080fe40007ffe0ff */
[----:B------:R-:W-:Y:S01]  /*b9c0*/  @!P0 IADD3 R12, PT, PT, R12, 0x1, RZ ;  /* 0x000000010c0c8810 */ /* 0x000fe20007ffe0ff */
[----:B------:R-:W-:Y:S01]  /*b9d0*/  @P5 VIADD R10, R10, 0x1 ;  /* 0x000000010a0a5836 */ /* 0x000fe20000000000 */
[----:B------:R-:W-:Y:S02]  /*b9e0*/  ISETP.GE.U32.AND P6, PT, R16, R23, PT ;  /* 0x000000171000720c */ /* 0x000fe40003fc6070 */
[----:B------:R-:W0:Y:S01]  /*b9f0*/  LDC R16, c[0x0][0x3c0] ;  /* 0x0000f000ff107b82 */ /* 0x000e220000000800 */
[-C--:B------:R-:W-:Y:S02]  /*ba00*/  @!P2 IADD3 R15, PT, PT, R15, -R26.reuse, RZ ;  /* 0x8000001a0f0fa210 */ /* 0x080fe40007ffe0ff */
[----:B------:R-:W-:Y:S02]  /*ba10*/  @!P4 IADD3 R10, PT, PT, -R10, RZ, RZ ;  /* 0x000000ff0a0ac210 */ /* 0x000fe40007ffe1ff */
[----:B------:R-:W-:Y:S01]  /*ba20*/  ISETP.GE.U32.AND P0, PT, R15, R26, PT ;  /* 0x0000001a0f00720c */ /* 0x000fe20003f06070 */
[----:B------:R-:W-:Y:S01]  /*ba30*/  @!P3 VIADD R17, R17, 0x1 ;  /* 0x000000011111b836 */ /* 0x000fe20000000000 */
[----:B------:R-:W-:-:S02]  /*ba40*/  @!P3 IADD3 R18, PT, PT, R18, -R25, RZ ;  /* 0x800000191212b210 */ /* 0x000fc40007ffe0ff */
[----:B------:R-:W-:Y:S02]  /*ba50*/  @!P1 LOP3.LUT R10, RZ, R20, RZ, 0x33, !PT ;  /* 0x00000014ff0a9212 */ /* 0x000fe400078e33ff */
[----:B------:R-:W-:Y:S02]  /*ba60*/  ISETP.GE.U32.AND P4, PT, R18, R25, PT ;  /* 0x000000191200720c */ /* 0x000fe40003f86070 */
[----:B------:R-:W-:Y:S02]  /*ba70*/  @!P2 IADD3 R14, PT, PT, R14, 0x1, RZ ;  /* 0x000000010e0ea810 */ /* 0x000fe40007ffe0ff */
[----:B------:R-:W-:Y:S02]  /*ba80*/  VIADDMNMX R9, R10, 0x1, R9, PT ;  /* 0x000000010a097846 */ /* 0x000fe40003800109 */
[----:B------:R-:W-:Y:S02]  /*ba90*/  @P6 IADD3 R12, PT, PT, R12, 0x1, RZ ;  /* 0x000000010c0c6810 */ /* 0x000fe40007ffe0ff */
[----:B------:R-:W-:-:S02]  /*baa0*/  @P0 IADD3 R14, PT, PT, R14, 0x1, RZ ;  /* 0x000000010e0e0810 */ /* 0x000fc40007ffe0ff */
[----:B------:R-:W-:Y:S02]  /*bab0*/  ISETP.GE.AND P0, PT, R19, R9, PT ;  /* 0x000000091300720c */ /* 0x000fe40003f06270 */
[----:B------:R-:W-:Y:S02]  /*bac0*/  ISETP.GE.AND P6, PT, R4, RZ, PT ;  /* 0x000000ff0400720c */ /* 0x000fe40003fc6270 */
[----:B------:R-:W-:Y:S02]  /*bad0*/  ISETP.NE.AND P2, PT, R21, RZ, PT ;  /* 0x000000ff1500720c */ /* 0x000fe40003f45270 */
[----:B------:R-:W-:Y:S02]  /*bae0*/  ISETP.LT.OR P0, PT, R19, RZ, P0 ;  /* 0x000000ff1300720c */ /* 0x000fe40000701670 */
[----:B------:R-:W-:Y:S02]  /*baf0*/  ISETP.GE.AND P5, PT, R27, RZ, PT ;  /* 0x000000ff1b00720c */ /* 0x000fe40003fa6270 */
[----:B------:R-:W-:-:S02]  /*bb00*/  ISETP.GE.AND P1, PT, R11, RZ, PT ;  /* 0x000000ff0b00720c */ /* 0x000fc40003f26270 */
[----:B------:R-:W-:Y:S02]  /*bb10*/  @P4 IADD3 R17, PT, PT, R17, 0x1, RZ ;  /* 0x0000000111114810 */ /* 0x000fe40007ffe0ff */
[----:B------:R-:W-:Y:S02]  /*bb20*/  ISETP.NE.AND P3, PT, R22, RZ, PT ;  /* 0x000000ff1600720c */ /* 0x000fe40003f65270 */
[----:B------:R-:W-:Y:S01]  /*bb30*/  ISETP.NE.AND P4, PT, R24, RZ, PT ;  /* 0x000000ff1800720c */ /* 0x000fe20003f85270 */
[----:B------:R-:W-:Y:S01]  /*bb40*/  @!P6 IMAD.MOV R17, RZ, RZ, -R17 ;  /* 0x000000ffff11e224 */ /* 0x000fe200078e0a11 */
[----:B------:R-:W-:Y:S02]  /*bb50*/  MOV R10, R12 ;  /* 0x0000000c000a7202 */ /* 0x000fe40000000f00 */
[----:B------:R-:W-:Y:S02]  /*bb60*/  MOV R11, R14 ;  /* 0x0000000e000b7202 */ /* 0x000fe40000000f00 */
[----:B------:R-:W-:-:S02]  /*bb70*/  @!P2 LOP3.LUT R17, RZ, R21, RZ, 0x33, !PT ;  /* 0x00000015ff11a212 */ /* 0x000fc400078e33ff */
[----:B------:R-:W-:Y:S02]  /*bb80*/  @!P5 IADD3 R10, PT, PT, -R10, RZ, RZ ;  /* 0x000000ff0a0ad210 */ /* 0x000fe40007ffe1ff */
[----:B------:R-:W-:Y:S02]  /*bb90*/  @!P1 IADD3 R11, PT, PT, -R11, RZ, RZ ;  /* 0x000000ff0b0b9210 */ /* 0x000fe40007ffe1ff */
[----:B------:R-:W-:Y:S02]  /*bba0*/  @!P3 LOP3.LUT R10, RZ, R22, RZ, 0x33, !PT ;  /* 0x00000016ff0ab212 */ /* 0x000fe400078e33ff */
[----:B------:R-:W-:Y:S02]  /*bbb0*/  @!P4 LOP3.LUT R11, RZ, R24, RZ, 0x33, !PT ;  /* 0x00000018ff0bc212 */ /* 0x000fe400078e33ff */
[----:B0-----:R-:W-:Y:S01]  /*bbc0*/  VIADDMNMX R12, R17, 0x1, R16, PT ;  /* 0x00000001110c7846 */ /* 0x001fe20003800110 */
        /* <DEDUP_REMOVED lines=14> */
.L_x_209:
        /* <DEDUP_REMOVED lines=51> */
.L_x_139:
        /* <DEDUP_REMOVED lines=72> */
.L_x_122:
[----:B------:R-:W-:Y:S05]  /*c460*/  BSYNC.RECONVERGENT B3 ;  /* 0x0000000000037941 */ /* 0x000fea0003800200 */
.L_x_121:
[----:B------:R-:W-:Y:S05]  /*c470*/  @!P4 BRA `(.L_x_120) ;  /* 0x0000000000d0c947 */ /* 0x000fea0003800000 */
.L_x_123:
        /* <DEDUP_REMOVED lines=52> */
.L_x_120:
[----:B------:R-:W-:Y:S05]  /*c7c0*/  BSYNC.RECONVERGENT B2 ;  /* 0x0000000000027941 */ /* 0x000fea0003800200 */
.L_x_119:
        /* <DEDUP_REMOVED lines=64> */
.L_x_127:
[----:B------:R-:W-:Y:S05]  /*cbd0*/  BSYNC.RECONVERGENT B3 ;  /* 0x0000000000037941 */ /* 0x000fea0003800200 */
.L_x_126:
[----:B------:R-:W-:Y:S05]  /*cbe0*/  @!P4 BRA `(.L_x_125) ;  /* 0x0000000000d0c947 */ /* 0x000fea0003800000 */
.L_x_128:
        /* <DEDUP_REMOVED lines=52> */
.L_x_125:
[----:B------:R-:W-:Y:S05]  /*cf30*/  BSYNC.RECONVERGENT B2 ;  /* 0x0000000000027941 */ /* 0x000fea0003800200 */
.L_x_124:
        /* <DEDUP_REMOVED lines=64> */
.L_x_132:
[----:B------:R-:W-:Y:S05]  /*d340*/  BSYNC.RECONVERGENT B3 ;  /* 0x0000000000037941 */ /* 0x000fea0003800200 */
.L_x_131:
[----:B------:R-:W-:Y:S05]  /*d350*/  @!P4 BRA `(.L_x_130) ;  /* 0x0000000000d0c947 */ /* 0x000fea0003800000 */
.L_x_133:
        /* <DEDUP_REMOVED lines=52> */
.L_x_130:
[----:B------:R-:W-:Y:S05]  /*d6a0*/  BSYNC.RECONVERGENT B2 ;  /* 0x0000000000027941 */ /* 0x000fea0003800200 */
.L_x_129:
        /* <DEDUP_REMOVED lines=64> */
.L_x_137:
[----:B------:R-:W-:Y:S05]  /*dab0*/  BSYNC.RECONVERGENT B3 ;  /* 0x0000000000037941 */ /* 0x000fea0003800200 */
.L_x_136:
[----:B------:R-:W-:Y:S05]  /*dac0*/  @!P2 BRA `(.L_x_135) ;  /* 0x0000000000d0a947 */ /* 0x000fea0003800000 */
.L_x_138:
        /* <DEDUP_REMOVED lines=52> */
.L_x_135:
[----:B------:R-:W-:Y:S05]  /*de10*/  BSYNC.RECONVERGENT B2 ;  /* 0x0000000000027941 */ /* 0x000fea0003800200 */
.L_x_134:
[----:B------:R-:W-:-:S04]  /*de20*/  IADD3 R34, PT, PT, R11, R34, RZ ;  /* 0x000000220b227210 */ /* 0x000fc80007ffe0ff */
[C---:B------:R-:W-:Y:S02]  /*de30*/  ISETP.GE.AND P1, PT, R34.reuse, R12, PT ;  /* 0x0000000c2200720c */ /* 0x040fe40003f26270 */
[----:B------:R-:W-:-:S13]  /*de40*/  ISETP.GT.AND P2, PT, R34, -0x1, PT ;  /* 0xffffffff2200780c */ /* 0x000fda0003f44270 */
[----:B------:R-:W-:Y:S05]  /*de50*/  @!P1 BRA P2, `(.L_x_139) ;  /* 0xffffffe000609947 */ /* 0x000fea000103ffff */
.L_x_118:
[----:B------:R-:W-:Y:S05]  /*de60*/  BSYNC.RECONVERGENT B1 ;  /* 0x0000000000017941 */ /* 0x000fea0003800200 */
.L_x_117:
        /* <DEDUP_REMOVED lines=29> */
[----:B------:R-:W-:Y:S01]  /*e040*/  @!P2 IMAD.IADD R20, R20, 0x1, -R25 ;  /* 0x000000011414a824 */ /* 0x000fe200078e0a19 */
[----:B------:R-:W-:Y:S02]  /*e050*/  @!P2 IADD3 R26, PT, PT, R26, 0x1, RZ ;  /* 0x000000011a1aa810 */ /* 0x000fe40007ffe0ff */
[----:B------:R-:W-:Y:S02]  /*e060*/  ISETP.NE.AND P2, PT, R23, RZ, PT ;  /* 0x000000ff1700720c */ /* 0x000fe40003f45270 */
[----:B------:R-:W-:-:S13]  /*e070*/  ISETP.GE.U32.AND P1, PT, R20, R25, PT ;  /* 0x000000191400720c */ /* 0x000fda0003f26070 */
        /* <DEDUP_REMOVED lines=8> */
[----:B------:R-:W-:Y:S01]  /*e100*/  IADD3 R4, PT, PT, -R5, R13, RZ ;  /* 0x0000000d05047210 */ /* 0x000fe20007ffe1ff */
[----:B------:R-:W-:Y:S01]  /*e110*/  IMAD.MOV.U32 R34, RZ, RZ, R8 ;  /* 0x000000ffff227224 */ /* 0x000fe200078e0008 */
[----:B------:R-:W1:Y:S01]  /*e120*/  LDCU UR6, c[0x0][0x3a4] ;  /* 0x00007480ff0677ac */ /* 0x000e620008000800 */
[----:B------:R-:W2:Y:S02]  /*e130*/  LDCU UR4, c[0x0][0x3bc] ;  /* 0x00007780ff0477ac */ /* 0x000ea40008000800 */
        /* <DEDUP_REMOVED lines=10> */
.L_x_162:
        /* <DEDUP_REMOVED lines=72> */
.L_x_145:
[----:B------:R-:W-:Y:S05]  /*e660*/  BSYNC.RECONVERGENT B3 ;  /* 0x0000000000037941 */ /* 0x000fea0003800200 */
.L_x_144:
[----:B------:R-:W-:Y:S05]  /*e670*/  @!P4 BRA `(.L_x_143) ;  /* 0x0000000000d0c947 */ /* 0x000fea0003800000 */
.L_x_146:
        /* <DEDUP_REMOVED lines=52> */
.L_x_143:
[----:B------:R-:W-:Y:S05]  /*e9c0*/  BSYNC.RECONVERGENT B2 ;  /* 0x0000000000027941 */ /* 0x000fea0003800200 */
.L_x_142:
        /* <DEDUP_REMOVED lines=64> */
.L_x_150:
[----:B------:R-:W-:Y:S05]  /*edd0*/  BSYNC.RECONVERGENT B3 ;  /* 0x0000000000037941 */ /* 0x000fea0003800200 */
.L_x_149:
[----:B------:R-:W-:Y:S05]  /*ede0*/  @!P4 BRA `(.L_x_148) ;  /* 0x0000000000d0c947 */ /* 0x000fea0003800000 */
.L_x_151:
        /* <DEDUP_REMOVED lines=52> */
.L_x_148:
[----:B------:R-:W-:Y:S05]  /*f130*/  BSYNC.RECONVERGENT B2 ;  /* 0x0000000000027941 */ /* 0x000fea0003800200 */
.L_x_147:
        /* <DEDUP_REMOVED lines=64> */
.L_x_155:
[----:B------:R-:W-:Y:S05]  /*f540*/  BSYNC.RECONVERGENT B3 ;  /* 0x0000000000037941 */ /* 0x000fea0003800200 */
.L_x_154:
[----:B------:R-:W-:Y:S05]  /*f550*/  @!P4 BRA `(.L_x_153) ;  /* 0x0000000000d0c947 */ /* 0x000fea0003800000 */
.L_x_156:
        /* <DEDUP_REMOVED lines=52> */
.L_x_153:
[----:B------:R-:W-:Y:S05]  /*f8a0*/  BSYNC.RECONVERGENT B2 ;  /* 0x0000000000027941 */ /* 0x000fea0003800200 */
.L_x_152:
        /* <DEDUP_REMOVED lines=64> */
.L_x_160:
[----:B------:R-:W-:Y:S05]  /*fcb0*/  BSYNC.RECONVERGENT B3 ;  /* 0x0000000000037941 */ /* 0x000fea0003800200 */
.L_x_159:
[----:B------:R-:W-:Y:S05]  /*fcc0*/  @!P2 BRA `(.L_x_158) ;  /* 0x0000000000d0a947 */ /* 0x000fea0003800000 */
.L_x_161:
[----:B------:R-:W0:Y:S01]  /*fcd0*/  LDCU UR4, c[0x0][0x3a4] ;  /* 0x00007480ff0477ac */ /* 0x000e220008000800 */
[----:B------:R-:W1:Y:S01]  /*fce0*/  LDC.64 R20, c[0x0][0x380] ;  /* 0x0000e000ff147b82 */ /* 0x000e620000000a00 */
[----:B------:R-:W-:Y:S01]  /*fcf0*/  IMAD.IADD R38, R4, 0x1, -R5 ;  /* 0x0000000104267824 */ /* 0x000fe200078e0a05 */
        /* <DEDUP_REMOVED lines=42> */
[----:B------:R-:W-:-:S05]  /*ffa0*/  VIADD R4, R4, 0x4 ;  /* 0x0000000404047836 */ /* 0x000fca0000000000 */
[----:B------:R-:W-:Y:S01]  /*ffb0*/  ISETP.GE.AND P1, PT, R4, R14, PT ;  /* 0x0000000e0400720c */ /* 0x000fe20003f26270 */
[----:B--2--5:R-:W-:-:S04]  /*ffc0*/  FFMA R40, R39, R40, R36 ;  /* 0x0000002827287223 */ /* 0x024fc80000000024 */
[----:B---3--:R-:W-:-:S04]  /*ffd0*/  FFMA R37, R37, R38, R40 ;  /* 0x0000002625257223 */ /* 0x008fc80000000028 */
[----:B----4-:R-:W-:-:S04]  /*ffe0*/  FFMA R37, R42, R41, R37 ;  /* 0x000000292a257223 */ /* 0x010fc80000000025 */
[----:B------:R-:W-:Y:S01]  /*fff0*/  FFMA R36, R20, R24, R37 ;  /* 0x0000001814247223 */ /* 0x000fe20000000025 */
[----:B------:R-:W-:Y:S06]  /*10000*/  @!P1 BRA `(.L_x_161) ;  /* 0xfffffffc00309947 */ /* 0x000fec000383ffff */
.L_x_158:
[----:B------:R-:W-:Y:S05]  /*10010*/  BSYNC.RECONVERGENT B2 ;  /* 0x0000000000027941 */ /* 0x000fea0003800200 */
.L_x_157:
[----:B------:R-:W-:-:S04]  /*10020*/  IADD3 R34, PT, PT, R11, R34, RZ ;  /* 0x000000220b227210 */ /* 0x000fc80007ffe0ff */
[C---:B------:R-:W-:Y:S02]  /*10030*/  ISETP.GE.AND P1, PT, R34.reuse, R12, PT ;  /* 0x0000000c2200720c */ /* 0x040fe40003f26270 */
[----:B------:R-:W-:-:S13]  /*10040*/  ISETP.GT.AND P2, PT, R34, -0x1, PT ;  /* 0xffffffff2200780c */ /* 0x000fda0003f44270 */
[----:B------:R-:W-:Y:S05]  /*10050*/  @!P1 BRA P2, `(.L_x_162) ;  /* 0xffffffe000609947 */ /* 0x000fea000103ffff */
.L_x_141:
[----:B------:R-:W-:Y:S05]  /*10060*/  BSYNC.RECONVERGENT B1 ;  /* 0x0000000000017941 */ /* 0x000fea0003800200 */
.L_x_140:
        /* <DEDUP_REMOVED lines=55> */
.L_x_185:
        /* <DEDUP_REMOVED lines=30> */
[----:B------:R-:W-:Y:S01]  /*105c0*/  @P1 VIADD R20, R20, 0x1 ;  /* 0x0000000114141836 */ /* 0x000fe20000000000 */
[----:B-1----:R-:W-:-:S04]  /*105d0*/  ISETP.GE.AND P1, PT, R21, 0x1, PT ;  /* 0x000000011500780c */ /* 0x002fc80003f26270 */
        /* <DEDUP_REMOVED lines=40> */
.L_x_168:
[----:B------:R-:W-:Y:S05]  /*10860*/  BSYNC.RECONVERGENT B3 ;  /* 0x0000000000037941 */ /* 0x000fea0003800200 */
.L_x_167:
[----:B------:R-:W-:Y:S05]  /*10870*/  @!P4 BRA `(.L_x_166) ;  /* 0x0000000000d0c947 */ /* 0x000fea0003800000 */
.L_x_169:
        /* <DEDUP_REMOVED lines=52> */
.L_x_166:
[----:B------:R-:W-:Y:S05]  /*10bc0*/  BSYNC.RECONVERGENT B2 ;  /* 0x0000000000027941 */ /* 0x000fea0003800200 */
.L_x_165:
        /* <DEDUP_REMOVED lines=64> */
.L_x_173:
[----:B------:R-:W-:Y:S05]  /*10fd0*/  BSYNC.RECONVERGENT B3 ;  /* 0x0000000000037941 */ /* 0x000fea0003800200 */
.L_x_172:
[----:B------:R-:W-:Y:S05]  /*10fe0*/  @!P4 BRA `(.L_x_171) ;  /* 0x0000000000d0c947 */ /* 0x000fea0003800000 */
.L_x_174:
        /* <DEDUP_REMOVED lines=52> */
.L_x_171:
[----:B------:R-:W-:Y:S05]  /*11330*/  BSYNC.RECONVERGENT B2 ;  /* 0x0000000000027941 */ /* 0x000fea0003800200 */
.L_x_170:
        /* <DEDUP_REMOVED lines=64> */
.L_x_178:
[----:B------:R-:W-:Y:S05]  /*11740*/  BSYNC.RECONVERGENT B3 ;  /* 0x0000000000037941 */ /* 0x000fea0003800200 */
.L_x_177:
[----:B------:R-:W-:Y:S05]  /*11750*/  @!P4 BRA `(.L_x_176) ;  /* 0x0000000000d0c947 */ /* 0x000fea0003800000 */
.L_x_179:
        /* <DEDUP_REMOVED lines=52> */
.L_x_176:
[----:B------:R-:W-:Y:S05]  /*11aa0*/  BSYNC.RECONVERGENT B2 ;  /* 0x0000000000027941 */ /* 0x000fea0003800200 */
.L_x_175:
        /* <DEDUP_REMOVED lines=64> */
.L_x_183:
[----:B------:R-:W-:Y:S05]  /*11eb0*/  BSYNC.RECONVERGENT B3 ;  /* 0x0000000000037941 */ /* 0x000fea0003800200 */
.L_x_182:
[----:B------:R-:W-:Y:S05]  /*11ec0*/  @!P2 BRA `(.L_x_181) ;  /* 0x0000000000d0a947 */ /* 0x000fea0003800000 */
.L_x_184:
        /* <DEDUP_REMOVED lines=52> */
.L_x_181:
[----:B------:R-:W-:Y:S05]  /*12210*/  BSYNC.RECONVERGENT B2 ;  /* 0x0000000000027941 */ /* 0x000fea0003800200 */
.L_x_180:
[----:B------:R-:W-:-:S04]  /*12220*/  IADD3 R34, PT, PT, R11, R34, RZ ;  /* 0x000000220b227210 */ /* 0x000fc80007ffe0ff */
[C---:B------:R-:W-:Y:S02]  /*12230*/  ISETP.GE.AND P1, PT, R34.reuse, R12, PT ;  /* 0x0000000c2200720c */ /* 0x040fe40003f26270 */
[----:B------:R-:W-:-:S13]  /*12240*/  ISETP.GT.AND P2, PT, R34, -0x1, PT ;  /* 0xffffffff2200780c */ /* 0x000fda0003f44270 */
[----:B------:R-:W-:Y:S05]  /*12250*/  @!P1 BRA P2, `(.L_x_185) ;  /* 0xffffffe000609947 */ /* 0x000fea000103ffff */
.L_x_164:
[----:B------:R-:W-:Y:S05]  /*12260*/  BSYNC.RECONVERGENT B1 ;  /* 0x0000000000017941 */ /* 0x000fea0003800200 */
.L_x_163:
[----:B------:R-:W-:-:S04]  /*12270*/  IADD3 R19, PT, PT, R10, R19, RZ ;  /* 0x000000130a137210 */ /* 0x000fc80007ffe0ff */
[----:B------:R-:W-:-:S04]  /*12280*/  ISETP.GE.AND P1, PT, R19, R9, PT ;  /* 0x000000091300720c */ /* 0x000fc80003f26270 */
[----:B------:R-:W-:-:S13]  /*12290*/  ISETP.LT.OR P1, PT, R19, RZ, P1 ;  /* 0x000000ff1300720c */ /* 0x000fda0000f21670 */
[----:B------:R-:W-:Y:S05]  /*122a0*/  @P1 BRA `(.L_x_116) ;  /* 0x0000002000801947 */ /* 0x000fea0003800000 */
        /* <DEDUP_REMOVED lines=25> */
[-C--:B------:R-:W-:Y:S01]  /*12440*/  @!P2 IADD3 R20, PT, PT, R20, -R25.reuse, RZ ;  /* 0x800000191414a210 */ /* 0x080fe20007ffe0ff */
[----:B------:R-:W-:Y:S01]  /*12450*/  @!P2 VIADD R26, R26, 0x1 ;  /* 0x000000011a1aa836 */ /* 0x000fe20000000000 */
        /* <DEDUP_REMOVED lines=24> */
.L_x_208:
        /* <DEDUP_REMOVED lines=72> */
.L_x_191:
[----:B------:R-:W-:Y:S05]  /*12a60*/  BSYNC.RECONVERGENT B3 ;  /* 0x0000000000037941 */ /* 0x000fea0003800200 */
.L_x_190:
[----:B------:R-:W-:Y:S05]  /*12a70*/  @!P4 BRA `(.L_x_189) ;  /* 0x0000000000d0c947 */ /* 0x000fea0003800000 */
.L_x_192:
        /* <DEDUP_REMOVED lines=52> */
.L_x_189:
[----:B------:R-:W-:Y:S05]  /*12dc0*/  BSYNC.RECONVERGENT B2 ;  /* 0x0000000000027941 */ /* 0x000fea0003800200 */
.L_x_188:
        /* <DEDUP_REMOVED lines=64> */
.L_x_196:
[----:B------:R-:W-:Y:S05]  /*131d0*/  BSYNC.RECONVERGENT B3 ;  /* 0x0000000000037941 */ /* 0x000fea0003800200 */
.L_x_195:
[----:B------:R-:W-:Y:S05]  /*131e0*/  @!P4 BRA `(.L_x_194) ;  /* 0x0000000000d0c947 */ /* 0x000fea0003800000 */
.L_x_197:
        /* <DEDUP_REMOVED lines=52> */
.L_x_194:
[----:B------:R-:W-:Y:S05]  /*13530*/  BSYNC.RECONVERGENT B2 ;  /* 0x0000000000027941 */ /* 0x000fea0003800200 */
.L_x_193:
        /* <DEDUP_REMOVED lines=64> */
.L_x_201:
[----:B------:R-:W-:Y:S05]  /*13940*/  BSYNC.RECONVERGENT B3 ;  /* 0x0000000000037941 */ /* 0x000fea0003800200 */
.L_x_200:
[----:B------:R-:W-:Y:S05]  /*13950*/  @!P4 BRA `(.L_x_199) ;  /* 0x0000000000d0c947 */ /* 0x000fea0003800000 */
.L_x_202:
        /* <DEDUP_REMOVED lines=52> */
.L_x_199:
[----:B------:R-:W-:Y:S05]  /*13ca0*/  BSYNC.RECONVERGENT B2 ;  /* 0x0000000000027941 */ /* 0x000fea0003800200 */
.L_x_198:
        /* <DEDUP_REMOVED lines=64> */
.L_x_206:
[----:B------:R-:W-:Y:S05]  /*140b0*/  BSYNC.RECONVERGENT B3 ;  /* 0x0000000000037941 */ /* 0x000fea0003800200 */
.L_x_205:
[----:B------:R-:W-:Y:S05]  /*140c0*/  @!P2 BRA `(.L_x_204) ;  /* 0x0000000000d0a947 */ /* 0x000fea0003800000 */
.L_x_207:
        /* <DEDUP_REMOVED lines=10> */
[----:B---3--:R-:W-:Y:S02]  /*14170*/  IMAD R42, R38, UR6, R3 ;  /* 0x00000006262a7c24 */ /* 0x008fe4000f8e0203 */
[----:B------:R-:W-:Y:S02]  /*14180*/  VIADD R44, R22, UR5 ;  /* 0x00000005162c7c36 */ /* 0x000fe40008000000 */
[C---:B------:R-:W-:Y:S01]  /*14190*/  IMAD R37, R42.reuse, UR7, R19 ;  /* 0x000000072a257c24 */ /* 0x040fe2000f8e0213 */
[----:B------:R-:W-:Y:S01]  /*141a0*/  IADD3 R42, PT, PT, R42, UR6, RZ ;  /* 0x000000062a2a7c10 */ /* 0x000fe2000fffe0ff */
[-CC-:B------:R-:W-:Y:S02]  /*141b0*/  IMAD R23, R44, R33.reuse, R35.reuse ;  /* 0x000000212c177224 */ /* 0x180fe400078e0223 */
[----:B------:R-:W-:Y:S02]  /*141c0*/  IMAD R39, R22, R33, R35 ;  /* 0x0000002116277224 */ /* 0x000fe400078e0223 */
[----:B------:R-:W-:-:S02]  /*141d0*/  IMAD R43, R42, UR7, R19 ;  /* 0x000000072a2b7c24 */ /* 0x000fc4000f8e0213 */
        /* <DEDUP_REMOVED lines=35> */
.L_x_204:
[----:B------:R-:W-:Y:S05]  /*14410*/  BSYNC.RECONVERGENT B2 ;  /* 0x0000000000027941 */ /* 0x000fea0003800200 */
.L_x_203:
[----:B------:R-:W-:-:S05]  /*14420*/  IMAD.IADD R34, R11, 0x1, R34 ;  /* 0x000000010b227824 */ /* 0x000fca00078e0222 */
[C---:B------:R-:W-:Y:S02]  /*14430*/  ISETP.GE.AND P1, PT, R34.reuse, R12, PT ;  /* 0x0000000c2200720c */ /* 0x040fe40003f26270 */
[----:B------:R-:W-:-:S13]  /*14440*/  ISETP.GT.AND P2, PT, R34, -0x1, PT ;  /* 0xffffffff2200780c */ /* 0x000fda0003f44270 */
[----:B------:R-:W-:Y:S05]  /*14450*/  @!P1 BRA P2, `(.L_x_208) ;  /* 0xffffffe000609947 */ /* 0x000fea000103ffff */
.L_x_187:
[----:B------:R-:W-:Y:S05]  /*14460*/  BSYNC.RECONVERGENT B1 ;  /* 0x0000000000017941 */ /* 0x000fea0003800200 */
.L_x_186:
[----:B------:R-:W-:-:S04]  /*14470*/  IADD3 R19, PT, PT, R10, R19, RZ ;  /* 0x000000130a137210 */ /* 0x000fc80007ffe0ff */
[C---:B------:R-:W-:Y:S02]  /*14480*/  ISETP.GE.AND P1, PT, R19.reuse, R9, PT ;  /* 0x000000091300720c */ /* 0x040fe40003f26270 */
[----:B------:R-:W-:-:S13]  /*14490*/  ISETP.GT.AND P2, PT, R19, -0x1, PT ;  /* 0xffffffff1300780c */ /* 0x000fda0003f44270 */
[----:B------:R-:W-:Y:S05]  /*144a0*/  @!P1 BRA P2, `(.L_x_209) ;  /* 0xffffff7800009947 */ /* 0x000fea000103ffff */
.L_x_116:
[----:B------:R-:W-:Y:S05]  /*144b0*/  BSYNC.RECONVERGENT B0 ;  /* 0x0000000000007941 */ /* 0x000fea0003800200 */
.L_x_115:
        /* <DEDUP_REMOVED lines=28> */
[----:B--2---:R-:W-:-:S06]  /*14680*/  IADD3 R3, PT, PT, R4, 0xffffffe, RZ ;  /* 0x0ffffffe04037810 */ /* 0x004fcc0007ffe0ff */
[----:B------:R-:W2:Y:S02]  /*14690*/  F2I.FTZ.U32.TRUNC.NTZ R3, R3 ;  /* 0x0000000300037305 */ /* 0x000ea4000021f000 */
[----:B--2---:R-:W-:-:S05]  /*146a0*/  IADD3 R2, PT, PT, RZ, -R3, RZ ;  /* 0x80000003ff027210 */ /* 0x004fca0007ffe0ff */
[----:B------:R-:W-:Y:S02]  /*146b0*/  IMAD R7, R2, R5, RZ ;  /* 0x0000000502077224 */ /* 0x000fe400078e02ff */
[----:B------:R-:W-:-:S05]  /*146c0*/  HFMA2 R2, -RZ, RZ, 0, 0 ;  /* 0x00000000ff027431 */ /* 0x000fca00000001ff */
[----:B------:R-:W-:-:S04]  /*146d0*/  IMAD.HI.U32 R7, R3, R7, R2 ;  /* 0x0000000703077227 */ /* 0x000fc800078e0002 */
[----:B------:R-:W-:Y:S02]  /*146e0*/  IMAD.MOV.U32 R2, RZ, RZ, R10 ;  /* 0x000000ffff027224 */ /* 0x000fe400078e000a */
[----:B------:R-:W2:Y:S02]  /*146f0*/  I2F.RP R10, R13 ;  /* 0x0000000d000a7306 */ /* 0x000ea40000209400 */
[----:B------:R-:W-:-:S05]  /*14700*/  IMAD.HI.U32 R4, R7, R2, RZ ;  /* 0x0000000207047227 */ /* 0x000fca00078e00ff */
[----:B------:R-:W-:-:S05]  /*14710*/  IADD3 R3, PT, PT, -R4, RZ, RZ ;  /* 0x000000ff04037210 */ /* 0x000fca0007ffe1ff */
[C---:B------:R-:W-:Y:S01]  /*14720*/  IMAD R2, R5.reuse, R3, R2 ;  /* 0x0000000305027224 */ /* 0x040fe200078e0202 */
[----:B--2---:R-:W2:Y:S04]  /*14730*/  MUFU.RCP R10, R10 ;  /* 0x0000000a000a7308 */ /* 0x004ea80000001000 */
[----:B------:R-:W-:-:S13]  /*14740*/  ISETP.GT.U32.AND P1, PT, R5, R2, PT ;  /* 0x000000020500720c */ /* 0x000fda0003f24070 */
[-C--:B------:R-:W-:Y:S02]  /*14750*/  @!P1 IADD3 R2, PT, PT, R2, -R5.reuse, RZ ;  /* 0x8000000502029210 */ /* 0x080fe40007ffe0ff */
[----:B--2---:R-:W-:Y:S02]  /*14760*/  IADD3 R3, PT, PT, R10, 0xffffffe, RZ ;  /* 0x0ffffffe0a037810 */ /* 0x004fe40007ffe0ff */
[----:B------:R-:W-:Y:S01]  /*14770*/  ISETP.GE.U32.AND P0, PT, R2, R5, PT ;  /* 0x000000050200720c */ /* 0x000fe20003f06070 */
[----:B------:R-:W2:Y:S01]  /*14780*/  I2F.RP R10, R12 ;  /* 0x0000000c000a7306 */ /* 0x000ea20000209400 */
[----:B------:R-:W-:Y:S02]  /*14790*/  LOP3.LUT R2, R6, R11, RZ, 0x3c, !PT ;  /* 0x0000000b06027212 */ /* 0x000fe400078e3cff */
[----:B------:R-:W-:Y:S02]  /*147a0*/  @!P1 IADD3 R4, PT, PT, R4, 0x1, RZ ;  /* 0x0000000104049810 */ /* 0x000fe40007ffe0ff */
[----:B------:R-:W-:-:S02]  /*147b0*/  ISETP.GE.AND P2, PT, R2, RZ, PT ;  /* 0x000000ff0200720c */ /* 0x000fc40003f46270 */
[----:B------:R-:W-:Y:S01]  /*147c0*/  ISETP.NE.AND P1, PT, R11, RZ, PT ;  /* 0x000000ff0b00720c */ /* 0x000fe20003f25270 */
[----:B------:R-:W4:Y:S04]  /*147d0*/  F2I.FTZ.U32.TRUNC.NTZ R3, R3 ;  /* 0x0000000300037305 */ /* 0x000f28000021f000 */
[----:B------:R-:W-:-:S04]  /*147e0*/  @P0 IADD3 R4, PT, PT, R4, 0x1, RZ ;  /* 0x0000000104040810 */ /* 0x000fc80007ffe0ff */
[----:B--2---:R-:W2:Y:S02]  /*147f0*/  MUFU.RCP R10, R10 ;  /* 0x0000000a000a7308 */ /* 0x004ea40000001000 */
[----:B------:R-:W-:Y:S02]  /*14800*/  @!P2 IMAD.MOV R4, RZ, RZ, -R4 ;  /* 0x000000ffff04a224 */ /* 0x000fe400078e0a04 */
[----:B------:R-:W-:Y:S02]  /*14810*/  @!P1 LOP3.LUT R4, RZ, R11, RZ, 0x33, !PT ;  /* 0x0000000bff049212 */ /* 0x000fe400078e33ff */
[----:B----4-:R-:W-:Y:S02]  /*14820*/  IADD3 R2, PT, PT, RZ, -R3, RZ ;  /* 0x80000003ff027210 */ /* 0x010fe40007ffe0ff */
[----:B------:R-:W-:-:S03]  /*14830*/  IABS R7, R4 ;  /* 0x0000000400077213 */ /* 0x000fc60000000000 */
[----:B------:R-:W-:Y:S01]  /*14840*/  IMAD R5, R2, R13, RZ ;  /* 0x0000000d02057224 */ /* 0x000fe200078e02ff */
[----:B------:R-:W-:-:S05]  /*14850*/  MOV R2, RZ ;  /* 0x000000ff00027202 */ /* 0x000fca0000000f00 */
        /* <DEDUP_REMOVED lines=28> */
[-C--:B------:R-:W-:Y:S01]  /*14a20*/  @!P1 IADD3 R3, PT, PT, R3, -R12.reuse, RZ ;  /* 0x8000000c03039210 */ /* 0x080fe20007ffe0ff */
[----:B------:R-:W-:Y:S01]  /*14a30*/  @!P1 VIADD R2, R2, 0x1 ;  /* 0x0000000102029836 */ /* 0x000fe20000000000 */
        /* <DEDUP_REMOVED lines=11> */
[----:B--2---:R-:W-:Y:S01]  /*14af0*/  IABS R15, R10 ;  /* 0x0000000a000f7213 */ /* 0x004fe20000000000 */
[----:B------:R-:W-:Y:S01]  /*14b00*/  IMAD.MOV.U32 R19, RZ, RZ, -0x1 ;  /* 0xffffffffff137424 */ /* 0x000fe200078e00ff */
[----:B------:R-:W-:Y:S02]  /*14b10*/  IADD3 R7, PT, PT, -R7, RZ, RZ ;  /* 0x000000ff07077210 */ /* 0x000fe40007ffe1ff */
[----:B------:R-:W2:Y:S03]  /*14b20*/  I2F.RP R14, R15 ;  /* 0x0000000f000e7306 */ /* 0x000ea60000209400 */
[----:B------:R-:W-:-:S05]  /*14b30*/  IMAD R7, R9, R7, R4 ;  /* 0x0000000709077224 */ /* 0x000fca00078e0204 */
[----:B---3--:R-:W-:Y:S01]  /*14b40*/  IADD3 R9, PT, PT, R7, UR4, RZ ;  /* 0x0000000407097c10 */ /* 0x008fe2000fffe0ff */
[----:B--2---:R-:W2:Y:S02]  /*14b50*/  MUFU.RCP R14, R14 ;  /* 0x0000000e000e7308 */ /* 0x004ea40000001000 */
[----:B--2---:R-:W-:Y:S02]  /*14b60*/  IADD3 R12, PT, PT, R14, 0xffffffe, RZ ;  /* 0x0ffffffe0e0c7810 */ /* 0x004fe40007ffe0ff */
[----:B------:R-:W2:Y:S04]  /*14b70*/  LDC R14, c[0x0][0x3c4] ;  /* 0x0000f100ff0e7b82 */ /* 0x000ea80000000800 */
[----:B------:R3:W4:Y:S02]  /*14b80*/  F2I.FTZ.U32.TRUNC.NTZ R13, R12 ;  /* 0x0000000c000d7305 */ /* 0x000724000021f000 */
[----:B---3--:R-:W-:Y:S01]  /*14b90*/  HFMA2 R12, -RZ, RZ, 0, 0 ;  /* 0x00000000ff0c7431 */ /* 0x008fe200000001ff */
[----:B----4-:R-:W-:-:S05]  /*14ba0*/  IADD3 R8, PT, PT, RZ, -R13, RZ ;  /* 0x8000000dff087210 */ /* 0x010fca0007ffe0ff */
[----:B------:R-:W-:Y:S01]  /*14bb0*/  IMAD R5, R8, R15, RZ ;  /* 0x0000000f08057224 */ /* 0x000fe200078e02ff */
[----:B------:R-:W-:-:S03]  /*14bc0*/  IABS R8, R3 ;  /* 0x0000000300087213 */ /* 0x000fc60000000000 */
[----:B------:R-:W-:-:S06]  /*14bd0*/  IMAD.HI.U32 R5, R13, R5, R12 ;  /* 0x000000050d057227 */ /* 0x000fcc00078e000c */
[----:B------:R-:W-:-:S04]  /*14be0*/  IMAD.HI.U32 R5, R5, R8, RZ ;  /* 0x0000000805057227 */ /* 0x000fc800078e00ff */
[----:B------:R-:W-:-:S04]  /*14bf0*/  IMAD.MOV R13, RZ, RZ, -R5 ;  /* 0x000000ffff0d7224 */ /* 0x000fc800078e0a05 */
[----:B------:R-:W-:-:S05]  /*14c00*/  IMAD R8, R15, R13, R8 ;  /* 0x0000000d0f087224 */ /* 0x000fca00078e0208 */
[----:B------:R-:W-:-:S13]  /*14c10*/  ISETP.GT.U32.AND P1, PT, R15, R8, PT ;  /* 0x000000080f00720c */ /* 0x000fda0003f24070 */
[-C--:B------:R-:W-:Y:S02]  /*14c20*/  @!P1 IADD3 R8, PT, PT, R8, -R15.reuse, RZ ;  /* 0x8000000f08089210 */ /* 0x080fe40007ffe0ff */
[----:B------:R-:W-:Y:S02]  /*14c30*/  @!P1 IADD3 R5, PT, PT, R5, 0x1, RZ ;  /* 0x0000000105059810 */ /* 0x000fe40007ffe0ff */
[----:B------:R-:W-:Y:S02]  /*14c40*/  ISETP.GE.U32.AND P0, PT, R8, R15, PT ;  /* 0x0000000f0800720c */ /* 0x000fe40003f06070 */
[----:B------:R-:W-:Y:S02]  /*14c50*/  LOP3.LUT R8, R3, R10, RZ, 0x3c, !PT ;  /* 0x0000000a03087212 */ /* 0x000fe400078e3cff */
[----:B------:R-:W-:Y:S02]  /*14c60*/  ISETP.NE.AND P1, PT, R10, RZ, PT ;  /* 0x000000ff0a00720c */ /* 0x000fe40003f25270 */
[----:B------:R-:W-:-:S02]  /*14c70*/  ISETP.GE.AND P2, PT, R8, RZ, PT ;  /* 0x000000ff0800720c */ /* 0x000fc40003f46270 */
[----:B------:R-:W-:-:S05]  /*14c80*/  IADD3 R8, PT, PT, -R4, RZ, RZ ;  /* 0x000000ff04087210 */ /* 0x000fca0007ffe1ff */
[----:B------:R-:W-:Y:S01]  /*14c90*/  @P0 IADD3 R5, PT, PT, R5, 0x1, RZ ;  /* 0x0000000105050810 */ /* 0x000fe20007ffe0ff */
[----:B------:R-:W-:Y:S01]  /*14ca0*/  IMAD R6, R11, R8, R6 ;  /* 0x000000080b067224 */ /* 0x000fe200078e0206 */
[----:B--2---:R-:W-:-:S04]  /*14cb0*/  ISETP.GE.AND P0, PT, R14, 0x1, PT ;  /* 0x000000010e00780c */ /* 0x004fc80003f06270 */
[----:B-1----:R-:W-:Y:S02]  /*14cc0*/  IADD3 R4, PT, PT, R6, UR5, RZ ;  /* 0x0000000506047c10 */ /* 0x002fe4000fffe0ff */
[----:B------:R-:W-:Y:S02]  /*14cd0*/  @!P2 IADD3 R5, PT, PT, -R5, RZ, RZ ;  /* 0x000000ff0505a210 */ /* 0x000fe40007ffe1ff */
[----:B------:R-:W-:-:S05]  /*14ce0*/  @!P1 LOP3.LUT R5, RZ, R10, RZ, 0x33, !PT ;  /* 0x0000000aff059212 */ /* 0x000fca00078e33ff */
        /* <DEDUP_REMOVED lines=10> */
[----:B-1----:R-:W-:Y:S02]  /*14d90*/  IADD3 R13, PT, PT, R12, 0xffffffe, RZ ;  /* 0x0ffffffe0c0d7810 */ /* 0x002fe40007ffe0ff */
        /* <DEDUP_REMOVED lines=8> */
[----:B------:R-:W-:-:S04]  /*14e20*/  IMAD.HI.U32 R8, R17, R10, RZ ;  /* 0x0000000a11087227 */ /* 0x000fc800078e00ff */
[----:B------:R-:W-:-:S04]  /*14e30*/  IMAD.MOV R11, RZ, RZ, -R8 ;  /* 0x000000ffff0b7224 */ /* 0x000fc800078e0a08 */
[----:B------:R-:W-:-:S05]  /*14e40*/  IMAD R8, R15, R11, R10 ;  /* 0x0000000b0f087224 */ /* 0x000fca00078e020a */
[----:B------:R-:W-:-:S13]  /*14e50*/  ISETP.GT.U32.AND P0, PT, R15, R8, PT ;  /* 0x000000080f00720c */ /* 0x000fda0003f04070 */
[----:B------:R-:W-:-:S04]  /*14e60*/  @!P0 IADD3 R8, PT, PT, R8, -R15, RZ ;  /* 0x8000000f08088210 */ /* 0x000fc80007ffe0ff */
[----:B------:R-:W-:-:S13]  /*14e70*/  ISETP.GT.U32.AND P0, PT, R15, R8, PT ;  /* 0x000000080f00720c */ /* 0x000fda0003f04070 */
[----:B------:R-:W-:Y:S02]  /*14e80*/  @!P0 IADD3 R8, PT, PT, R8, -R15, RZ ;  /* 0x8000000f08088210 */ /* 0x000fe40007ffe0ff */
[----:B------:R-:W-:Y:S02]  /*14e90*/  ISETP.NE.AND P0, PT, R12, RZ, PT ;  /* 0x000000ff0c00720c */ /* 0x000fe40003f05270 */
[----:B------:R-:W-:-:S04]  /*14ea0*/  MOV R13, R8 ;  /* 0x00000008000d7202 */ /* 0x000fc80000000f00 */
[----:B------:R-:W-:Y:S02]  /*14eb0*/  @!P1 IADD3 R13, PT, PT, -R13, RZ, RZ ;  /* 0x000000ff0d0d9210 */ /* 0x000fe40007ffe1ff */
[----:B0-----:R-:W-:-:S07]  /*14ec0*/  @!P2 LOP3.LUT R13, RZ, R14, RZ, 0x33, !PT ;  /* 0x0000000eff0da212 */ /* 0x001fce00078e33ff */
.L_x_212:
        /* <DEDUP_REMOVED lines=18> */
.L_x_211:
[----:B------:R-:W-:Y:S05]  /*14ff0*/  BSYNC.RECONVERGENT B0 ;  /* 0x0000000000007941 */ /* 0x000fea0003800200 */
.L_x_210:
        /* <DEDUP_REMOVED lines=28> */
[----:B------:R-:W-:Y:S02]  /*151c0*/  ISETP.NE.AND P0, PT, R21, RZ, PT ;  /* 0x000000ff1500720c */ /* 0x000fe40003f05270 */
[----:B------:R-:W-:Y:S01]  /*151d0*/  MOV R13, R8 ;  /* 0x00000008000d7202 */ /* 0x000fe20000000f00 */
[----:B------:R-:W-:-:S04]  /*151e0*/  HFMA2 R8, -RZ, RZ, 0, 0 ;  /* 0x00000000ff087431 */ /* 0x000fc800000001ff */
[----:B------:R-:W-:Y:S01]  /*151f0*/  @!P1 IMAD.MOV R13, RZ, RZ, -R13 ;  /* 0x000000ffff0d9224 */ /* 0x000fe200078e0a0d */
[----:B--2---:R-:W-:-:S07]  /*15200*/  @!P2 LOP3.LUT R13, RZ, R14, RZ, 0x33, !PT ;  /* 0x0000000eff0da212 */ /* 0x004fce00078e33ff */
.L_x_215:
        /* <DEDUP_REMOVED lines=17> */
[----:B------:R-:W-:-:S07]  /*15320*/  IMAD.MOV.U32 R8, RZ, RZ, -0x1 ;  /* 0xffffffffff087424 */ /* 0x000fce00078e00ff */
.L_x_214:
[----:B------:R-:W-:Y:S05]  /*15330*/  BSYNC.RECONVERGENT B0 ;  /* 0x0000000000007941 */ /* 0x000fea0003800200 */
.L_x_213:
        /* <DEDUP_REMOVED lines=14> */
.L_x_217:
        /* <DEDUP_REMOVED lines=10> */
[----:B-1----:R-:W-:Y:S01]  /*154c0*/  HFMA2 R12, -RZ, RZ, 0, 0 ;  /* 0x00000000ff0c7431 */ /* 0x002fe200000001ff */
[----:B--2---:R-:W-:-:S05]  /*154d0*/  IADD3 R15, PT, PT, RZ, -R13, RZ ;  /* 0x8000000dff0f7210 */ /* 0x004fca0007ffe0ff */
[----:B------:R-:W-:-:S04]  /*154e0*/  IMAD R15, R15, R16, RZ ;  /* 0x000000100f0f7224 */ /* 0x000fc800078e02ff */
[----:B------:R-:W-:-:S04]  /*154f0*/  IMAD.HI.U32 R13, R13, R15, R12 ;  /* 0x0000000f0d0d7227 */ /* 0x000fc800078e000c */
[----:B------:R-:W-:Y:S02]  /*15500*/  IMAD.MOV.U32 R15, RZ, RZ, R17 ;  /* 0x000000ffff0f7224 */ /* 0x000fe400078e0011 */
[----:B------:R-:W-:-:S04]  /*15510*/  IMAD.HI.U32 R13, R13, R14, RZ ;  /* 0x0000000e0d0d7227 */ /* 0x000fc800078e00ff */
[----:B------:R-:W-:-:S05]  /*15520*/  IMAD R13, R13, R15, R14 ;  /* 0x0000000f0d0d7224 */ /* 0x000fca00078e020e */
[----:B------:R-:W-:-:S13]  /*15530*/  ISETP.GT.U32.AND P0, PT, R16, R13, PT ;  /* 0x0000000d1000720c */ /* 0x000fda0003f04070 */
[----:B------:R-:W-:Y:S02]  /*15540*/  @!P0 IADD3 R13, PT, PT, R13, -R16, RZ ;  /* 0x800000100d0d8210 */ /* 0x000fe40007ffe0ff */
[----:B------:R-:W-:Y:S02]  /*15550*/  ISETP.NE.AND P0, PT, R11, RZ, PT ;  /* 0x000000ff0b00720c */ /* 0x000fe40003f05270 */
[----:B------:R-:W-:-:S13]  /*15560*/  ISETP.GT.U32.AND P1, PT, R16, R13, PT ;  /* 0x0000000d1000720c */ /* 0x000fda0003f24070 */
[----:B------:R-:W-:-:S04]  /*15570*/  @!P1 IADD3 R13, PT, PT, R13, -R16, RZ ;  /* 0x800000100d0d9210 */ /* 0x000fc80007ffe0ff */
[----:B------:R-:W-:Y:S02]  /*15580*/  @!P2 IADD3 R13, PT, PT, -R13, RZ, RZ ;  /* 0x000000ff0d0da210 */ /* 0x000fe40007ffe1ff */
[----:B------:R-:W-:-:S04]  /*15590*/  @!P0 LOP3.LUT R13, RZ, R11, RZ, 0x33, !PT ;  /* 0x0000000bff0d8212 */ /* 0x000fc800078e33ff */
[----:B------:R-:W-:Y:S02]  /*155a0*/  ISETP.NE.AND P0, PT, R13, RZ, PT ;  /* 0x000000ff0d00720c */ /* 0x000fe40003f05270 */
[----:B------:R-:W-:-:S11]  /*155b0*/  MOV R11, R13 ;  /* 0x0000000d000b7202 */ /* 0x000fd60000000f00 */
[----:B------:R-:W-:Y:S05]  /*155c0*/  @P0 BRA `(.L_x_217) ;  /* 0xfffffffc00940947 */ /* 0x000fea000383ffff */
.L_x_216:
[----:B------:R-:W-:Y:S01]  /*155d0*/  UISETP.NE.AND UP0, UPT, UR6, URZ, UPT ;  /* 0x000000ff0600728c */ /* 0x000fe2000bf05270 */
[----:B------:R-:W-:Y:S02]  /*155e0*/  IABS R23, R22 ;  /* 0x0000001600177213 */ /* 0x000fe40000000000 */
[----:B------:R-:W-:-:S06]  /*155f0*/  MOV R24, UR7 ;  /* 0x0000000700187c02 */ /* 0x000fcc0008000f00 */
[----:B------:R-:W-:Y:S05]  /*15600*/  BRA.U !UP0, `(.L_x_218) ;  /* 0x0000000108747547 */ /* 0x000fea000b800000 */
[----:B------:R-:W1:Y:S01]  /*15610*/  LDC R11, c[0x0][0x3d8] ;  /* 0x0000f600ff0b7b82 */ /* 0x000e620000000800 */
[----:B------:R-:W-:-:S07]  /*15620*/  IMAD.U32 R24, RZ, RZ, UR7 ;  /* 0x00000007ff187e24 */ /* 0x000fce000f8e00ff */
.L_x_219:
        /* <DEDUP_REMOVED lines=21> */
[----:B------:R-:W-:-:S05]  /*15780*/  @!P1 IMAD.IADD R13, R13, 0x1, -R16 ;  /* 0x000000010d0d9824 */ /* 0x000fca00078e0a10 */
[----:B------:R-:W-:Y:S02]  /*15790*/  @!P2 IADD3 R13, PT, PT, -R13, RZ, RZ ;  /* 0x000000ff0d0da210 */ /* 0x000fe40007ffe1ff */
[----:B------:R-:W-:-:S04]  /*157a0*/  @!P0 LOP3.LUT R13, RZ, R11, RZ, 0x33, !PT ;  /* 0x0000000bff0d8212 */ /* 0x000fc800078e33ff */
[----:B------:R-:W-:Y:S02]  /*157b0*/  ISETP.NE.AND P0, PT, R13, RZ, PT ;  /* 0x000000ff0d00720c */ /* 0x000fe40003f05270 */
[----:B------:R-:W-:-:S11]  /*157c0*/  MOV R11, R13 ;  /* 0x0000000d000b7202 */ /* 0x000fd60000000f00 */
[----:B------:R-:W-:Y:S05]  /*157d0*/  @P0 BRA `(.L_x_219) ;  /* 0xfffffffc00940947 */ /* 0x000fea000383ffff */
.L_x_218:
        /* <DEDUP_REMOVED lines=32> */
[----:B------:R-:W-:Y:S02]  /*159e0*/  IMAD R31, R31, R26, RZ ;  /* 0x0000001a1f1f7224 */ /* 0x000fe400078e02ff */
[----:B------:R-:W-:Y:S02]  /*159f0*/  IMAD.MOV R33, RZ, RZ, -R10 ;  /* 0x000000ffff217224 */ /* 0x000fe400078e0a0a */
[----:B------:R-:W-:Y:S01]  /*15a00*/  IMAD R29, R12, R23, RZ ;  /* 0x000000170c1d7224 */ /* 0x000fe200078e02ff */
[----:B------:R-:W-:Y:S01]  /*15a10*/  MOV R12, RZ ;  /* 0x000000ff000c7202 */ /* 0x000fe20000000f00 */
[----:B------:R-:W-:Y:S01]  /*15a20*/  IMAD.HI.U32 R14, R15, R31, R14 ;  /* 0x0000001f0f0e7227 */ /* 0x000fe200078e000e */
[----:B-1----:R-:W-:Y:S02]  /*15a30*/  IADD3 R16, PT, PT, RZ, -R17, RZ ;  /* 0x80000011ff107210 */ /* 0x002fe40007ffe0ff */
[----:B------:R-:W-:Y:S01]  /*15a40*/  IABS R31, R4 ;  /* 0x00000004001f7213 */ /* 0x000fe20000000000 */
[----:B------:R-:W-:Y:S01]  /*15a50*/  IMAD.HI.U32 R12, R13, R29, R12 ;  /* 0x0000001d0d0c7227 */ /* 0x000fe200078e000c */
[----:B---3--:R-:W-:-:S02]  /*15a60*/  IABS R29, R27 ;  /* 0x0000001b001d7213 */ /* 0x008fc40000000000 */
[----:B------:R-:W-:Y:S01]  /*15a70*/  LOP3.LUT R4, R4, R21, RZ, 0x3c, !PT ;  /* 0x0000001504047212 */ /* 0x000fe200078e3cff */
[----:B------:R-:W-:Y:S01]  /*15a80*/  IMAD R15, R16, R25, RZ ;  /* 0x00000019100f7224 */ /* 0x000fe200078e02ff */
[----:B------:R-:W-:Y:S01]  /*15a90*/  MOV R16, RZ ;  /* 0x000000ff00107202 */ /* 0x000fe20000000f00 */
[----:B------:R-:W-:Y:S01]  /*15aa0*/  IMAD R13, R18, R33, R35 ;  /* 0x00000021120d7224 */ /* 0x000fe200078e0223 */
[----:B------:R-:W-:-:S03]  /*15ab0*/  LOP3.LUT R27, R22, R27, RZ, 0x3c, !PT ;  /* 0x0000001b161b7212 */ /* 0x000fc600078e3cff */
[----:B------:R-:W-:Y:S01]  /*15ac0*/  IMAD.HI.U32 R28, R17, R15, R16 ;  /* 0x0000000f111c7227 */ /* 0x000fe200078e0010 */
[----:B------:R-:W-:Y:S02]  /*15ad0*/  MOV R17, R29 ;  /* 0x0000001d00117202 */ /* 0x000fe40000000f00 */
[----:B------:R-:W-:Y:S02]  /*15ae0*/  ISETP.GT.U32.AND P1, PT, R18, R13, PT ;  /* 0x0000000d1200720c */ /* 0x000fe40003f24070 */
[----:B------:R-:W-:Y:S01]  /*15af0*/  IABS R16, R24 ;  /* 0x0000001800107213 */ /* 0x000fe20000000000 */
[----:B------:R-:W-:Y:S01]  /*15b00*/  IMAD.HI.U32 R12, R12, R17, RZ ;  /* 0x000000110c0c7227 */ /* 0x000fe200078e00ff */
[----:B------:R-:W-:Y:S02]  /*15b10*/  IADD3 R15, PT, PT, RZ, -R30, RZ ;  /* 0x8000001eff0f7210 */ /* 0x000fe40007ffe0ff */
[----:B--2---:R-:W-:Y:S02]  /*15b20*/  IABS R29, R11 ;  /* 0x0000000b001d7213 */ /* 0x004fe40000000000 */
[----:B------:R-:W-:Y:S01]  /*15b30*/  IADD3 R30, PT, PT, RZ, -R16, RZ ;  /* 0x80000010ff1e7210 */ /* 0x000fe20007ffe0ff */
[----:B------:R-:W-:Y:S01]  /*15b40*/  IMAD R16, R12, R15, R17 ;  /* 0x0000000f0c107224 */ /* 0x000fe200078e0211 */
[----:B------:R-:W-:Y:S01]  /*15b50*/  LOP3.LUT R11, R24, R11, RZ, 0x3c, !PT ;  /* 0x0000000b180b7212 */ /* 0x000fe200078e3cff */
[----:B------:R-:W-:Y:S01]  /*15b60*/  IMAD.HI.U32 R17, R28, R31, RZ ;  /* 0x0000001f1c117227 */ /* 0x000fe200078e00ff */
[----:B------:R-:W-:-:S02]  /*15b70*/  MOV R15, R30 ;  /* 0x0000001e000f7202 */ /* 0x000fc40000000f00 */
[----:B------:R-:W-:Y:S01]  /*15b80*/  ISETP.GT.U32.AND P0, PT, R23, R16, PT ;  /* 0x000000101700720c */ /* 0x000fe20003f04070 */
[----:B------:R-:W-:Y:S01]  /*15b90*/  IMAD.HI.U32 R14, R14, R29, RZ ;  /* 0x0000001d0e0e7227 */ /* 0x000fe200078e00ff */
[----:B------:R-:W-:Y:S02]  /*15ba0*/  IADD3 R28, PT, PT, -R17, RZ, RZ ;  /* 0x000000ff111c7210 */ /* 0x000fe40007ffe1ff */
[----:B------:R-:W-:Y:S01]  /*15bb0*/  @!P1 IADD3 R10, PT, PT, R10, 0x1, RZ ;  /* 0x000000010a0a9810 */ /* 0x000fe20007ffe0ff */
[----:B------:R-:W-:Y:S01]  /*15bc0*/  @!P1 IMAD.IADD R13, R13, 0x1, -R18 ;  /* 0x000000010d0d9824 */ /* 0x000fe200078e0a12 */
[----:B------:R-:W-:Y:S01]  /*15bd0*/  ISETP.NE.AND P1, PT, R20, RZ, PT ;  /* 0x000000ff1400720c */ /* 0x000fe20003f25270 */
[----:B------:R-:W-:-:S03]  /*15be0*/  IMAD R15, R14, R15, R29 ;  /* 0x0000000f0e0f7224 */ /* 0x000fc600078e021d */
[----:B------:R-:W-:Y:S01]  /*15bf0*/  ISETP.GE.U32.AND P5, PT, R13, R18, PT ;  /* 0x000000120d00720c */ /* 0x000fe20003fa6070 */
[C---:B------:R-:W-:Y:S01]  /*15c00*/  IMAD R18, R25.reuse, R28, R31 ;  /* 0x0000001c19127224 */ /* 0x040fe200078e021f */
[----:B------:R-:W-:Y:S02]  /*15c10*/  ISETP.GT.U32.AND P2, PT, R26, R15, PT ;  /* 0x0000000f1a00720c */ /* 0x000fe40003f44070 */
[-C--:B------:R-:W-:Y:S02]  /*15c20*/  @!P0 IADD3 R16, PT, PT, R16, -R23.reuse, RZ ;  /* 0x8000001710108210 */ /* 0x080fe40007ffe0ff */
[----:B------:R-:W-:Y:S02]  /*15c30*/  ISETP.GT.U32.AND P3, PT, R25, R18, PT ;  /* 0x000000121900720c */ /* 0x000fe40003f64070 */
[----:B------:R-:W-:Y:S02]  /*15c40*/  @!P0 IADD3 R12, PT, PT, R12, 0x1, RZ ;  /* 0x000000010c0c8810 */ /* 0x000fe40007ffe0ff */
[----:B------:R-:W-:-:S02]  /*15c50*/  ISETP.GE.U32.AND P6, PT, R16, R23, PT ;  /* 0x000000171000720c */ /* 0x000fc40003fc6070 */
[----:B------:R-:W0:Y:S01]  /*15c60*/  LDC R16, c[0x0][0x3c0] ;  /* 0x0000f000ff107b82 */ /* 0x000e220000000800 */
[----:B------:R-:W-:Y:S02]  /*15c70*/  @P5 IADD3 R10, PT, PT, R10, 0x1, RZ ;  /* 0x000000010a0a5810 */ /* 0x000fe40007ffe0ff */
[-C--:B------:R-:W-:Y:S02]  /*15c80*/  @!P2 IADD3 R15, PT, PT, R15, -R26.reuse, RZ ;  /* 0x8000001a0f0fa210 */ /* 0x080fe40007ffe0ff */
[----:B------:R-:W-:Y:S01]  /*15c90*/  @!P2 IADD3 R14, PT, PT, R14, 0x1, RZ ;  /* 0x000000010e0ea810 */ /* 0x000fe20007ffe0ff */
[----:B------:R-:W-:Y:S01]  /*15ca0*/  @!P4 IMAD.MOV R10, RZ, RZ, -R10 ;  /* 0x000000ffff0ac224 */ /* 0x000fe200078e0a0a */
[----:B------:R-:W-:Y:S02]  /*15cb0*/  ISETP.GE.U32.AND P0, PT, R15, R26, PT ;  /* 0x0000001a0f00720c */ /* 0x000fe40003f06070 */
[----:B------:R-:W-:Y:S02]  /*15cc0*/  @!P3 IADD3 R18, PT, PT, R18, -R25, RZ ;  /* 0x800000191212b210 */ /* 0x000fe40007ffe0ff */
[----:B------:R-:W-:-:S02]  /*15cd0*/  @!P1 LOP3.LUT R10, RZ, R20, RZ, 0x33, !PT ;  /* 0x00000014ff0a9212 */ /* 0x000fc400078e33ff */
[----:B------:R-:W-:Y:S02]  /*15ce0*/  ISETP.GE.U32.AND P4, PT, R18, R25, PT ;  /* 0x000000191200720c */ /* 0x000fe40003f86070 */
[----:B------:R-:W-:Y:S02]  /*15cf0*/  VIADDMNMX R9, R10, 0x1, R9, PT ;  /* 0x000000010a097846 */ /* 0x000fe40003800109 */
[----:B------:R-:W-:Y:S02]  /*15d00*/  @P6 IADD3 R12, PT, PT, R12, 0x1, RZ ;  /* 0x000000010c0c6810 */ /* 0x000fe40007ffe0ff */
[----:B------:R-:W-:Y:S02]  /*15d10*/  ISETP.GE.AND P6, PT, R4, RZ, PT ;  /* 0x000000ff0400720c */ /* 0x000fe40003fc6270 */
[----:B------:R-:W-:Y:S01]  /*15d20*/  @P0 IADD3 R14, PT, PT, R14, 0x1, RZ ;  /* 0x000000010e0e0810 */ /* 0x000fe20007ffe0ff */
[----:B------:R-:W-:Y:S01]  /*15d30*/  IMAD.MOV.U32 R10, RZ, RZ, R12 ;  /* 0x000000ffff0a7224 */ /* 0x000fe200078e000c */
[----:B------:R-:W-:-:S02]  /*15d40*/  ISETP.GE.AND P0, PT, R19, R9, PT ;  /* 0x000000091300720c */ /* 0x000fc40003f06270 */
[----:B------:R-:W-:Y:S02]  /*15d50*/  @!P3 IADD3 R17, PT, PT, R17, 0x1, RZ ;  /* 0x000000011111b810 */ /* 0x000fe40007ffe0ff */
[----:B------:R-:W-:Y:S02]  /*15d60*/  ISETP.NE.AND P2, PT, R21, RZ, PT ;  /* 0x000000ff1500720c */ /* 0x000fe40003f45270 */
[----:B------:R-:W-:Y:S02]  /*15d70*/  ISETP.LT.OR P0, PT, R19, RZ, P0 ;  /* 0x000000ff1300720c */ /* 0x000fe40000701670 */
[----:B------:R-:W-:Y:S02]  /*15d80*/  ISETP.GE.AND P5, PT, R27, RZ, PT ;  /* 0x000000ff1b00720c */ /* 0x000fe40003fa6270 */
[----:B------:R-:W-:Y:S02]  /*15d90*/  ISETP.GE.AND P1, PT, R11, RZ, PT ;  /* 0x000000ff0b00720c */ /* 0x000fe40003f26270 */
[----:B------:R-:W-:-:S02]  /*15da0*/  @P4 IADD3 R17, PT, PT, R17, 0x1, RZ ;  /* 0x0000000111114810 */ /* 0x000fc40007ffe0ff */
[----:B------:R-:W-:Y:S02]  /*15db0*/  ISETP.NE.AND P3, PT, R22, RZ, PT ;  /* 0x000000ff1600720c */ /* 0x000fe40003f65270 */
[----:B------:R-:W-:Y:S02]  /*15dc0*/  ISETP.NE.AND P4, PT, R24, RZ, PT ;  /* 0x000000ff1800720c */ /* 0x000fe40003f85270 */
[----:B------:R-:W-:Y:S02]  /*15dd0*/  MOV R11, R14 ;  /* 0x0000000e000b7202 */ /* 0x000fe40000000f00 */
[----:B------:R-:W-:Y:S02]  /*15de0*/  @!P6 IADD3 R17, PT, PT, -R17, RZ, RZ ;  /* 0x000000ff1111e210 */ /* 0x000fe40007ffe1ff */
[----:B------:R-:W-:Y:S02]  /*15df0*/  @!P2 LOP3.LUT R17, RZ, R21, RZ, 0x33, !PT ;  /* 0x00000015ff11a212 */ /* 0x000fe400078e33ff */
[----:B------:R-:W-:-:S02]  /*15e00*/  @!P5 IADD3 R10, PT, PT, -R10, RZ, RZ ;  /* 0x000000ff0a0ad210 */ /* 0x000fc40007ffe1ff */
        /* <DEDUP_REMOVED lines=14> */
[----:B------:R-:W-:Y:S01]  /*15ef0*/  IADD3 R17, PT, PT, R13, 0x3, RZ ;  /* 0x000000030d117810 */ /* 0x000fe20007ffe0ff */
[C---:B------:R-:W-:Y:S01]  /*15f00*/  IMAD.IADD R18, R4.reuse, 0x1, -R13 ;  /* 0x0000000104127824 */ /* 0x040fe200078e0a0d */
[----:B------:R-:W-:-:S04]  /*15f10*/  IADD3 R15, PT, PT, R4, R15, RZ ;  /* 0x0000000f040f7210 */ /* 0x000fc80007ffe0ff */
[----:B------:R-:W-:-:S07]  /*15f20*/  LOP3.LUT R18, R18, 0x3, RZ, 0xc0, !PT ;  /* 0x0000000312127812 */ /* 0x000fce00078ec0ff */
.L_x_314:
        /* <DEDUP_REMOVED lines=51> */
.L_x_244:
        /* <DEDUP_REMOVED lines=72> */
.L_x_227:
[----:B------:R-:W-:Y:S05]  /*166e0*/  BSYNC.RECONVERGENT B3 ;  /* 0x0000000000037941 */ /* 0x000fea0003800200 */
.L_x_226:
[----:B------:R-:W-:Y:S05]  /*166f0*/  @!P4 BRA `(.L_x_225) ;  /* 0x0000000000d0c947 */ /* 0x000fea0003800000 */
.L_x_228:
        /* <DEDUP_REMOVED lines=52> */
.L_x_225:
[----:B------:R-:W-:Y:S05]  /*16a40*/  BSYNC.RECONVERGENT B2 ;  /* 0x0000000000027941 */ /* 0x000fea0003800200 */
.L_x_224:
        /* <DEDUP_REMOVED lines=64> */
.L_x_232:
[----:B------:R-:W-:Y:S05]  /*16e50*/  BSYNC.RECONVERGENT B3 ;  /* 0x0000000000037941 */ /* 0x000fea0003800200 */
.L_x_231:
[----:B------:R-:W-:Y:S05]  /*16e60*/  @!P4 BRA `(.L_x_230) ;  /* 0x0000000000d0c947 */ /* 0x000fea0003800000 */
.L_x_233:
        /* <DEDUP_REMOVED lines=52> */
.L_x_230:
[----:B------:R-:W-:Y:S05]  /*171b0*/  BSYNC.RECONVERGENT B2 ;  /* 0x0000000000027941 */ /* 0x000fea0003800200 */
.L_x_229:
        /* <DEDUP_REMOVED lines=64> */
.L_x_237:
[----:B------:R-:W-:Y:S05]  /*175c0*/  BSYNC.RECONVERGENT B3 ;  /* 0x0000000000037941 */ /* 0x000fea0003800200 */
.L_x_236:
[----:B------:R-:W-:Y:S05]  /*175d0*/  @!P4 BRA `(.L_x_235) ;  /* 0x0000000000d0c947 */ /* 0x000fea0003800000 */
.L_x_238:
        /* <DEDUP_REMOVED lines=52> */
.L_x_235:
[----:B------:R-:W-:Y:S05]  /*17920*/  BSYNC.RECONVERGENT B2 ;  /* 0x0000000000027941 */ /* 0x000fea0003800200 */
.L_x_234:
        /* <DEDUP_REMOVED lines=64> */
.L_x_242:
[----:B------:R-:W-:Y:S05]  /*17d30*/  BSYNC.RECONVERGENT B3 ;  /* 0x0000000000037941 */ /* 0x000fea0003800200 */
.L_x_241:
[----:B------:R-:W-:Y:S05]  /*17d40*/  @!P2 BRA `(.L_x_240) ;  /* 0x0000000000d0a947 */ /* 0x000fea0003800000 */
.L_x_243:
        /* <DEDUP_REMOVED lines=52> */
.L_x_240:
[----:B------:R-:W-:Y:S05]  /*18090*/  BSYNC.RECONVERGENT B2 ;  /* 0x0000000000027941 */ /* 0x000fea0003800200 */
.L_x_239:
[----:B------:R-:W-:-:S04]  /*180a0*/  IADD3 R34, PT, PT, R11, R34, RZ ;  /* 0x000000220b227210 */ /* 0x000fc80007ffe0ff */
[C---:B------:R-:W-:Y:S02]  /*180b0*/  ISETP.GE.AND P1, PT, R34.reuse, R12, PT ;  /* 0x0000000c2200720c */ /* 0x040fe40003f26270 */
[----:B------:R-:W-:-:S13]  /*180c0*/  ISETP.GT.AND P2, PT, R34, -0x1, PT ;  /* 0xffffffff2200780c */ /* 0x000fda0003f44270 */
[----:B------:R-:W-:Y:S05]  /*180d0*/  @!P1 BRA P2, `(.L_x_244) ;  /* 0xffffffe000609947 */ /* 0x000fea000103ffff */
.L_x_223:
[----:B------:R-:W-:Y:S05]  /*180e0*/  BSYNC.RECONVERGENT B1 ;  /* 0x0000000000017941 */ /* 0x000fea0003800200 */
.L_x_222:
        /* <DEDUP_REMOVED lines=55> */
.L_x_267:
        /* <DEDUP_REMOVED lines=72> */
.L_x_250:
[----:B------:R-:W-:Y:S05]  /*188e0*/  BSYNC.RECONVERGENT B3 ;  /* 0x0000000000037941 */ /* 0x000fea0003800200 */
.L_x_249:
[----:B------:R-:W-:Y:S05]  /*188f0*/  @!P4 BRA `(.L_x_248) ;  /* 0x0000000000d0c947 */ /* 0x000fea0003800000 */
.L_x_251:
        /* <DEDUP_REMOVED lines=52> */
.L_x_248:
[----:B------:R-:W-:Y:S05]  /*18c40*/  BSYNC.RECONVERGENT B2 ;  /* 0x0000000000027941 */ /* 0x000fea0003800200 */
.L_x_247:
        /* <DEDUP_REMOVED lines=64> */
.L_x_255:
[----:B------:R-:W-:Y:S05]  /*19050*/  BSYNC.RECONVERGENT B3 ;  /* 0x0000000000037941 */ /* 0x000fea0003800200 */
.L_x_254:
[----:B------:R-:W-:Y:S05]  /*19060*/  @!P4 BRA `(.L_x_253) ;  /* 0x0000000000d0c947 */ /* 0x000fea0003800000 */
.L_x_256:
        /* <DEDUP_REMOVED lines=52> */
.L_x_253:
[----:B------:R-:W-:Y:S05]  /*193b0*/  BSYNC.RECONVERGENT B2 ;  /* 0x0000000000027941 */ /* 0x000fea0003800200 */
.L_x_252:
        /* <DEDUP_REMOVED lines=64> */
.L_x_260:
[----:B------:R-:W-:Y:S05]  /*197c0*/  BSYNC.RECONVERGENT B3 ;  /* 0x0000000000037941 */ /* 0x000fea0003800200 */
.L_x_259:
[----:B------:R-:W-:Y:S05]  /*197d0*/  @!P4 BRA `(.L_x_258) ;  /* 0x0000000000d0c947 */ /* 0x000fea0003800000 */
.L_x_261:
        /* <DEDUP_REMOVED lines=52> */
.L_x_258:
[----:B------:R-:W-:Y:S05]  /*19b20*/  BSYNC.RECONVERGENT B2 ;  /* 0x0000000000027941 */ /* 0x000fea0003800200 */
.L_x_257:
        /* <DEDUP_REMOVED lines=64> */
.L_x_265:
[----:B------:R-:W-:Y:S05]  /*19f30*/  BSYNC.RECONVERGENT B3 ;  /* 0x0000000000037941 */ /* 0x000fea0003800200 */
.L_x_264:
[----:B------:R-:W-:Y:S05]  /*19f40*/  @!P2 BRA `(.L_x_263) ;  /* 0x0000000000d0a947 */ /* 0x000fea0003800000 */
.L_x_266:
        /* <DEDUP_REMOVED lines=52> */
.L_x_263:
[----:B------:R-:W-:Y:S05]  /*1a290*/  BSYNC.RECONVERGENT B2 ;  /* 0x0000000000027941 */ /* 0x000fea0003800200 */
.L_x_262:
[----:B------:R-:W-:-:S04]  /*1a2a0*/  IADD3 R34, PT, PT, R11, R34, RZ ;  /* 0x000000220b227210 */ /* 0x000fc80007ffe0ff */
[C---:B------:R-:W-:Y:S02]  /*1a2b0*/  ISETP.GE.AND P1, PT, R34.reuse, R12, PT ;  /* 0x0000000c2200720c */ /* 0x040fe40003f26270 */
[----:B------:R-:W-:-:S13]  /*1a2c0*/  ISETP.GT.AND P2, PT, R34, -0x1, PT ;  /* 0xffffffff2200780c */ /* 0x000fda0003f44270 */
[----:B------:R-:W-:Y:S05]  /*1a2d0*/  @!P1 BRA P2, `(.L_x_267) ;  /* 0xffffffe000609947 */ /* 0x000fea000103ffff */
.L_x_246:
[----:B------:R-:W-:Y:S05]  /*1a2e0*/  BSYNC.RECONVERGENT B1 ;  /* 0x0000000000017941 */ /* 0x000fea0003800200 */
.L_x_245:
        /* <DEDUP_REMOVED lines=55> */
.L_x_290:
        /* <DEDUP_REMOVED lines=72> */
.L_x_273:
[----:B------:R-:W-:Y:S05]  /*1aae0*/  BSYNC.RECONVERGENT B3 ;  /* 0x0000000000037941 */ /* 0x000fea0003800200 */
.L_x_272:
[----:B------:R-:W-:Y:S05]  /*1aaf0*/  @!P4 BRA `(.L_x_271) ;  /* 0x0000000000d0c947 */ /* 0x000fea0003800000 */
.L_x_274:
        /* <DEDUP_REMOVED lines=52> */
.L_x_271:
[----:B------:R-:W-:Y:S05]  /*1ae40*/  BSYNC.RECONVERGENT B2 ;  /* 0x0000000000027941 */ /* 0x000fea0003800200 */
.L_x_270:
        /* <DEDUP_REMOVED lines=64> */
.L_x_278:
[----:B------:R-:W-:Y:S05]  /*1b250*/  BSYNC.RECONVERGENT B3 ;  /* 0x0000000000037941 */ /* 0x000fea0003800200 */
.L_x_277:
[----:B------:R-:W-:Y:S05]  /*1b260*/  @!P4 BRA `(.L_x_276) ;  /* 0x0000000000d0c947 */ /* 0x000fea0003800000 */
.L_x_279:
        /* <DEDUP_REMOVED lines=52> */
.L_x_276:
[----:B------:R-:W-:Y:S05]  /*1b5b0*/  BSYNC.RECONVERGENT B2 ;  /* 0x0000000000027941 */ /* 0x000fea0003800200 */
.L_x_275:
        /* <DEDUP_REMOVED lines=64> */
.L_x_283:
[----:B------:R-:W-:Y:S05]  /*1b9c0*/  BSYNC.RECONVERGENT B3 ;  /* 0x0000000000037941 */ /* 0x000fea0003800200 */
.L_x_282:
[----:B------:R-:W-:Y:S05]  /*1b9d0*/  @!P4 BRA `(.L_x_281) ;  /* 0x0000000000d0c947 */ /* 0x000fea0003800000 */
.L_x_284:
        /* <DEDUP_REMOVED lines=52> */
.L_x_281:
[----:B------:R-:W-:Y:S05]  /*1bd20*/  BSYNC.RECONVERGENT B2 ;  /* 0x0000000000027941 */ /* 0x000fea0003800200 */
.L_x_280:
        /* <DEDUP_REMOVED lines=64> */
.L_x_288:
[----:B------:R-:W-:Y:S05]  /*1c130*/  BSYNC.RECONVERGENT B3 ;  /* 0x0000000000037941 */ /* 0x000fea0003800200 */
.L_x_287:
[----:B------:R-:W-:Y:S05]  /*1c140*/  @!P2 BRA `(.L_x_286) ;  /* 0x0000000000d0a947 */ /* 0x000fea0003800000 */
.L_x_289:
        /* <DEDUP_REMOVED lines=52> */
.L_x_286:
[----:B------:R-:W-:Y:S05]  /*1c490*/  BSYNC.RECONVERGENT B2 ;  /* 0x0000000000027941 */ /* 0x000fea0003800200 */
.L_x_285:
[----:B------:R-:W-:-:S04]  /*1c4a0*/  IADD3 R34, PT, PT, R11, R34, RZ ;  /* 0x000000220b227210 */ /* 0x000fc80007ffe0ff */
[C---:B------:R-:W-:Y:S02]  /*1c4b0*/  ISETP.GE.AND P1, PT, R34.reuse, R12, PT ;  /* 0x0000000c2200720c */ /* 0x040fe40003f26270 */
[----:B------:R-:W-:-:S13]  /*1c4c0*/  ISETP.GT.AND P2, PT, R34, -0x1, PT ;  /* 0xffffffff2200780c */ /* 0x000fda0003f44270 */
[----:B------:R-:W-:Y:S05]  /*1c4d0*/  @!P1 BRA P2, `(.L_x_290) ;  /* 0xffffffe000609947 */ /* 0x000fea000103ffff */
.L_x_269:
[----:B------:R-:W-:Y:S05]  /*1c4e0*/  BSYNC.RECONVERGENT B1 ;  /* 0x0000000000017941 */ /* 0x000fea0003800200 */
.L_x_268:
        /* <DEDUP_REMOVED lines=55> */
.L_x_313:
        /* <DEDUP_REMOVED lines=72> */
.L_x_296:
[----:B------:R-:W-:Y:S05]  /*1cce0*/  BSYNC.RECONVERGENT B3 ;  /* 0x0000000000037941 */ /* 0x000fea0003800200 */
.L_x_295:
[----:B------:R-:W-:Y:S05]  /*1ccf0*/  @!P4 BRA `(.L_x_294) ;  /* 0x0000000000d0c947 */ /* 0x000fea0003800000 */
.L_x_297:
        /* <DEDUP_REMOVED lines=52> */
.L_x_294:
[----:B------:R-:W-:Y:S05]  /*1d040*/  BSYNC.RECONVERGENT B2 ;  /* 0x0000000000027941 */ /* 0x000fea0003800200 */
.L_x_293:
        /* <DEDUP_REMOVED lines=64> */
.L_x_301:
[----:B------:R-:W-:Y:S05]  /*1d450*/  BSYNC.RECONVERGENT B3 ;  /* 0x0000000000037941 */ /* 0x000fea0003800200 */
.L_x_300:
[----:B------:R-:W-:Y:S05]  /*1d460*/  @!P4 BRA `(.L_x_299) ;  /* 0x0000000000d0c947 */ /* 0x000fea0003800000 */
.L_x_302:
        /* <DEDUP_REMOVED lines=52> */
.L_x_299:
[----:B------:R-:W-:Y:S05]  /*1d7b0*/  BSYNC.RECONVERGENT B2 ;  /* 0x0000000000027941 */ /* 0x000fea0003800200 */
.L_x_298:
        /* <DEDUP_REMOVED lines=64> */
.L_x_306:
[----:B------:R-:W-:Y:S05]  /*1dbc0*/  BSYNC.RECONVERGENT B3 ;  /* 0x0000000000037941 */ /* 0x000fea0003800200 */
.L_x_305:
[----:B------:R-:W-:Y:S05]  /*1dbd0*/  @!P4 BRA `(.L_x_304) ;  /* 0x0000000000d0c947 */ /* 0x000fea0003800000 */
.L_x_307:
        /* <DEDUP_REMOVED lines=52> */
.L_x_304:
[----:B------:R-:W-:Y:S05]  /*1df20*/  BSYNC.RECONVERGENT B2 ;  /* 0x0000000000027941 */ /* 0x000fea0003800200 */
.L_x_303:
        /* <DEDUP_REMOVED lines=64> */
.L_x_311:
[----:B------:R-:W-:Y:S05]  /*1e330*/  BSYNC.RECONVERGENT B3 ;  /* 0x0000000000037941 */ /* 0x000fea0003800200 */
.L_x_310:
[----:B------:R-:W-:Y:S05]  /*1e340*/  @!P2 BRA `(.L_x_309) ;  /* 0x0000000000d0a947 */ /* 0x000fea0003800000 */
.L_x_312:
        /* <DEDUP_REMOVED lines=52> */
.L_x_309:
[----:B------:R-:W-:Y:S05]  /*1e690*/  BSYNC.RECONVERGENT B2 ;  /* 0x0000000000027941 */ /* 0x000fea0003800200 */
.L_x_308:
[----:B------:R-:W-:-:S05]  /*1e6a0*/  IMAD.IADD R34, R11, 0x1, R34 ;  /* 0x000000010b227824 */ /* 0x000fca00078e0222 */
[C---:B------:R-:W-:Y:S02]  /*1e6b0*/  ISETP.GE.AND P1, PT, R34.reuse, R12, PT ;  /* 0x0000000c2200720c */ /* 0x040fe40003f26270 */
[----:B------:R-:W-:-:S13]  /*1e6c0*/  ISETP.GT.AND P2, PT, R34, -0x1, PT ;  /* 0xffffffff2200780c */ /* 0x000fda0003f44270 */
[----:B------:R-:W-:Y:S05]  /*1e6d0*/  @!P1 BRA P2, `(.L_x_313) ;  /* 0xffffffe000609947 */ /* 0x000fea000103ffff */
.L_x_292:
[----:B------:R-:W-:Y:S05]  /*1e6e0*/  BSYNC.RECONVERGENT B1 ;  /* 0x0000000000017941 */ /* 0x000fea0003800200 */
.L_x_291:
[----:B------:R-:W-:-:S04]  /*1e6f0*/  IADD3 R19, PT, PT, R10, R19, RZ ;  /* 0x000000130a137210 */ /* 0x000fc80007ffe0ff */
[C---:B------:R-:W-:Y:S02]  /*1e700*/  ISETP.GE.AND P1, PT, R19.reuse, R9, PT ;  /* 0x000000091300720c */ /* 0x040fe40003f26270 */
[----:B------:R-:W-:-:S13]  /*1e710*/  ISETP.GT.AND P2, PT, R19, -0x1, PT ;  /* 0xffffffff1300780c */ /* 0x000fda0003f44270 */
[----:B------:R-:W-:Y:S05]  /*1e720*/  @!P1 BRA P2, `(.L_x_314) ;  /* 0xffffff7800009947 */ /* 0x000fea000103ffff */
.L_x_221:
[----:B------:R-:W-:Y:S05]  /*1e730*/  BSYNC.RECONVERGENT B0 ;  /* 0x0000000000007941 */ /* 0x000fea0003800200 */
.L_x_220:
        /* <DEDUP_REMOVED lines=19> */
[----:B------:R-:W1:Y:S01]  /*1e870*/  LDC.64 R44, c[0x0][0x390] ;  /* 0x0000e400ff2c7b82 */ /* 0x000e620000000a00 */
[----:B------:R-:W-:Y:S01]  /*1e880*/  IABS R13, R9 ;  /* 0x00000009000d7213 */ /* 0x000fe20000000000 */
[----:B------:R-:W2:Y:S01]  /*1e890*/  LDCU UR5, c[0x0][0x3d0] ;  /* 0x00007a00ff0577ac */ /* 0x000ea20008000800 */
[----:B------:R-:W3:Y:S01]  /*1e8a0*/  I2F.RP R4, R7 ;  /* 0x0000000700047306 */ /* 0x000ee20000209400 */
[----:B------:R-:W-:Y:S01]  /*1e8b0*/  IADD3 R6, PT, PT, R0, 0x3, RZ ;  /* 0x0000000300067810 */ /* 0x000fe20007ffe0ff */
[----:B------:R-:W4:Y:S03]  /*1e8c0*/  LDCU UR4, c[0x0][0x3cc] ;  /* 0x00007980ff0477ac */ /* 0x000f260008000800 */
[----:B------:R-:W-:Y:S01]  /*1e8d0*/  IABS R0, R6 ;  /* 0x0000000600007213 */ /* 0x000fe20000000000 */
[----:B------:R-:W2:Y:S02]  /*1e8e0*/  LDC R16, c[0x0][0x3c4] ;  /* 0x0000f100ff107b82 */ /* 0x000ea40000000800 */
[----:B---3--:R-:W0:Y:S02]  /*1e8f0*/  MUFU.RCP R4, R4 ;  /* 0x0000000400047308 */ /* 0x008e240000001000 */
[----:B0-----:R-:W-:-:S06]  /*1e900*/  IADD3 R2, PT, PT, R4, 0xffffffe, RZ ;  /* 0x0ffffffe04027810 */ /* 0x001fcc0007ffe0ff */
[----:B------:R-:W0:Y:S08]  /*1e910*/  I2F.RP R4, R13 ;  /* 0x0000000d00047306 */ /* 0x000e300000209400 */
[----:B------:R3:W4:Y:S08]  /*1e920*/  F2I.FTZ.U32.TRUNC.NTZ R3, R2 ;  /* 0x0000000200037305 */ /* 0x000730000021f000 */
[----:B0-----:R-:W0:Y:S01]  /*1e930*/  MUFU.RCP R4, R4 ;  /* 0x0000000400047308 */ /* 0x001e220000001000 */
[----:B---3--:R-:W-:Y:S01]  /*1e940*/  HFMA2 R2, -RZ, RZ, 0, 0 ;  /* 0x00000000ff027431 */ /* 0x008fe200000001ff */
[----:B----4-:R-:W-:-:S05]  /*1e950*/  IADD3 R10, PT, PT, RZ, -R3, RZ ;  /* 0x80000003ff0a7210 */ /* 0x010fca0007ffe0ff */
[----:B------:R-:W-:-:S04]  /*1e960*/  IMAD R11, R10, R7, RZ ;  /* 0x000000070a0b7224 */ /* 0x000fc800078e02ff */
[----:B------:R-:W-:Y:S01]  /*1e970*/  IMAD.HI.U32 R11, R3, R11, R2 ;  /* 0x0000000b030b7227 */ /* 0x000fe200078e0002 */
[----:B0-----:R-:W-:-:S05]  /*1e980*/  IADD3 R2, PT, PT, R4, 0xffffffe, RZ ;  /* 0x0ffffffe04027810 */ /* 0x001fca0007ffe0ff */
[----:B------:R-:W-:Y:S01]  /*1e990*/  IMAD.HI.U32 R10, R11, R0, RZ ;  /* 0x000000000b0a7227 */ /* 0x000fe200078e00ff */
[----:B------:R-:W-:-:S03]  /*1e9a0*/  IABS R11, R8 ;  /* 0x00000008000b7213 */ /* 0x000fc60000000000 */
[----:B------:R-:W-:-:S04]  /*1e9b0*/  IMAD.MOV R3, RZ, RZ, -R10 ;  /* 0x000000ffff037224 */ /* 0x000fc800078e0a0a */
[C---:B------:R-:W-:Y:S02]  /*1e9c0*/  IMAD R0, R7.reuse, R3, R0 ;  /* 0x0000000307007224 */ /* 0x040fe400078e0200 */
[----:B------:R0:W3:Y:S03]  /*1e9d0*/  F2I.FTZ.U32.TRUNC.NTZ R3, R2 ;  /* 0x0000000200037305 */ /* 0x0000e6000021f000 */
[----:B------:R-:W-:Y:S01]  /*1e9e0*/  ISETP.GT.U32.AND P1, PT, R7, R0, PT ;  /* 0x000000000700720c */ /* 0x000fe20003f24070 */
[----:B0-----:R-:W-:-:S12]  /*1e9f0*/  IMAD.MOV.U32 R2, RZ, RZ, RZ ;  /* 0x000000ffff027224 */ /* 0x001fd800078e00ff */
[-C--:B------:R-:W-:Y:S02]  /*1ea00*/  @!P1 IADD3 R0, PT, PT, R0, -R7.reuse, RZ ;  /* 0x8000000700009210 */ /* 0x080fe40007ffe0ff */
[----:B------:R-:W-:Y:S02]  /*1ea10*/  @!P1 IADD3 R10, PT, PT, R10, 0x1, RZ ;  /* 0x000000010a0a9810 */ /* 0x000fe40007ffe0ff */
[----:B------:R-:W-:Y:S02]  /*1ea20*/  ISETP.GE.U32.AND P0, PT, R0, R7, PT ;  /* 0x000000070000720c */ /* 0x000fe40003f06070 */
[----:B------:R-:W-:Y:S02]  /*1ea30*/  LOP3.LUT R0, R6, R5, RZ, 0x3c, !PT ;  /* 0x0000000506007212 */ /* 0x000fe400078e3cff */
[----:B------:R-:W-:Y:S02]  /*1ea40*/  ISETP.NE.AND P1, PT, R5, RZ, PT ;  /* 0x000000ff0500720c */ /* 0x000fe40003f25270 */
[----:B------:R-:W-:-:S02]  /*1ea50*/  ISETP.GE.AND P2, PT, R0, RZ, PT ;  /* 0x000000ff0000720c */ /* 0x000fc40003f46270 */
[----:B---3--:R-:W-:-:S05]  /*1ea60*/  IADD3 R0, PT, PT, RZ, -R3, RZ ;  /* 0x80000003ff007210 */ /* 0x008fca0007ffe0ff */
[----:B------:R-:W-:Y:S01]  /*1ea70*/  @P0 IADD3 R10, PT, PT, R10, 0x1, RZ ;  /* 0x000000010a0a0810 */ /* 0x000fe20007ffe0ff */
[----:B------:R-:W-:-:S04]  /*1ea80*/  IMAD R7, R0, R13, RZ ;  /* 0x0000000d00077224 */ /* 0x000fc800078e02ff */
[----:B------:R-:W-:Y:S01]  /*1ea90*/  IMAD.HI.U32 R3, R3, R7, R2 ;  /* 0x0000000703037227 */ /* 0x000fe200078e0002 */
[----:B------:R-:W-:Y:S01]  /*1eaa0*/  @!P2 IADD3 R10, PT, PT, -R10, RZ, RZ ;  /* 0x000000ff0a0aa210 */ /* 0x000fe20007ffe1ff */
[----:B------:R-:W0:Y:S01]  /*1eab0*/  I2F.RP R2, R11 ;  /* 0x0000000b00027306 */ /* 0x000e220000209400 */
[----:B------:R-:W-:-:S04]  /*1eac0*/  @!P1 LOP3.LUT R10, RZ, R5, RZ, 0x33, !PT ;  /* 0x00000005ff0a9212 */ /* 0x000fc800078e33ff */
[----:B------:R-:W-:-:S05]  /*1ead0*/  IABS R0, R10 ;  /* 0x0000000a00007213 */ /* 0x000fca0000000000 */
[----:B------:R-:W-:-:S05]  /*1eae0*/  IMAD.HI.U32 R3, R3, R0, RZ ;  /* 0x0000000003037227 */ /* 0x000fca00078e00ff */
[----:B------:R-:W-:Y:S01]  /*1eaf0*/  IADD3 R7, PT, PT, -R3, RZ, RZ ;  /* 0x000000ff03077210 */ /* 0x000fe20007ffe1ff */
[----:B0-----:R-:W0:Y:S04]  /*1eb00*/  MUFU.RCP R2, R2 ;  /* 0x0000000200027308 */ /* 0x001e280000001000 */
[----:B------:R-:W-:-:S05]  /*1eb10*/  IMAD R0, R13, R7, R0 ;  /* 0x000000070d007224 */ /* 0x000fca00078e0200 */
[----:B------:R-:W-:Y:S02]  /*1eb20*/  ISETP.GT.U32.AND P1, PT, R13, R0, PT ;  /* 0x000000000d00720c */ /* 0x000fe40003f24070 */
[----:B0-----:R-:W-:-:S11]  /*1eb30*/  IADD3 R12, PT, PT, R2, 0xffffffe, RZ ;  /* 0x0ffffffe020c7810 */ /* 0x001fd60007ffe0ff */
[-C--:B------:R-:W-:Y:S02]  /*1eb40*/  @!P1 IADD3 R0, PT, PT, R0, -R13.reuse, RZ ;  /* 0x8000000d00009210 */ /* 0x080fe40007ffe0ff */
[----:B------:R-:W-:Y:S02]  /*1eb50*/  @!P1 IADD3 R3, PT, PT, R3, 0x1, RZ ;  /* 0x0000000103039810 */ /* 0x000fe40007ffe0ff */
[----:B------:R-:W-:Y:S02]  /*1eb60*/  ISETP.GE.U32.AND P0, PT, R0, R13, PT ;  /* 0x0000000d0000720c */ /* 0x000fe40003f06070 */
[----:B------:R0:W3:Y:S01]  /*1eb70*/  F2I.FTZ.U32.TRUNC.NTZ R13, R12 ;  /* 0x0000000c000d7305 */ /* 0x0000e2000021f000 */
[----:B------:R-:W-:Y:S02]  /*1eb80*/  LOP3.LUT R0, R10, R9, RZ, 0x3c, !PT ;  /* 0x000000090a007212 */ /* 0x000fe400078e3cff */
[----:B------:R-:W-:Y:S02]  /*1eb90*/  ISETP.NE.AND P1, PT, R9, RZ, PT ;  /* 0x000000ff0900720c */ /* 0x000fe40003f25270 */
[----:B------:R-:W-:-:S02]  /*1eba0*/  ISETP.GE.AND P2, PT, R0, RZ, PT ;  /* 0x000000ff0000720c */ /* 0x000fc40003f46270 */
[----:B0-----:R-:W-:-:S04]  /*1ebb0*/  MOV R12, RZ ;  /* 0x000000ff000c7202 */ /* 0x001fc80000000f00 */
[----:B------:R-:W-:Y:S02]  /*1ebc0*/  @P0 IADD3 R3, PT, PT, R3, 0x1, RZ ;  /* 0x0000000103030810 */ /* 0x000fe40007ffe0ff */
[----:B---3--:R-:W-:-:S05]  /*1ebd0*/  IADD3 R0, PT, PT, RZ, -R13, RZ ;  /* 0x8000000dff007210 */ /* 0x008fca0007ffe0ff */
[----:B------:R-:W-:Y:S01]  /*1ebe0*/  @!P2 IMAD.MOV R3, RZ, RZ, -R3 ;  /* 0x000000ffff03a224 */ /* 0x000fe200078e0a03 */
[----:B------:R-:W-:Y:S01]  /*1ebf0*/  @!P1 LOP3.LUT R3, RZ, R9, RZ, 0x33, !PT ;  /* 0x00000009ff039212 */ /* 0x000fe200078e33ff */
[----:B------:R-:W-:-:S03]  /*1ec00*/  IMAD R7, R0, R11, RZ ;  /* 0x0000000b00077224 */ /* 0x000fc600078e02ff */
[----:B------:R-:W-:Y:S01]  /*1ec10*/  IABS R2, R3 ;  /* 0x0000000300027213 */ /* 0x000fe20000000000 */
        /* <DEDUP_REMOVED lines=9> */
[----:B------:R-:W0:Y:S01]  /*1ecb0*/  LDC R11, c[0x0][0x3e4] ;  /* 0x0000f900ff0b7b82 */ /* 0x000e220000000800 */
[----:B------:R-:W-:Y:S02]  /*1ecc0*/  ISETP.NE.AND P1, PT, R8, RZ, PT ;  /* 0x000000ff0800720c */ /* 0x000fe40003f25270 */
[----:B------:R-:W-:-:S07]  /*1ecd0*/  ISETP.GE.AND P2, PT, R2, RZ, PT ;  /* 0x000000ff0200720c */ /* 0x000fce0003f46270 */
[----:B------:R-:W-:-:S06]  /*1ece0*/  @P0 IADD3 R0, PT, PT, R0, 0x1, RZ ;  /* 0x0000000100000810 */ /* 0x000fcc0007ffe0ff */
[----:B------:R-:W-:Y:S02]  /*1ecf0*/  @!P2 IADD3 R0, PT, PT, -R0, RZ, RZ ;  /* 0x000000ff0000a210 */ /* 0x000fe40007ffe1ff */
[----:B------:R-:W-:-:S05]  /*1ed00*/  @!P1 LOP3.LUT R0, RZ, R8, RZ, 0x33, !PT ;  /* 0x00000008ff009212 */ /* 0x000fca00078e33ff */
[----:B------:R-:W-:-:S04]  /*1ed10*/  IMAD.MOV R2, RZ, RZ, -R0 ;  /* 0x000000ffff027224 */ /* 0x000fc800078e0a00 */
[----:B------:R-:W-:-:S04]  /*1ed20*/  IMAD R2, R8, R2, R3 ;  /* 0x0000000208027224 */ /* 0x000fc800078e0203 */
[----:B-1----:R-:W-:-:S06]  /*1ed30*/  IMAD.WIDE R44, R2, 0x4, R44 ;  /* 0x00000004022c7825 */ /* 0x002fcc00078e022c */
[----:B------:R1:W5:Y:S01]  /*1ed40*/  LDG.E.CONSTANT R44, desc[UR8][R44.64] ;  /* 0x000000082c2c7981 */ /* 0x000362000c1e9900 */
[----:B0-----:R-:W-:Y:S02]  /*1ed50*/  IABS R14, R11 ;  /* 0x0000000b000e7213 */ /* 0x001fe40000000000 */
[----:B------:R-:W-:Y:S02]  /*1ed60*/  IABS R15, R2 ;  /* 0x00000002000f7213 */ /* 0x000fe40000000000 */
[----:B------:R-:W0:Y:S01]  /*1ed70*/  I2F.RP R8, R14 ;  /* 0x0000000e00087306 */ /* 0x000e220000209400 */
[----:B------:R-:W-:-:S07]  /*1ed80*/  IADD3 R3, PT, PT, -R3, RZ, RZ ;  /* 0x000000ff03037210 */ /* 0x000fce0007ffe1ff */
[----:B0-----:R-:W0:Y:S02]  /*1ed90*/  MUFU.RCP R8, R8 ;  /* 0x0000000800087308 */ /* 0x001e240000001000 */
[----:B0-----:R-:W-:-:S06]  /*1eda0*/  IADD3 R12, PT, PT, R8, 0xffffffe, RZ ;  /* 0x0ffffffe080c7810 */ /* 0x001fcc0007ffe0ff */
[----:B------:R0:W3:Y:S02]  /*1edb0*/  F2I.FTZ.U32.TRUNC.NTZ R13, R12 ;  /* 0x0000000c000d7305 */ /* 0x0000e4000021f000 */
[----:B0-----:R-:W-:Y:S01]  /*1edc0*/  HFMA2 R12, -RZ, RZ, 0, 0 ;  /* 0x00000000ff0c7431 */ /* 0x001fe200000001ff */
[----:B---3--:R-:W-:-:S05]  /*1edd0*/  IADD3 R7, PT, PT, RZ, -R13, RZ ;  /* 0x8000000dff077210 */ /* 0x008fca0007ffe0ff */
[----:B------:R-:W-:-:S04]  /*1ede0*/  IMAD R7, R7, R14, RZ ;  /* 0x0000000e07077224 */ /* 0x000fc800078e02ff */
[----:B------:R-:W-:Y:S01]  /*1edf0*/  IMAD.HI.U32 R4, R13, R7, R12 ;  /* 0x000000070d047227 */ /* 0x000fe200078e000c */
[----:B------:R-:W-:-:S05]  /*1ee00*/  MOV R7, R15 ;  /* 0x0000000f00077202 */ /* 0x000fca0000000f00 */
        /* <DEDUP_REMOVED lines=10> */
[----:B------:R-:W-:-:S05]  /*1eeb0*/  IADD3 R7, PT, PT, -R10, RZ, RZ ;  /* 0x000000ff0a077210 */ /* 0x000fca0007ffe1ff */
[----:B------:R-:W-:Y:S01]  /*1eec0*/  @P0 IADD3 R4, PT, PT, R4, 0x1, RZ ;  /* 0x0000000104040810 */ /* 0x000fe20007ffe0ff */
[----:B------:R-:W-:Y:S01]  /*1eed0*/  IMAD R5, R5, R7, R6 ;  /* 0x0000000705057224 */ /* 0x000fe200078e0206 */
[----:B--2---:R-:W-:Y:S01]  /*1eee0*/  ISETP.GE.AND P0, PT, R16, 0x1, PT ;  /* 0x000000011000780c */ /* 0x004fe20003f06270 */
[----:B------:R-:W-:Y:S01]  /*1eef0*/  IMAD R6, R9, R3, R10 ;  /* 0x0000000309067224 */ /* 0x000fe200078e020a */
[----:B------:R-:W-:Y:S02]  /*1ef00*/  MOV R7, 0xffffffff ;  /* 0xffffffff00077802 */ /* 0x000fe40000000f00 */
[----:B------:R-:W-:Y:S01]  /*1ef10*/  IADD3 R9, PT, PT, R5, UR5, RZ ;  /* 0x0000000505097c10 */ /* 0x000fe2000fffe0ff */
[----:B------:R-:W-:Y:S01]  /*1ef20*/  VIADD R3, R6, UR4 ;  /* 0x0000000406037c36 */ /* 0x000fe20008000000 */
[----:B------:R-:W-:Y:S02]  /*1ef30*/  @!P2 IADD3 R4, PT, PT, -R4, RZ, RZ ;  /* 0x000000ff0404a210 */ /* 0x000fe40007ffe1ff */
[----:B------:R-:W-:-:S05]  /*1ef40*/  @!P1 LOP3.LUT R4, RZ, R11, RZ, 0x33, !PT ;  /* 0x0000000bff049212 */ /* 0x000fca00078e33ff */
[----:B-1----:R-:W-:Y:S05]  /*1ef50*/  @!P0 BRA `(.L_x_315) ;  /* 0x0000000000bc8947 */ /* 0x002fea0003800000 */
        /* <DEDUP_REMOVED lines=9> */
[----:B0-----:R-:W-:Y:S02]  /*1eff0*/  IABS R17, R14 ;  /* 0x0000000e00117213 */ /* 0x001fe40000000000 */
[----:B-1----:R-:W-:-:S05]  /*1f000*/  IADD3 R10, PT, PT, R13, 0xffffffe, RZ ;  /* 0x0ffffffe0d0a7810 */ /* 0x002fca0007ffe0ff */
[----:B------:R0:W1:Y:S02]  /*1f010*/  F2I.FTZ.U32.TRUNC.NTZ R11, R10 ;  /* 0x0000000a000b7305 */ /* 0x000064000021f000 */
[----:B0-----:R-:W-:Y:S02]  /*1f020*/  MOV R10, RZ ;  /* 0x000000ff000a7202 */ /* 0x001fe40000000f00 */
        /* <DEDUP_REMOVED lines=15> */
.L_x_317:
        /* <DEDUP_REMOVED lines=14> */
[----:B------:R-:W-:-:S05]  /*1f200*/  VIADD R7, R7, 0x1 ;  /* 0x0000000107077836 */ /* 0x000fca0000000000 */
[----:B------:R-:W-:-:S13]  /*1f210*/  ISETP.NE.AND P1, PT, R7, R14, PT ;  /* 0x0000000e0700720c */ /* 0x000fda0003f25270 */
[----:B------:R-:W-:Y:S05]  /*1f220*/  @P1 BRA `(.L_x_317) ;  /* 0xfffffffc00bc1947 */ /* 0x000fea000383ffff */
[----:B------:R-:W-:-:S07]  /*1f230*/  MOV R7, 0xffffffff ;  /* 0xffffffff00077802 */ /* 0x000fce0000000f00 */
.L_x_316:
[----:B------:R-:W-:Y:S05]  /*1f240*/  BSYNC.RECONVERGENT B0 ;  /* 0x0000000000007941 */ /* 0x000fea0003800200 */
.L_x_315:
        /* <DEDUP_REMOVED lines=16> */
[----:B0-----:R-:W-:-:S05]  /*1f350*/  IADD3 R8, PT, PT, RZ, -R11, RZ ;  /* 0x8000000bff087210 */ /* 0x001fca0007ffe0ff */
[----:B------:R-:W-:Y:S01]  /*1f360*/  IMAD R17, R8, R15, RZ ;  /* 0x0000000f08117224 */ /* 0x000fe200078e02ff */
[----:B------:R-:W-:-:S03]  /*1f370*/  IABS R8, R9 ;  /* 0x0000000900087213 */ /* 0x000fc60000000000 */
        /* <DEDUP_REMOVED lines=10> */
[----:B------:R-:W-:Y:S01]  /*1f420*/  MOV R13, R8 ;  /* 0x00000008000d7202 */ /* 0x000fe20000000f00 */
[----:B------:R-:W-:-:S03]  /*1f430*/  HFMA2 R8, -RZ, RZ, 0, 0 ;  /* 0x00000000ff087431 */ /* 0x000fc600000001ff */
[----:B------:R-:W-:Y:S02]  /*1f440*/  @!P1 IADD3 R13, PT, PT, -R13, RZ, RZ ;  /* 0x000000ff0d0d9210 */ /* 0x000fe40007ffe1ff */
[----:B--2---:R-:W-:-:S07]  /*1f450*/  @!P2 LOP3.LUT R13, RZ, R14, RZ, 0x33, !PT ;  /* 0x0000000eff0da212 */ /* 0x004fce00078e33ff */
.L_x_320:
        /* <DEDUP_REMOVED lines=18> */
.L_x_319:
[----:B------:R-:W-:Y:S05]  /*1f580*/  BSYNC.RECONVERGENT B0 ;  /* 0x0000000000007941 */ /* 0x000fea0003800200 */
.L_x_318:
        /* <DEDUP_REMOVED lines=14> */
.L_x_322:
[-C--:B-1----:R-:W-:Y:S02]  /*1f670*/  IABS R16, R11.reuse ;  /* 0x0000000b00107213 */ /* 0x082fe40000000000 */
[----:B------:R-:W-:Y:S02]  /*1f680*/  IABS R17, R11 ;  /* 0x0000000b00117213 */ /* 0x000fe40000000000 */
[----:B------:R-:W1:Y:S01]  /*1f690*/  I2F.RP R14, R16 ;  /* 0x00000010000e7306 */ /* 0x000e620000209400 */
[----:B------:R-:W-:Y:S02]  /*1f6a0*/  ISETP.GE.AND P2, PT, R21, RZ, PT ;  /* 0x000000ff1500720c */ /* 0x000fe40003f46270 */
[----:B------:R-:W-:-:S05]  /*1f6b0*/  IADD3 R17, PT, PT, RZ, -R17, RZ ;  /* 0x80000011ff117210 */ /* 0x000fca0007ffe0ff */
[----:B-1----:R-:W1:Y:S02]  /*1f6c0*/  MUFU.RCP R14, R14 ;  /* 0x0000000e000e7308 */ /* 0x002e640000001000 */
[----:B-1----:R-:W-:Y:S01]  /*1f6d0*/  VIADD R12, R14, 0xffffffe ;  /* 0x0ffffffe0e0c7836 */ /* 0x002fe20000000000 */
[----:B------:R-:W-:Y:S02]  /*1f6e0*/  IABS R14, R21 ;  /* 0x00000015000e7213 */ /* 0x000fe40000000000 */
[----:B------:R-:W-:-:S03]  /*1f6f0*/  MOV R21, R11 ;  /* 0x0000000b00157202 */ /* 0x000fc60000000f00 */
[----:B------:R1:W2:Y:S02]  /*1f700*/  F2I.FTZ.U32.TRUNC.NTZ R13, R12 ;  /* 0x0000000c000d7305 */ /* 0x0002a4000021f000 */
        /* <DEDUP_REMOVED lines=17> */
.L_x_321:
[----:B------:R-:W-:Y:S01]  /*1f820*/  UISETP.NE.AND UP0, UPT, UR6, URZ, UPT ;  /* 0x000000ff0600728c */ /* 0x000fe2000bf05270 */
[----:B------:R-:W-:Y:S02]  /*1f830*/  IABS R22, R21 ;  /* 0x0000001500167213 */ /* 0x000fe40000000000 */
[----:B------:R-:W-:-:S06]  /*1f840*/  MOV R23, UR7 ;  /* 0x0000000700177c02 */ /* 0x000fcc0008000f00 */
[----:B------:R-:W-:Y:S05]  /*1f850*/  BRA.U !UP0, `(.L_x_323) ;  /* 0x0000000108747547 */ /* 0x000fea000b800000 */
[----:B------:R-:W1:Y:S01]  /*1f860*/  LDC R11, c[0x0][0x3d8] ;  /* 0x0000f600ff0b7b82 */ /* 0x000e620000000800 */
[----:B------:R-:W-:-:S07]  /*1f870*/  MOV R23, UR7 ;  /* 0x0000000700177c02 */ /* 0x000fce0008000f00 */
.L_x_324:
[-C--:B-1----:R-:W-:Y:S02]  /*1f880*/  IABS R16, R11.reuse ;  /* 0x0000000b00107213 */ /* 0x082fe40000000000 */
[----:B------:R-:W-:Y:S02]  /*1f890*/  IABS R17, R11 ;  /* 0x0000000b00117213 */ /* 0x000fe40000000000 */
[----:B------:R-:W1:Y:S01]  /*1f8a0*/  I2F.RP R14, R16 ;  /* 0x00000010000e7306 */ /* 0x000e620000209400 */
[----:B------:R-:W-:Y:S02]  /*1f8b0*/  ISETP.GE.AND P2, PT, R23, RZ, PT ;  /* 0x000000ff1700720c */ /* 0x000fe40003f46270 */
[----:B------:R-:W-:-:S05]  /*1f8c0*/  IMAD.MOV R17, RZ, RZ, -R17 ;  /* 0x000000ffff117224 */ /* 0x000fca00078e0a11 */
        /* <DEDUP_REMOVED lines=19> */
[----:B------:R-:W-:Y:S01]  /*1fa00*/  ISETP.NE.AND P0, PT, R13, RZ, PT ;  /* 0x000000ff0d00720c */ /* 0x000fe20003f05270 */
[----:B------:R-:W-:-:S12]  /*1fa10*/  IMAD.MOV.U32 R11, RZ, RZ, R13 ;  /* 0x000000ffff0b7224 */ /* 0x000fd800078e000d */
[----:B------:R-:W-:Y:S05]  /*1fa20*/  @P0 BRA `(.L_x_324) ;  /* 0xfffffffc00940947 */ /* 0x000fea000383ffff */
.L_x_323:
[----:B------:R-:W-:Y:S01]  /*1fa30*/  IABS R24, R23 ;  /* 0x0000001700187213 */ /* 0x000fe20000000000 */
[----:B------:R-:W-:Y:S01]  /*1fa40*/  I2F.RP R16, R22 ;  /* 0x0000001600107306 */ /* 0x000fe20000209400 */
[-C--:B------:R-:W-:Y:S01]  /*1fa50*/  IABS R25, R18.reuse ;  /* 0x0000001200197213 */ /* 0x080fe20000000000 */
[----:B------:R-:W-:Y:S01]  /*1fa60*/  BSSY.RECONVERGENT B0, `(.L_x_325) ;  /* 0x0000976000007945 */ /* 0x000fe20003800200 */
[----:B0-----:R-:W-:Y:S02]  /*1fa70*/  IADD3 R10, PT, PT, R10, 0xffffffe, RZ ;  /* 0x0ffffffe0a0a7810 */ /* 0x001fe40007ffe0ff */
[----:B------:R-:W-:Y:S02]  /*1fa80*/  IABS R34, R9 ;  /* 0x0000000900227213 */ /* 0x000fe40000000000 */
[----:B------:R-:W-:Y:S01]  /*1fa90*/  LOP3.LUT R9, R9, R18, RZ, 0x3c, !PT ;  /* 0x0000001209097212 */ /* 0x000fe200078e3cff */
[----:B------:R-:W0:Y:S08]  /*1faa0*/  I2F.RP R26, R24 ;  /* 0x00000018001a7306 */ /* 0x000e300000209400 */
[----:B------:R-:W1:Y:S08]  /*1fab0*/  I2F.RP R28, R25 ;  /* 0x00000019001c7306 */ /* 0x000e700000209400 */
[----:B0-----:R-:W0:Y:S08]  /*1fac0*/  MUFU.RCP R26, R26 ;  /* 0x0000001a001a7308 */ /* 0x001e300000001000 */
[----:B------:R-:W2:Y:S08]  /*1fad0*/  MUFU.RCP R16, R16 ;  /* 0x0000001000107308 */ /* 0x000eb00000001000 */
[----:B-1----:R-:W1:Y:S01]  /*1fae0*/  MUFU.RCP R28, R28 ;  /* 0x0000001c001c7308 */ /* 0x002e620000001000 */
[----:B0-----:R-:W-:-:S02]  /*1faf0*/  IADD3 R12, PT, PT, R26, 0xffffffe, RZ ;  /* 0x0ffffffe1a0c7810 */ /* 0x001fc40007ffe0ff */
[----:B------:R-:W0:Y:S05]  /*1fb00*/  LDC R26, c[0x0][0x3c4] ;  /* 0x0000f100ff1a7b82 */ /* 0x000e2a0000000800 */
[----:B------:R-:W3:Y:S01]  /*1fb10*/  F2I.FTZ.U32.TRUNC.NTZ R17, R10 ;  /* 0x0000000a00117305 */ /* 0x000ee2000021f000 */
[----:B--2---:R-:W-:Y:S02]  /*1fb20*/  IADD3 R14, PT, PT, R16, 0xffffffe, RZ ;  /* 0x0ffffffe100e7810 */ /* 0x004fe40007ffe0ff */
[----:B------:R-:W-:-:S05]  /*1fb30*/  MOV R16, RZ ;  /* 0x000000ff00107202 */ /* 0x000fca0000000f00 */
[----:B------:R2:W4:Y:S01]  /*1fb40*/  F2I.FTZ.U32.TRUNC.NTZ R13, R12 ;  /* 0x0000000c000d7305 */ /* 0x000522000021f000 */
[----:B-1----:R-:W-:Y:S02]  /*1fb50*/  IADD3 R11, PT, PT, R28, 0xffffffe, RZ ;  /* 0x0ffffffe1c0b7810 */ /* 0x002fe40007ffe0ff */
[----:B------:R-:W-:Y:S02]  /*1fb60*/  IABS R28, R3 ;  /* 0x00000003001c7213 */ /* 0x000fe40000000000 */
[----:B------:R-:W-:Y:S02]  /*1fb70*/  LOP3.LUT R3, R3, R20, RZ, 0x3c, !PT ;  /* 0x0000001403037212 */ /* 0x000fe400078e3cff */
[----:B---3--:R-:W-:Y:S01]  /*1fb80*/  IADD3 R30, PT, PT, RZ, -R17, RZ ;  /* 0x80000011ff1e7210 */ /* 0x008fe20007ffe0ff */
[----:B------:R1:W3:Y:S01]  /*1fb90*/  F2I.FTZ.U32.TRUNC.NTZ R15, R14 ;  /* 0x0000000e000f7305 */ /* 0x0002e2000021f000 */
[----:B--2---:R-:W-:Y:S02]  /*1fba0*/  MOV R12, RZ ;  /* 0x000000ff000c7202 */ /* 0x004fe40000000f00 */
[----:B------:R-:W-:Y:S01]  /*1fbb0*/  ISETP.GE.AND P4, PT, R3, RZ, PT ;  /* 0x000000ff0300720c */ /* 0x000fe20003f86270 */
[----:B------:R-:W-:Y:S01]  /*1fbc0*/  IMAD R27, R30, R19, RZ ;  /* 0x000000131e1b7224 */ /* 0x000fe200078e02ff */
[----:B------:R-:W2:Y:S01]  /*1fbd0*/  LDC R3, c[0x0][0x3c0] ;  /* 0x0000f000ff037b82 */ /* 0x000ea20000000800 */
[----:B----4-:R-:W-:-:S02]  /*1fbe0*/  IADD3 R29, PT, PT, RZ, -R13, RZ ;  /* 0x8000000dff1d7210 */ /* 0x010fc40007ffe0ff */
[----:B------:R-:W4:Y:S01]  /*1fbf0*/  F2I.FTZ.U32.TRUNC.NTZ R11, R11 ;  /* 0x0000000b000b7305 */ /* 0x000f22000021f000 */
[----:B------:R-:W-:Y:S01]  /*1fc00*/  IMAD.HI.U32 R17, R17, R27, R16 ;  /* 0x0000001b11117227 */ /* 0x000fe200078e0010 */
[----:B-1----:R-:W-:-:S03]  /*1fc10*/  MOV R14, RZ ;  /* 0x000000ff000e7202 */ /* 0x002fc60000000f00 */
[----:B------:R-:W1:Y:S01]  /*1fc20*/  LDC R16, c[0x0][0x3c8] ;  /* 0x0000f200ff107b82 */ /* 0x000e620000000800 */
[----:B------:R-:W-:Y:S02]  /*1fc30*/  IMAD R29, R29, R24, RZ ;  /* 0x000000181d1d7224 */ /* 0x000fe400078e02ff */
[----:B------:R-:W-:-:S04]  /*1fc40*/  IMAD.HI.U32 R17, R17, R28, RZ ;  /* 0x0000001c11117227 */ /* 0x000fc800078e00ff */
[----:B---3--:R-:W-:Y:S01]  /*1fc50*/  IMAD.MOV R27, RZ, RZ, -R15 ;  /* 0x000000ffff1b7224 */ /* 0x008fe200078e0a0f */
[----:B------:R-:W-:Y:S01]  /*1fc60*/  IADD3 R10, PT, PT, -R17, RZ, RZ ;  /* 0x000000ff110a7210 */ /* 0x000fe20007ffe1ff */
[----:B------:R-:W-:Y:S01]  /*1fc70*/  IMAD.HI.U32 R13, R13, R29, R12 ;  /* 0x0000001d0d0d7227 */ /* 0x000fe200078e000c */
[----:B----4-:R-:W-:Y:S02]  /*1fc80*/  IADD3 R30, PT, PT, RZ, -R11, RZ ;  /* 0x8000000bff1e7210 */ /* 0x010fe40007ffe0ff */
[----:B------:R-:W-:Y:S01]  /*1fc90*/  IABS R29, R21 ;  /* 0x00000015001d7213 */ /* 0x000fe20000000000 */
[----:B------:R-:W-:Y:S02]  /*1fca0*/  IMAD R27, R27, R22, RZ ;  /* 0x000000161b1b7224 */ /* 0x000fe400078e02ff */
[----:B------:R-:W-:Y:S01]  /*1fcb0*/  IMAD R12, R19, R10, R28 ;  /* 0x0000000a130c7224 */ /* 0x000fe200078e021c */
[----:B------:R-:W-:Y:S01]  /*1fcc0*/  MOV R10, RZ ;  /* 0x000000ff000a7202 */ /* 0x000fe20000000f00 */
[----:B------:R-:W-:Y:S01]  /*1fcd0*/  IMAD.HI.U32 R14, R15, R27, R14 ;  /* 0x0000001b0f0e7227 */ /* 0x000fe200078e000e */
[----:B0-----:R-:W-:-:S02]  /*1fce0*/  IABS R28, R26 ;  /* 0x0000001a001c7213 */ /* 0x001fc40000000000 */
[----:B------:R-:W-:Y:S01]  /*1fcf0*/  ISETP.GT.U32.AND P1, PT, R19, R12, PT ;  /* 0x0000000c1300720c */ /* 0x000fe20003f24070 */
[----:B------:R-:W-:Y:S01]  /*1fd00*/  IMAD R15, R30, R25, RZ ;  /* 0x000000191e0f7224 */ /* 0x000fe200078e02ff */
[----:B------:R-:W-:Y:S02]  /*1fd10*/  LOP3.LUT R26, R21, R26, RZ, 0x3c, !PT ;  /* 0x0000001a151a7212 */ /* 0x000fe400078e3cff */
[-C--:B-1----:R-:W-:Y:S01]  /*1fd20*/  IABS R32, R16.reuse ;  /* 0x0000001000207213 */ /* 0x082fe20000000000 */
[----:B------:R-:W-:Y:S01]  /*1fd30*/  IMAD.HI.U32 R27, R11, R15, R10 ;  /* 0x0000000f0b1b7227 */ /* 0x000fe200078e000a */
[----:B------:R-:W-:Y:S02]  /*1fd40*/  IADD3 R11, PT, PT, RZ, -R29, RZ ;  /* 0x8000001dff0b7210 */ /* 0x000fe40007ffe0ff */
[----:B------:R-:W-:Y:S01]  /*1fd50*/  LOP3.LUT R16, R23, R16, RZ, 0x3c, !PT ;  /* 0x0000001017107212 */ /* 0x000fe200078e3cff */
[----:B------:R-:W-:Y:S01]  /*1fd60*/  IMAD.MOV.U32 R15, RZ, RZ, R28 ;  /* 0x000000ffff0f7224 */ /* 0x000fe200078e001c */
[----:B------:R-:W-:Y:S01]  /*1fd70*/  IABS R28, R23 ;  /* 0x00000017001c7213 */ /* 0x000fe20000000000 */
[----:B------:R-:W-:-:S02]  /*1fd80*/  IMAD.HI.U32 R13, R13, R32, RZ ;  /* 0x000000200d0d7227 */ /* 0x000fc400078e00ff */
[----:B------:R-:W-:Y:S02]  /*1fd90*/  @!P1 IADD3 R12, PT, PT, R12, -R19, RZ ;  /* 0x800000130c0c9210 */ /* 0x000fe40007ffe0ff */
[----:B------:R-:W-:Y:S01]  /*1fda0*/  IMAD.HI.U32 R10, R14, R15, RZ ;  /* 0x0000000f0e0a7227 */ /* 0x000fe200078e00ff */
[----:B------:R-:W-:Y:S02]  /*1fdb0*/  IADD3 R28, PT, PT, RZ, -R28, RZ ;  /* 0x8000001cff1c7210 */ /* 0x000fe40007ffe0ff */
[----:B------:R-:W-:Y:S01]  /*1fdc0*/  ISETP.GE.U32.AND P5, PT, R12, R19, PT ;  /* 0x000000130c00720c */ /* 0x000fe20003fa6070 */
[----:B------:R-:W-:Y:S01]  /*1fdd0*/  IMAD R11, R10, R11, R15 ;  /* 0x0000000b0a0b7224 */ /* 0x000fe200078e020f */
[----:B------:R-:W-:Y:S01]  /*1fde0*/  @!P1 IADD3 R17, PT, PT, R17, 0x1, RZ ;  /* 0x0000000111119810 */ /* 0x000fe20007ffe0ff */
[----:B------:R-:W-:Y:S01]  /*1fdf0*/  IMAD.HI.U32 R14, R27, R34, RZ ;  /* 0x000000221b0e7227 */ /* 0x000fe200078e00ff */
[----:B------:R-:W-:Y:S02]  /*1fe00*/  ISETP.NE.AND P1, PT, R20, RZ, PT ;  /* 0x000000ff1400720c */ /* 0x000fe40003f25270 */
[----:B------:R-:W-:Y:S01]  /*1fe10*/  ISETP.GT.U32.AND P0, PT, R22, R11, PT ;  /* 0x0000000b1600720c */ /* 0x000fe20003f04070 */
[----:B------:R-:W-:Y:S01]  /*1fe20*/  IMAD R15, R13, R28, R32 ;  /* 0x0000001c0d0f7224 */ /* 0x000fe200078e0220 */
[----:B------:R-:W-:Y:S01]  /*1fe30*/  IADD3 R30, PT, PT, -R14, RZ, RZ ;  /* 0x000000ff0e1e7210 */ /* 0x000fe20007ffe1ff */
[----:B------:R-:W0:Y:S03]  /*1fe40*/  LDC R28, c[0x0][0x3bc] ;  /* 0x0000ef00ff1c7b82 */ /* 0x000e260000000800 */
[----:B------:R-:W-:Y:S01]  /*1fe50*/  ISETP.GT.U32.AND P2, PT, R24, R15, PT ;  /* 0x0000000f1800720c */ /* 0x000fe20003f44070 */
[----:B------:R-:W-:-:S02]  /*1fe60*/  IMAD R12, R25, R30, R34 ;  /* 0x0000001e190c7224 */ /* 0x000fc400078e0222 */
[----:B------:R-:W-:Y:S01]  /*1fe70*/  @P5 VIADD R17, R17, 0x1 ;  /* 0x0000000111115836 */ /* 0x000fe20000000000 */
[----:B------:R-:W-:Y:S02]  /*1fe80*/  ISETP.GE.AND P5, PT, R26, RZ, PT ;  /* 0x000000ff1a00720c */ /* 0x000fe40003fa6270 */
[----:B------:R-:W-:Y:S02]  /*1fe90*/  ISETP.GT.U32.AND P3, PT, R25, R12, PT ;  /* 0x0000000c1900720c */ /* 0x000fe40003f64070 */
[-C--:B------:R-:W-:Y:S02]  /*1fea0*/  @!P0 IADD3 R11, PT, PT, R11, -R22.reuse, RZ ;  /* 0x800000160b0b8210 */ /* 0x080fe40007ffe0ff */
[----:B------:R-:W-:Y:S02]  /*1feb0*/  @!P0 IADD3 R10, PT, PT, R10, 0x1, RZ ;  /* 0x000000010a0a8810 */ /* 0x000fe40007ffe0ff */
[----:B------:R-:W-:Y:S01]  /*1fec0*/  ISETP.GE.U32.AND P6, PT, R11, R22, PT ;  /* 0x000000160b00720c */ /* 0x000fe20003fc6070 */
[----:B------:R-:W-:Y:S01]  /*1fed0*/  @!P2 VIADD R13, R13, 0x1 ;  /* 0x000000010d0da836 */ /* 0x000fe20000000000 */
[----:B------:R-:W-:-:S02]  /*1fee0*/  @!P2 IADD3 R15, PT, PT, R15, -R24, RZ ;  /* 0x800000180f0fa210 */ /* 0x000fc40007ffe0ff */
[----:B------:R-:W-:Y:S02]  /*1fef0*/  @!P4 IADD3 R17, PT, PT, -R17, RZ, RZ ;  /* 0x000000ff1111c210 */ /* 0x000fe40007ffe1ff */
[----:B------:R-:W-:Y:S02]  /*1ff00*/  ISETP.GE.U32.AND P0, PT, R15, R24, PT ;  /* 0x000000180f00720c */ /* 0x000fe40003f06070 */
[-C--:B------:R-:W-:Y:S02]  /*1ff10*/  @!P3 IADD3 R12, PT, PT, R12, -R25.reuse, RZ ;  /* 0x800000190c0cb210 */ /* 0x080fe40007ffe0ff */
[----:B------:R-:W-:Y:S02]  /*1ff20*/  @!P1 LOP3.LUT R17, RZ, R20, RZ, 0x33, !PT ;  /* 0x00000014ff119212 */ /* 0x000fe400078e33ff */
[----:B------:R-:W-:Y:S02]  /*1ff30*/  ISETP.GE.U32.AND P4, PT, R12, R25, PT ;  /* 0x000000190c00720c */ /* 0x000fe40003f86070 */
[----:B------:R-:W-:-:S02]  /*1ff40*/  @P6 IADD3 R10, PT, PT, R10, 0x1, RZ ;  /* 0x000000010a0a6810 */ /* 0x000fc40007ffe0ff */
[----:B------:R-:W-:Y:S02]  /*1ff50*/  ISETP.GE.AND P6, PT, R9, RZ, PT ;  /* 0x000000ff0900720c */ /* 0x000fe40003fc6270 */
[----:B0-----:R-:W-:Y:S02]  /*1ff60*/  VIADDMNMX R9, R17, 0x1, R28, PT ;  /* 0x0000000111097846 */ /* 0x001fe4000380011c */
[----:B------:R-:W-:Y:S02]  /*1ff70*/  @P0 IADD3 R13, PT, PT, R13, 0x1, RZ ;  /* 0x000000010d0d0810 */ /* 0x000fe40007ffe0ff */
[----:B------:R-:W-:Y:S02]  /*1ff80*/  ISETP.GE.AND P0, PT, R7, R9, PT ;  /* 0x000000090700720c */ /* 0x000fe40003f06270 */
[----:B------:R-:W-:Y:S02]  /*1ff90*/  @!P3 IADD3 R14, PT, PT, R14, 0x1, RZ ;  /* 0x000000010e0eb810 */ /* 0x000fe40007ffe0ff */
[----:B------:R-:W-:-:S02]  /*1ffa0*/  ISETP.NE.AND P2, PT, R18, RZ, PT ;  /* 0x000000ff1200720c */ /* 0x000fc40003f45270 */
[----:B------:R-:W-:Y:S02]  /*1ffb0*/  ISETP.LT.OR P0, PT, R7, RZ, P0 ;  /* 0x000000ff0700720c */ /* 0x000fe40000701670 */
[----:B------:R-:W-:Y:S02]  /*1ffc0*/  ISETP.GE.AND P1, PT, R16, RZ, PT ;  /* 0x000000ff1000720c */ /* 0x000fe40003f26270 */
[----:B------:R-:W-:Y:S02]  /*1ffd0*/  @P4 IADD3 R14, PT, PT, R14, 0x1, RZ ;  /* 0x000000010e0e4810 */ /* 0x000fe40007ffe0ff */
[----:B------:R-:W-:Y:S02]  /*1ffe0*/  ISETP.NE.AND P3, PT, R21, RZ, PT ;  /* 0x000000ff1500720c */ /* 0x000fe40003f65270 */
[----:B------:R-:W-:Y:S02]  /*1fff0*/  ISETP.NE.AND P4, PT, R23, RZ, PT ;  /* 0x000000ff1700720c */ /* 0x000fe40003f85270 */
[----:B------:R-:W-:-:S02]  /*20000*/  MOV R11, R13 ;  /* 0x0000000d000b7202 */ /* 0x000fc40000000f00 */
[----:B------:R-:W-:Y:S02]  /*20010*/  @!P6 IADD3 R14, PT, PT, -R14, RZ, RZ ;  /* 0x000000ff0e0ee210 */ /* 0x000fe40007ffe1ff */
[----:B------:R-:W-:Y:S02]  /*20020*/  @!P2 LOP3.LUT R14, RZ, R18, RZ, 0x33, !PT ;  /* 0x00000012ff0ea212 */ /* 0x000fe400078e33ff */
[----:B------:R-:W-:Y:S02]  /*20030*/  @!P5 IADD3 R10, PT, PT, -R10, RZ, RZ ;  /* 0x000000ff0a0ad210 */ /* 0x000fe40007ffe1ff */
[----:B------:R-:W-:Y:S02]  /*20040*/  @!P1 IADD3 R11, PT, PT, -R11, RZ, RZ ;  /* 0x000000ff0b0b9210 */ /* 0x000fe40007ffe1ff */
[----:B------:R-:W-:Y:S02]  /*20050*/  @!P3 LOP3.LUT R10, RZ, R21, RZ, 0x33, !PT ;  /* 0x00000015ff0ab212 */ /* 0x000fe400078e33ff */
[----:B------:R-:W-:-:S02]  /*20060*/  @!P4 LOP3.LUT R11, RZ, R23, RZ, 0x33, !PT ;  /* 0x00000017ff0bc212 */ /* 0x000fc400078e33ff */
[----:B--2---:R-:W-:Y:S01]  /*20070*/  VIADDMNMX R12, R14, 0x1, R3, PT ;  /* 0x000000010e0c7846 */ /* 0x004fe20003800103 */
[----:B------:R-:W-:Y:S06]  /*20080*/  @P0 BRA `(.L_x_326) ;  /* 0x00000090004c0947 */ /* 0x000fec0003800000 */
[----:B------:R-:W0:Y:S01]  /*20090*/  LDCU UR4, c[0x0][0x3e0] ;  /* 0x00007c00ff0477ac */ /* 0x000e220008000800 */
[C---:B------:R-:W-:Y:S01]  /*200a0*/  ISETP.GE.AND P0, PT, R8.reuse, R12, PT ;  /* 0x0000000c0800720c */ /* 0x040fe20003f06270 */
[----:B------:R-:W1:Y:S03]  /*200b0*/  LDCU UR5, c[0x0][0x3a4] ;  /* 0x00007480ff0577ac */ /* 0x000e660008000800 */
[----:B------:R-:W-:Y:S01]  /*200c0*/  ISETP.LT.OR P0, PT, R8, RZ, P0 ;  /* 0x000000ff0800720c */ /* 0x000fe20000701670 */
[----:B0-----:R-:W-:-:S04]  /*200d0*/  IMAD R13, R4, UR4, RZ ;  /* 0x00000004040d7c24 */ /* 0x001fc8000f8e02ff */
[C---:B------:R-:W-:Y:S01]  /*200e0*/  VIADD R14, R13.reuse, UR4 ;  /* 0x000000040d0e7c36 */ /* 0x040fe20008000000 */
[C---:B------:R-:W-:Y:S02]  /*200f0*/  IADD3 R3, PT, PT, R13.reuse, 0x1, RZ ;  /* 0x000000010d037810 */ /* 0x040fe40007ffe0ff */
[----:B------:R-:W-:Y:S02]  /*20100*/  LOP3.LUT R15, RZ, R13, RZ, 0x33, !PT ;  /* 0x0000000dff0f7212 */ /* 0x000fe400078e33ff */
[----:B------:R-:W-:Y:S02]  /*20110*/  VIMNMX R16, PT, PT, R14, R3, !PT ;  /* 0x000000030e107248 */ /* 0x000fe40007fe0100 */
[C---:B------:R-:W-:Y:S02]  /*20120*/  IADD3 R17, PT, PT, R13.reuse, 0x2, RZ ;  /* 0x000000020d117810 */ /* 0x040fe40007ffe0ff */
[C---:B------:R-:W-:Y:S02]  /*20130*/  IADD3 R19, PT, PT, -R13.reuse, R16, RZ ;  /* 0x000000100d137210 */ /* 0x040fe40007ffe1ff */
[----:B------:R-:W-:Y:S01]  /*20140*/  IADD3 R15, PT, PT, R16, R15, RZ ;  /* 0x0000000f100f7210 */ /* 0x000fe20007ffe0ff */
[----:B-1----:R-:W-:Y:S01]  /*20150*/  IMAD R16, R0, UR5, R13 ;  /* 0x0000000500107c24 */ /* 0x002fe2000f8e020d */
[----:B------:R-:W-:-:S02]  /*20160*/  IADD3 R18, PT, PT, R13, 0x3, RZ ;  /* 0x000000030d127810 */ /* 0x000fc40007ffe0ff */
[----:B------:R-:W-:-:S07]  /*20170*/  LOP3.LUT R19, R19, 0x3, RZ, 0xc0, !PT ;  /* 0x0000000313137812 */ /* 0x000fce00078ec0ff */
.L_x_419:
        /* <DEDUP_REMOVED lines=8> */
[----:B------:R-:W0:Y:S04]  /*20200*/  I2F.RP R22, R26 ;  /* 0x0000001a00167306 */ /* 0x000e280000209400 */
        /* <DEDUP_REMOVED lines=9> */
[----:B------:R-:W-:Y:S01]  /*202a0*/  IMAD.HI.U32 R22, R21, R23, R20 ;  /* 0x0000001715167227 */ /* 0x000fe200078e0014 */
[----:B------:R-:W-:Y:S01]  /*202b0*/  MOV R21, R25 ;  /* 0x0000001900157202 */ /* 0x000fe20000000f00 */
[----:B------:R-:W0:Y:S04]  /*202c0*/  LDC R23, c[0x0][0x3a8] ;  /* 0x0000ea00ff177b82 */ /* 0x000e280000000800 */
[----:B------:R-:W-:-:S05]  /*202d0*/  IMAD.HI.U32 R20, R22, R21, RZ ;  /* 0x0000001516147227 */ /* 0x000fca00078e00ff */
[----:B------:R-:W-:-:S05]  /*202e0*/  IADD3 R22, PT, PT, -R20, RZ, RZ ;  /* 0x000000ff14167210 */ /* 0x000fca0007ffe1ff */
[----:B------:R-:W-:-:S05]  /*202f0*/  IMAD R21, R26, R22, R21 ;  /* 0x000000161a157224 */ /* 0x000fca00078e0215 */
        /* <DEDUP_REMOVED lines=14> */
[----:B------:R-:W-:Y:S01]  /*203e0*/  IMAD R26, R16, R23, R20 ;  /* 0x00000017101a7224 */ /* 0x000fe200078e0214 */
[----:B------:R-:W1:Y:S01]  /*203f0*/  LDCU UR4, c[0x0][0x3bc] ;  /* 0x00007780ff0477ac */ /* 0x000e620008000800 */
[----:B------:R-:W-:-:S03]  /*20400*/  IMAD.MOV.U32 R27, RZ, RZ, R8 ;  /* 0x000000ffff1b7224 */ /* 0x000fc600078e0008 */
[----:B------:R-:W-:-:S04]  /*20410*/  IADD3 R26, PT, PT, R26, R23, RZ ;  /* 0x000000171a1a7210 */ /* 0x000fc80007ffe0ff */
[----:B------:R-:W-:Y:S01]  /*20420*/  IADD3 R28, PT, PT, R26, R23, RZ ;  /* 0x000000171a1c7210 */ /* 0x000fe20007ffe0ff */
[----:B0-----:R-:W-:-:S05]  /*20430*/  IMAD R21, R21, UR5, R2 ;  /* 0x0000000515157c24 */ /* 0x001fca000f8e0202 */
[----:B------:R-:W-:-:S04]  /*20440*/  IADD3 R22, PT, PT, R21, UR5, RZ ;  /* 0x0000000515167c10 */ /* 0x000fc8000fffe0ff */
[C---:B------:R-:W-:Y:S01]  /*20450*/  IADD3 R30, PT, PT, R22.reuse, UR5, RZ ;  /* 0x00000005161e7c10 */ /* 0x040fe2000fffe0ff */
[----:B-1----:R-:W-:-:S04]  /*20460*/  IMAD R29, R22, UR4, R7 ;  /* 0x00000004161d7c24 */ /* 0x002fc8000f8e0207 */
[----:B------:R-:W-:-:S07]  /*20470*/  IMAD R30, R30, UR4, R7 ;  /* 0x000000041e1e7c24 */ /* 0x000fce000f8e0207 */
.L_x_349:
        /* <DEDUP_REMOVED lines=9> */
[----:B------:R-:W0:Y:S08]  /*20510*/  I2F.RP R25, R24 ;  /* 0x0000001800197306 */ /* 0x000e300000209400 */
[----:B0-----:R-:W0:Y:S02]  /*20520*/  MUFU.RCP R25, R25 ;  /* 0x0000001900197308 */ /* 0x001e240000001000 */
[----:B0-----:R-:W-:-:S02]  /*20530*/  IADD3 R22, PT, PT, R25, 0xffffffe, RZ ;  /* 0x0ffffffe19167810 */ /* 0x001fc40007ffe0ff */
[----:B------:R-:W-:-:S04]  /*20540*/  IABS R25, R32 ;  /* 0x0000002000197213 */ /* 0x000fc80000000000 */
[----:B------:R0:W1:Y:S01]  /*20550*/  F2I.FTZ.U32.TRUNC.NTZ R23, R22 ;  /* 0x0000001600177305 */ /* 0x000062000021f000 */
[-C--:B------:R-:W-:Y:S02]  /*20560*/  LOP3.LUT R32, R32, R3.reuse, RZ, 0x3c, !PT ;  /* 0x0000000320207212 */ /* 0x080fe400078e3cff */
[----:B------:R-:W-:Y:S02]  /*20570*/  LOP3.LUT R3, RZ, R3, RZ, 0x33, !PT ;  /* 0x00000003ff037212 */ /* 0x000fe400078e33ff */
[----:B------:R-:W-:Y:S01]  /*20580*/  ISETP.GE.AND P4, PT, R32, RZ, PT ;  /* 0x000000ff2000720c */ /* 0x000fe20003f86270 */
[----:B0-----:R-:W-:Y:S01]  /*20590*/  HFMA2 R22, -RZ, RZ, 0, 0 ;  /* 0x00000000ff167431 */ /* 0x001fe200000001ff */
[----:B-1----:R-:W-:-:S05]  /*205a0*/  IADD3 R33, PT, PT, RZ, -R23, RZ ;  /* 0x80000017ff217210 */ /* 0x002fca0007ffe0ff */
[----:B------:R-:W-:-:S04]  /*205b0*/  IMAD R31, R33, R24, RZ ;  /* 0x00000018211f7224 */ /* 0x000fc800078e02ff */
[----:B------:R-:W-:Y:S02]  /*205c0*/  IMAD.HI.U32 R34, R23, R31, R22 ;  /* 0x0000001f17227227 */ /* 0x000fe400078e0016 */
[----:B------:R-:W0:Y:S02]  /*205d0*/  LDC R31, c[0x0][0x3ac] ;  /* 0x0000eb00ff1f7b82 */ /* 0x000e240000000800 */
[----:B------:R-:W-:-:S04]  /*205e0*/  IMAD.MOV.U32 R23, RZ, RZ, R25 ;  /* 0x000000ffff177224 */ /* 0x000fc800078e0019 */
        /* <DEDUP_REMOVED lines=21> */
[----:B------:R-:W1:Y:S01]  /*20740*/  LDCU UR4, c[0x0][0x3a8] ;  /* 0x00007500ff0477ac */ /* 0x000e620008000800 */
[----:B------:R-:W2:Y:S06]  /*20750*/  LDCU UR5, c[0x0][0x3bc] ;  /* 0x00007780ff0577ac */ /* 0x000eac0008000800 */
[----:B------:R-:W3:Y:S08]  /*20760*/  LDC.64 R24, c[0x0][0x380] ;  /* 0x0000e000ff187b82 */ /* 0x000ef00000000a00 */
[----:B------:R-:W4:Y:S01]  /*20770*/  LDC.64 R22, c[0x0][0x388] ;  /* 0x0000e200ff167b82 */ /* 0x000f220000000a00 */
[----:B-1----:R-:W-:-:S02]  /*20780*/  IMAD R35, R16, UR4, R20 ;  /* 0x0000000410237c24 */ /* 0x002fc4000f8e0214 */
[----:B--2---:R-:W-:Y:S02]  /*20790*/  IMAD R33, R21, UR5, R7 ;  /* 0x0000000515217c24 */ /* 0x004fe4000f8e0207 */
[----:B------:R-:W-:Y:S02]  /*207a0*/  IMAD R35, R35, R31, R36 ;  /* 0x0000001f23237224 */ /* 0x000fe400078e0224 */
[----:B0-----:R-:W-:Y:S02]  /*207b0*/  IMAD R33, R33, R38, R27 ;  /* 0x0000002621217224 */ /* 0x001fe400078e021b */
[----:B---3--:R-:W-:-:S06]  /*207c0*/  IMAD.WIDE R34, R35, 0x4, R24 ;  /* 0x0000000423227825 */ /* 0x008fcc00078e0218 */
[----:B------:R-:W2:Y:S01]  /*207d0*/  LDG.E.CONSTANT R35, desc[UR8][R34.64] ;  /* 0x0000000822237981 */ /* 0x000ea2000c1e9900 */
[----:B----4-:R-:W-:-:S06]  /*207e0*/  IMAD.WIDE R32, R33, 0x4, R22 ;  /* 0x0000000421207825 */ /* 0x010fcc00078e0216 */
[----:B------:R-:W2:Y:S01]  /*207f0*/  LDG.E.CONSTANT R32, desc[UR8][R32.64] ;  /* 0x0000000820207981 */ /* 0x000ea2000c1e9900 */
[----:B------:R-:W-:Y:S01]  /*20800*/  ISETP.NE.AND P2, PT, R19, 0x1, PT ;  /* 0x000000011300780c */ /* 0x000fe20003f45270 */
[----:B------:R-:W-:Y:S02]  /*20810*/  VIADD R41, R13, 0x1 ;  /* 0x000000010d297836 */ /* 0x000fe40000000000 */
[----:B--2--5:R-:W-:-:S10]  /*20820*/  FFMA R44, R35, R32, R44 ;  /* 0x00000020232c7223 */ /* 0x024fd4000000002c */
        /* <DEDUP_REMOVED lines=18> */
.L_x_332:
[----:B------:R-:W-:Y:S05]  /*20950*/  BSYNC.RECONVERGENT B3 ;  /* 0x0000000000037941 */ /* 0x000fea0003800200 */
.L_x_331:
[----:B------:R-:W-:Y:S05]  /*20960*/  @!P4 BRA `(.L_x_330) ;  /* 0x000000040014c947 */ /* 0x000fea0003800000 */
[----:B------:R-:W0:Y:S01]  /*20970*/  LDCU UR4, c[0x0][0x3a4] ;  /* 0x00007480ff0477ac */ /* 0x000e220008000800 */
[----:B------:R-:W1:Y:S01]  /*20980*/  LDC R23, c[0x0][0x3a8] ;  /* 0x0000ea00ff177b82 */ /* 0x000e620000000800 */
[----:B------:R-:W2:Y:S07]  /*20990*/  LDCU UR5, c[0x0][0x3c0] ;  /* 0x00007800ff0577ac */ /* 0x000eae0008000800 */
[----:B------:R-:W3:Y:S01]  /*209a0*/  LDC R25, c[0x0][0x3e4] ;  /* 0x0000f900ff197b82 */ /* 0x000ee20000000800 */
[----:B0-----:R-:W-:Y:S01]  /*209b0*/  IMAD R22, R0, UR4, R41 ;  /* 0x0000000400167c24 */ /* 0x001fe2000f8e0229 */
[----:B------:R-:W0:Y:S04]  /*209c0*/  LDCU UR4, c[0x0][0x3bc] ;  /* 0x00007780ff0477ac */ /* 0x000e280008000800 */
[----:B------:R-:W-:-:S02]  /*209d0*/  IADD3 R32, PT, PT, R22, 0x3, RZ ;  /* 0x0000000316207810 */ /* 0x000fc40007ffe0ff */
[C---:B------:R-:W-:Y:S01]  /*209e0*/  IADD3 R24, PT, PT, R22.reuse, 0x2, RZ ;  /* 0x0000000216187810 */ /* 0x040fe20007ffe0ff */
[CC--:B-1----:R-:W-:Y:S02]  /*209f0*/  IMAD R3, R22.reuse, R23.reuse, R23 ;  /* 0x0000001716037224 */ /* 0x0c2fe400078e0217 */
[--C-:B------:R-:W-:Y:S01]  /*20a00*/  IMAD R35, R22, R23, R20.reuse ;  /* 0x0000001716237224 */ /* 0x100fe200078e0214 */
[----:B------:R-:W-:Y:S01]  /*20a10*/  IADD3 R22, PT, PT, -R4, R41, RZ ;  /* 0x0000002904167210 */ /* 0x000fe20007ffe1ff */
[--C-:B------:R-:W-:Y:S01]  /*20a20*/  IMAD R32, R32, R23, R20.reuse ;  /* 0x0000001720207224 */ /* 0x100fe200078e0214 */
[----:B------:R-:W-:Y:S01]  /*20a30*/  IADD3 R3, PT, PT, R20, R3, RZ ;  /* 0x0000000314037210 */ /* 0x000fe20007ffe0ff */
[----:B------:R-:W-:Y:S02]  /*20a40*/  IMAD R24, R24, R23, R20 ;  /* 0x0000001718187224 */ /* 0x000fe400078e0214 */
[----:B------:R-:W-:Y:S01]  /*20a50*/  IMAD R34, R32, R31, R36 ;  /* 0x0000001f20227224 */ /* 0x000fe200078e0224 */
[C---:B------:R-:W-:Y:S01]  /*20a60*/  IADD3 R32, PT, PT, R22.reuse, 0x3, RZ ;  /* 0x0000000316207810 */ /* 0x040fe20007ffe0ff */
[----:B---3--:R-:W-:-:S02]  /*20a70*/  IMAD R37, R22, R25, R25 ;  /* 0x0000001916257224 */ /* 0x008fc400078e0219 */
[----:B------:R-:W-:Y:S02]  /*20a80*/  IMAD R33, R24, R31, R36 ;  /* 0x0000001f18217224 */ /* 0x000fe400078e0224 */
[C---:B------:R-:W-:Y:S02]  /*20a90*/  VIADD R24, R22.reuse, 0x2 ;  /* 0x0000000216187836 */ /* 0x040fe40000000000 */
[--C-:B------:R-:W-:Y:S01]  /*20aa0*/  IMAD R38, R22, R25, R2.reuse ;  /* 0x0000001916267224 */ /* 0x100fe200078e0202 */
[----:B------:R-:W-:Y:S01]  /*20ab0*/  IADD3 R22, PT, PT, R2, R37, RZ ;  /* 0x0000002502167210 */ /* 0x000fe20007ffe0ff */
[-CC-:B------:R-:W-:Y:S02]  /*20ac0*/  IMAD R24, R24, R25.reuse, R2.reuse ;  /* 0x0000001918187224 */ /* 0x180fe400078e0202 */
[----:B------:R-:W-:Y:S02]  /*20ad0*/  IMAD R32, R32, R25, R2 ;  /* 0x0000001920207224 */ /* 0x000fe400078e0202 */
[----:B--2---:R-:W-:-:S02]  /*20ae0*/  IMAD R39, R25, UR5, RZ ;  /* 0x0000000519277c24 */ /* 0x004fc4000f8e02ff */
[--C-:B0-----:R-:W-:Y:S02]  /*20af0*/  IMAD R38, R38, UR4, R7.reuse ;  /* 0x0000000426267c24 */ /* 0x101fe4000f8e0207 */
[--C-:B------:R-:W-:Y:S02]  /*20b00*/  IMAD R22, R22, UR4, R7.reuse ;  /* 0x0000000416167c24 */ /* 0x100fe4000f8e0207 */
[--C-:B------:R-:W-:Y:S02]  /*20b10*/  IMAD R24, R24, UR4, R7.reuse ;  /* 0x0000000418187c24 */ /* 0x100fe4000f8e0207 */
[----:B------:R-:W-:Y:S02]  /*20b20*/  IMAD R40, R32, UR4, R7 ;  /* 0x0000000420287c24 */ /* 0x000fe4000f8e0207 */
[-CC-:B------:R-:W-:Y:S02]  /*20b30*/  IMAD R35, R35, R31.reuse, R36.reuse ;  /* 0x0000001f23237224 */ /* 0x180fe400078e0224 */
[----:B------:R-:W-:-:S02]  /*20b40*/  IMAD R3, R3, R31, R36 ;  /* 0x0000001f03037224 */ /* 0x000fc400078e0224 */
[----:B------:R-:W-:Y:S02]  /*20b50*/  IMAD R37, R39, UR4, RZ ;  /* 0x0000000427257c24 */ /* 0x000fe4000f8e02ff */
[----:B------:R-:W-:Y:S02]  /*20b60*/  IMAD R36, R23, R31, RZ ;  /* 0x0000001f17247224 */ /* 0x000fe400078e02ff */
[--C-:B------:R-:W-:Y:S02]  /*20b70*/  IMAD R38, R38, UR5, R27.reuse ;  /* 0x0000000526267c24 */ /* 0x100fe4000f8e021b */
[--C-:B------:R-:W-:Y:S02]  /*20b80*/  IMAD R32, R22, UR5, R27.reuse ;  /* 0x0000000516207c24 */ /* 0x100fe4000f8e021b */
[--C-:B------:R-:W-:Y:S02]  /*20b90*/  IMAD R39, R24, UR5, R27.reuse ;  /* 0x0000000518277c24 */ /* 0x100fe4000f8e021b */
[----:B------:R-:W-:-:S07]  /*20ba0*/  IMAD R40, R40, UR5, R27 ;  /* 0x0000000528287c24 */ /* 0x000fce000f8e021b */
.L_x_333:
[----:B------:R-:W0:Y:S02]  /*20bb0*/  LDC.64 R24, c[0x0][0x380] ;  /* 0x0000e000ff187b82 */ /* 0x000e240000000a00 */
[----:B0-----:R-:W-:-:S05]  /*20bc0*/  IMAD.WIDE R22, R35, 0x4, R24 ;  /* 0x0000000423167825 */ /* 0x001fca00078e0218 */
[----:B------:R0:W2:Y:S02]  /*20bd0*/  LDG.E.CONSTANT R45, desc[UR8][R22.64] ;  /* 0x00000008162d7981 */ /* 0x0000a4000c1e9900 */
[----:B0-----:R-:W0:Y:S02]  /*20be0*/  LDC.64 R22, c[0x0][0x388] ;  /* 0x0000e200ff167b82 */ /* 0x001e240000000a00 */
[----:B0-----:R-:W-:-:S06]  /*20bf0*/  IMAD.WIDE R42, R38, 0x4, R22 ;  /* 0x00000004262a7825 */ /* 0x001fcc00078e0216 */
[----:B------:R-:W2:Y:S02]  /*20c00*/  LDG.E.CONSTANT R42, desc[UR8][R42.64] ;  /* 0x000000082a2a7981 */ /* 0x000ea4000c1e9900 */
[----:B--2--5:R-:W-:Y:S01]  /*20c10*/  FFMA R44, R45, R42, R44 ;  /* 0x0000002a2d2c7223 */ /* 0x024fe2000000002c */
[----:B------:R-:W-:-:S05]  /*20c20*/  IMAD.WIDE R42, R3, 0x4, R24 ;  /* 0x00000004032a7825 */ /* 0x000fca00078e0218 */
[----:B------:R0:W2:Y:S02]  /*20c30*/  LDG.E.CONSTANT R45, desc[UR8][R42.64] ;  /* 0x000000082a2d7981 */ /* 0x0000a4000c1e9900 */
[----:B0-----:R-:W-:-:S06]  /*20c40*/  IMAD.WIDE R42, R32, 0x4, R22 ;  /* 0x00000004202a7825 */ /* 0x001fcc00078e0216 */
[----:B------:R-:W2:Y:S01]  /*20c50*/  LDG.E.CONSTANT R43, desc[UR8][R42.64] ;  /* 0x000000082a2b7981 */ /* 0x000ea2000c1e9900 */
[----:B------:R-:W-:Y:S01]  /*20c60*/  IADD3 R41, PT, PT, R41, 0x4, RZ ;  /* 0x0000000429297810 */ /* 0x000fe20007ffe0ff */
[----:B--2---:R-:W-:Y:S01]  /*20c70*/  FFMA R43, R45, R43, R44 ;  /* 0x0000002b2d2b7223 */ /* 0x004fe2000000002c */
[----:B------:R-:W-:-:S04]  /*20c80*/  IMAD.WIDE R44, R33, 0x4, R24 ;  /* 0x00000004212c7825 */ /* 0x000fc800078e0218 */
[----:B------:R-:W-:Y:S01]  /*20c90*/  IMAD.WIDE R24, R34, 0x4, R24 ;  /* 0x0000000422187825 */ /* 0x000fe200078e0218 */
[----:B------:R-:W2:Y:S04]  /*20ca0*/  LDG.E.CONSTANT R42, desc[UR8][R44.64] ;  /* 0x000000082c2a7981 */ /* 0x000ea8000c1e9900 */
[----:B------:R0:W3:Y:S02]  /*20cb0*/  LDG.E.CONSTANT R44, desc[UR8][R24.64] ;  /* 0x00000008182c7981 */ /* 0x0000e4000c1e9900 */
[----:B0-----:R-:W-:-:S04]  /*20cc0*/  IMAD.WIDE R24, R39, 0x4, R22 ;  /* 0x0000000427187825 */ /* 0x001fc800078e0216 */
[----:B------:R-:W-:Y:S02]  /*20cd0*/  IMAD.WIDE R22, R40, 0x4, R22 ;  /* 0x0000000428167825 */ /* 0x000fe400078e0216 */
[----:B------:R-:W2:Y:S04]  /*20ce0*/  LDG.E.CONSTANT R24, desc[UR8][R24.64] ;  /* 0x0000000818187981 */ /* 0x000ea8000c1e9900 */
[----:B------:R-:W3:Y:S01]  /*20cf0*/  LDG.E.CONSTANT R22, desc[UR8][R22.64] ;  /* 0x0000000816167981 */ /* 0x000ee2000c1e9900 */
[----:B------:R-:W-:Y:S01]  /*20d00*/  ISETP.GE.AND P2, PT, R41, R14, PT ;  /* 0x0000000e2900720c */ /* 0x000fe20003f46270 */
[C---:B------:R-:W-:Y:S01]  /*20d10*/  IMAD R35, R36.reuse, 0x4, R35 ;  /* 0x0000000424237824 */ /* 0x040fe200078e0223 */
[C---:B------:R-:W-:Y:S02]  /*20d20*/  LEA R3, R36.reuse, R3, 0x2 ;  /* 0x0000000324037211 */ /* 0x040fe400078e10ff */
[----:B------:R-:W-:-:S02]  /*20d30*/  LEA R33, R36, R33, 0x2 ;  /* 0x0000002124217211 */ /* 0x000fc400078e10ff */
[----:B------:R-:W-:Y:S02]  /*20d40*/  LEA R34, R36, R34, 0x2 ;  /* 0x0000002224227211 */ /* 0x000fe400078e10ff */
[C---:B------:R-:W-:Y:S02]  /*20d50*/  LEA R32, R37.reuse, R32, 0x2 ;  /* 0x0000002025207211 */ /* 0x040fe400078e10ff */
[C---:B------:R-:W-:Y:S02]  /*20d60*/  LEA R39, R37.reuse, R39, 0x2 ;  /* 0x0000002725277211 */ /* 0x040fe400078e10ff */
[C---:B------:R-:W-:Y:S02]  /*20d70*/  LEA R40, R37.reuse, R40, 0x2 ;  /* 0x0000002825287211 */ /* 0x040fe400078e10ff */
[----:B------:R-:W-:Y:S01]  /*20d80*/  LEA R38, R37, R38, 0x2 ;  /* 0x0000002625267211 */ /* 0x000fe200078e10ff */
[----:B--2---:R-:W-:-:S04]  /*20d90*/  FFMA R45, R42, R24, R43 ;  /* 0x000000182a2d7223 */ /* 0x004fc8000000002b */
[----:B---3--:R-:W-:Y:S01]  /*20da0*/  FFMA R44, R44, R22, R45 ;  /* 0x000000162c2c7223 */ /* 0x008fe2000000002d */
[----:B------:R-:W-:Y:S06]  /*20db0*/  @!P2 BRA `(.L_x_333) ;  /* 0xfffffffc007ca947 */ /* 0x000fec000383ffff */
.L_x_330:
[----:B------:R-:W-:Y:S05]  /*20dc0*/  BSYNC.RECONVERGENT B2 ;  /* 0x0000000000027941 */ /* 0x000fea0003800200 */
.L_x_329:
        /* <DEDUP_REMOVED lines=12> */
[----:B------:R-:W-:Y:S01]  /*20e90*/  LOP3.LUT R39, RZ, R3, RZ, 0x33, !PT ;  /* 0x00000003ff277212 */ /* 0x000fe200078e33ff */
[----:B------:R-:W0:Y:S01]  /*20ea0*/  LDCU UR4, c[0x0][0x3e4] ;  /* 0x00007c80ff0477ac */ /* 0x000e220008000800 */
[----:B------:R-:W1:Y:S08]  /*20eb0*/  I2F.RP R38, R27 ;  /* 0x0000001b00267306 */ /* 0x000e700000209400 */
[----:B-1----:R-:W1:Y:S02]  /*20ec0*/  MUFU.RCP R22, R38 ;  /* 0x0000002600167308 */ /* 0x002e640000001000 */
[----:B-1----:R-:W-:-:S06]  /*20ed0*/  IADD3 R22, PT, PT, R22, 0xffffffe, RZ ;  /* 0x0ffffffe16167810 */ /* 0x002fcc0007ffe0ff */
[----:B------:R1:W2:Y:S02]  /*20ee0*/  F2I.FTZ.U32.TRUNC.NTZ R23, R22 ;  /* 0x0000001600177305 */ /* 0x0002a4000021f000 */
[----:B-1----:R-:W-:Y:S01]  /*20ef0*/  HFMA2 R22, -RZ, RZ, 0, 0 ;  /* 0x00000000ff167431 */ /* 0x002fe200000001ff */
[----:B--2---:R-:W-:-:S05]  /*20f00*/  IADD3 R32, PT, PT, RZ, -R23, RZ ;  /* 0x80000017ff207210 */ /* 0x004fca0007ffe0ff */
[----:B------:R-:W-:Y:S01]  /*20f10*/  IMAD R25, R32, R27, RZ ;  /* 0x0000001b20197224 */ /* 0x000fe200078e02ff */
[----:B------:R-:W-:Y:S02]  /*20f20*/  IABS R32, R24 ;  /* 0x0000001800207213 */ /* 0x000fe40000000000 */
[----:B------:R-:W-:Y:S01]  /*20f30*/  LOP3.LUT R24, R24, R3, RZ, 0x3c, !PT ;  /* 0x0000000318187212 */ /* 0x000fe200078e3cff */
[----:B------:R-:W-:-:S03]  /*20f40*/  IMAD.HI.U32 R25, R23, R25, R22 ;  /* 0x0000001917197227 */ /* 0x000fc600078e0016 */
[----:B------:R-:W-:-:S03]  /*20f50*/  ISETP.GE.AND P5, PT, R24, RZ, PT ;  /* 0x000000ff1800720c */ /* 0x000fc60003fa6270 */
[----:B------:R-:W-:-:S05]  /*20f60*/  IMAD.HI.U32 R22, R25, R32, RZ ;  /* 0x0000002019167227 */ /* 0x000fca00078e00ff */
[----:B------:R-:W-:-:S05]  /*20f70*/  IADD3 R23, PT, PT, -R22, RZ, RZ ;  /* 0x000000ff16177210 */ /* 0x000fca0007ffe1ff */
[----:B------:R-:W-:Y:S01]  /*20f80*/  IMAD R32, R27, R23, R32 ;  /* 0x000000171b207224 */ /* 0x000fe200078e0220 */
[----:B------:R-:W-:-:S04]  /*20f90*/  IADD3 R23, PT, PT, -R4, R13, RZ ;  /* 0x0000000d04177210 */ /* 0x000fc80007ffe1ff */
[----:B------:R-:W-:Y:S01]  /*20fa0*/  ISETP.GT.U32.AND P4, PT, R27, R32, PT ;  /* 0x000000201b00720c */ /* 0x000fe20003f84070 */
[----:B0-----:R-:W-:-:S12]  /*20fb0*/  IMAD R36, R23, UR4, R2 ;  /* 0x0000000417247c24 */ /* 0x001fd8000f8e0202 */
        /* <DEDUP_REMOVED lines=24> */
[----:B------:R0:W2:Y:S01]  /*21140*/  LDG.E.CONSTANT R35, desc[UR8][R34.64] ;  /* 0x0000000822237981 */ /* 0x0000a2000c1e9900 */
[----:B----4-:R-:W-:-:S06]  /*21150*/  IMAD.WIDE R32, R33, 0x4, R22 ;  /* 0x0000000421207825 */ /* 0x010fcc00078e0216 */
[----:B------:R-:W2:Y:S01]  /*21160*/  LDG.E.CONSTANT R32, desc[UR8][R32.64] ;  /* 0x0000000820207981 */ /* 0x000ea2000c1e9900 */
[----:B------:R-:W-:Y:S02]  /*21170*/  ISETP.NE.AND P2, PT, R19, 0x1, PT ;  /* 0x000000011300780c */ /* 0x000fe40003f45270 */
[----:B0-----:R-:W-:Y:S01]  /*21180*/  IADD3 R34, PT, PT, R13, 0x1, RZ ;  /* 0x000000010d227810 */ /* 0x001fe20007ffe0ff */
[----:B--2--5:R-:W-:-:S10]  /*21190*/  FFMA R44, R35, R32, R44 ;  /* 0x00000020232c7223 */ /* 0x024fd4000000002c */
[----:B------:R-:W-:Y:S05]  /*211a0*/  @!P2 BRA `(.L_x_337) ;  /* 0x000000000044a947 */ /* 0x000fea0003800000 */
[----:B------:R-:W-:Y:S01]  /*211b0*/  ISETP.NE.AND P2, PT, R19, 0x2, PT ;  /* 0x000000021300780c */ /* 0x000fe20003f45270 */
[----:B------:R-:W-:Y:S02]  /*211c0*/  IMAD R33, R26, R31, R39 ;  /* 0x0000001f1a217224 */ /* 0x000fe400078e0227 */
[----:B------:R-:W-:Y:S02]  /*211d0*/  IMAD R41, R29, R40, R37 ;  /* 0x000000281d297224 */ /* 0x000fe400078e0225 */
[----:B------:R-:W-:-:S05]  /*211e0*/  IMAD.WIDE R32, R33, 0x4, R24 ;  /* 0x0000000421207825 */ /* 0x000fca00078e0218 */
[----:B------:R0:W2:Y:S03]  /*211f0*/  LDG.E.CONSTANT R35, desc[UR8][R32.64] ;  /* 0x0000000820237981 */ /* 0x0000a6000c1e9900 */
[----:B------:R-:W-:Y:S02]  /*21200*/  @P2 IMAD R45, R30, R40, R37 ;  /* 0x000000281e2d2224 */ /* 0x000fe400078e0225 */
[----:B------:R-:W-:-:S04]  /*21210*/  @P2 IMAD R43, R28, R31, R39 ;  /* 0x0000001f1c2b2224 */ /* 0x000fc800078e0227 */
[----:B------:R-:W-:-:S04]  /*21220*/  @P2 IMAD.WIDE R24, R43, 0x4, R24 ;  /* 0x000000042b182825 */ /* 0x000fc800078e0218 */
[--C-:B0-----:R-:W-:Y:S02]  /*21230*/  IMAD.WIDE R32, R41, 0x4, R22.reuse ;  /* 0x0000000429207825 */ /* 0x101fe400078e0216 */
[----:B------:R-:W3:Y:S02]  /*21240*/  @P2 LDG.E.CONSTANT R25, desc[UR8][R24.64] ;  /* 0x0000000818192981 */ /* 0x000ee4000c1e9900 */
[----:B------:R-:W-:Y:S02]  /*21250*/  @P2 IMAD.WIDE R22, R45, 0x4, R22 ;  /* 0x000000042d162825 */ /* 0x000fe400078e0216 */
[----:B------:R-:W2:Y:S04]  /*21260*/  LDG.E.CONSTANT R40, desc[UR8][R32.64] ;  /* 0x0000000820287981 */ /* 0x000ea8000c1e9900 */
[----:B------:R-:W3:Y:S01]  /*21270*/  @P2 LDG.E.CONSTANT R22, desc[UR8][R22.64] ;  /* 0x0000000816162981 */ /* 0x000ee2000c1e9900 */
[----:B------:R-:W-:-:S02]  /*21280*/  MOV R34, R17 ;  /* 0x0000001100227202 */ /* 0x000fc40000000f00 */
[----:B------:R-:W-:Y:S01]  /*21290*/  @P2 MOV R34, R18 ;  /* 0x0000001200222202 */ /* 0x000fe20000000f00 */
[----:B--2---:R-:W-:-:S04]  /*212a0*/  FFMA R44, R35, R40, R44 ;  /* 0x00000028232c7223 */ /* 0x004fc8000000002c */
[----:B---3--:R-:W-:-:S07]  /*212b0*/  @P2 FFMA R44, R25, R22, R44 ;  /* 0x00000016192c2223 */ /* 0x008fce000000002c */
.L_x_337:
[----:B------:R-:W-:Y:S05]  /*212c0*/  BSYNC.RECONVERGENT B3 ;  /* 0x0000000000037941 */ /* 0x000fea0003800200 */
.L_x_336:
[----:B------:R-:W-:Y:S05]  /*212d0*/  @!P4 BRA `(.L_x_335) ;  /* 0x0000000000d0c947 */ /* 0x000fea0003800000 */
.L_x_338:
[----:B------:R-:W0:Y:S01]  /*212e0*/  LDCU UR4, c[0x0][0x3a4] ;  /* 0x00007480ff0477ac */ /* 0x000e220008000800 */
[----:B------:R-:W1:Y:S01]  /*212f0*/  LDC.64 R24, c[0x0][0x380] ;  /* 0x0000e000ff187b82 */ /* 0x000e620000000a00 */
[----:B------:R-:W-:Y:S01]  /*21300*/  IMAD.IADD R35, R34, 0x1, -R4 ;  /* 0x0000000122237824 */ /* 0x000fe200078e0a04 */
[----:B------:R-:W2:Y:S01]  /*21310*/  LDCU UR5, c[0x0][0x3a8] ;  /* 0x00007500ff0577ac */ /* 0x000ea20008000800 */
[----:B------:R-:W3:Y:S05]  /*21320*/  LDCU UR6, c[0x0][0x3e4] ;  /* 0x00007c80ff0677ac */ /* 0x000eea0008000800 */
[----:B------:R-:W4:Y:S01]  /*21330*/  LDC.64 R22, c[0x0][0x388] ;  /* 0x0000e200ff167b82 */ /* 0x000f220000000a00 */
[----:B------:R-:W3:Y:S01]  /*21340*/  LDCU UR7, c[0x0][0x3bc] ;  /* 0x00007780ff0777ac */ /* 0x000ee20008000800 */
[----:B------:R-:W1:Y:S01]  /*21350*/  LDCU UR10, c[0x0][0x3c0] ;  /* 0x00007800ff0a77ac */ /* 0x000e620008000800 */
[----:B0-----:R-:W-:-:S04]  /*21360*/  IMAD R33, R0, UR4, R34 ;  /* 0x0000000400217c24 */ /* 0x001fc8000f8e0222 */
[----:B--2---:R-:W-:Y:S02]  /*21370*/  IMAD R42, R33, UR5, R20 ;  /* 0x00000005212a7c24 */ /* 0x004fe4000f8e0214 */
[----:B---3--:R-:W-:Y:S02]  /*21380*/  IMAD R40, R35, UR6, R2 ;  /* 0x0000000623287c24 */ /* 0x008fe4000f8e0202 */
[----:B------:R-:W-:Y:S02]  /*21390*/  IMAD R33, R42, R31, R39 ;  /* 0x0000001f2a217224 */ /* 0x000fe400078e0227 */
[----:B------:R-:W-:Y:S02]  /*213a0*/  IMAD R35, R40, UR7, R7 ;  /* 0x0000000728237c24 */ /* 0x000fe4000f8e0207 */
[----:B-1----:R-:W-:-:S04]  /*213b0*/  IMAD.WIDE R32, R33, 0x4, R24 ;  /* 0x0000000421207825 */ /* 0x002fc800078e0218 */
[----:B------:R-:W-:Y:S01]  /*213c0*/  IMAD R35, R35, UR10, R37 ;  /* 0x0000000a23237c24 */ /* 0x000fe2000f8e0225 */
[----:B------:R4:W2:Y:S03]  /*213d0*/  LDG.E.CONSTANT R41, desc[UR8][R32.64] ;  /* 0x0000000820297981 */ /* 0x0008a6000c1e9900 */
[----:B----4-:R-:W-:-:S05]  /*213e0*/  IMAD.WIDE R32, R35, 0x4, R22 ;  /* 0x0000000423207825 */ /* 0x010fca00078e0216 */
[----:B------:R-:W2:Y:S01]  /*213f0*/  LDG.E.CONSTANT R35, desc[UR8][R32.64] ;  /* 0x0000000820237981 */ /* 0x000ea2000c1e9900 */
[----:B------:R-:W-:Y:S02]  /*21400*/  IADD3 R42, PT, PT, R42, UR5, RZ ;  /* 0x000000052a2a7c10 */ /* 0x000fe4000fffe0ff */
[----:B------:R-:W-:Y:S01]  /*21410*/  IADD3 R40, PT, PT, R40, UR6, RZ ;  /* 0x0000000628287c10 */ /* 0x000fe2000fffe0ff */
[----:B--2--5:R-:W-:Y:S02]  /*21420*/  FFMA R35, R41, R35, R44 ;  /* 0x0000002329237223 */ /* 0x024fe4000000002c */
[----:B------:R-:W-:Y:S02]  /*21430*/  IMAD R41, R42, R31, R39 ;  /* 0x0000001f2a297224 */ /* 0x000fe400078e0227 */
[----:B------:R-:W-:Y:S02]  /*21440*/  IMAD R44, R40, UR7, R7 ;  /* 0x00000007282c7c24 */ /* 0x000fe4000f8e0207 */
[----:B------:R-:W-:-:S04]  /*21450*/  IMAD.WIDE R32, R41, 0x4, R24 ;  /* 0x0000000429207825 */ /* 0x000fc800078e0218 */
[----:B------:R-:W-:Y:S02]  /*21460*/  IMAD R41, R44, UR10, R37 ;  /* 0x0000000a2c297c24 */ /* 0x000fe4000f8e0225 */
[----:B------:R0:W2:Y:S02]  /*21470*/  LDG.E.CONSTANT R44, desc[UR8][R32.64] ;  /* 0x00000008202c7981 */ /* 0x0000a4000c1e9900 */
[----:B0-----:R-:W-:-:S05]  /*21480*/  IMAD.WIDE R32, R41, 0x4, R22 ;  /* 0x0000000429207825 */ /* 0x001fca00078e0216 */
[----:B------:R-:W2:Y:S01]  /*21490*/  LDG.E.CONSTANT R41, desc[UR8][R32.64] ;  /* 0x0000000820297981 */ /* 0x000ea2000c1e9900 */
[----:B------:R-:W-:Y:S01]  /*214a0*/  IADD3 R42, PT, PT, R42, UR5, RZ ;  /* 0x000000052a2a7c10 */ /* 0x000fe2000fffe0ff */
[----:B--2---:R-:W-:-:S04]  /*214b0*/  FFMA R35, R44, R41, R35 ;  /* 0x000000292c237223 */ /* 0x004fc80000000023 */
[C---:B------:R-:W-:Y:S01]  /*214c0*/  IMAD R41, R42.reuse, R31, R39 ;  /* 0x0000001f2a297224 */ /* 0x040fe200078e0227 */
[----:B------:R-:W-:-:S03]  /*214d0*/  IADD3 R42, PT, PT, R42, UR5, RZ ;  /* 0x000000052a2a7c10 */ /* 0x000fc6000fffe0ff */
[----:B------:R-:W-:-:S04]  /*214e0*/  IMAD.WIDE R32, R41, 0x4, R24 ;  /* 0x0000000429207825 */ /* 0x000fc800078e0218 */
[----:B------:R-:W-:Y:S01]  /*214f0*/  IMAD R41, R42, R31, R39 ;  /* 0x0000001f2a297224 */ /* 0x000fe200078e0227 */
[----:B------:R-:W-:Y:S02]  /*21500*/  IADD3 R42, PT, PT, R40, UR6, RZ ;  /* 0x00000006282a7c10 */ /* 0x000fe4000fffe0ff */
[----:B------:R0:W2:Y:S01]  /*21510*/  LDG.E.CONSTANT R40, desc[UR8][R32.64] ;  /* 0x0000000820287981 */ /* 0x0000a2000c1e9900 */
[----:B------:R-:W-:Y:S01]  /*21520*/  IMAD.WIDE R24, R41, 0x4, R24 ;  /* 0x0000000429187825 */ /* 0x000fe200078e0218 */
[----:B------:R-:W-:-:S03]  /*21530*/  IADD3 R44, PT, PT, R42, UR6, RZ ;  /* 0x000000062a2c7c10 */ /* 0x000fc6000fffe0ff */
[--C-:B------:R-:W-:Y:S02]  /*21540*/  IMAD R42, R42, UR7, R7.reuse ;  /* 0x000000072a2a7c24 */ /* 0x100fe4000f8e0207 */
[----:B------:R-:W-:Y:S01]  /*21550*/  IMAD R44, R44, UR7, R7 ;  /* 0x000000072c2c7c24 */ /* 0x000fe2000f8e0207 */
[----:B------:R-:W3:Y:S01]  /*21560*/  LDG.E.CONSTANT R24, desc[UR8][R24.64] ;  /* 0x0000000818187981 */ /* 0x000ee2000c1e9900 */
[--C-:B------:R-:W-:Y:S02]  /*21570*/  IMAD R41, R42, UR10, R37.reuse ;  /* 0x0000000a2a297c24 */ /* 0x100fe4000f8e0225 */
[----:B------:R-:W-:Y:S02]  /*21580*/  IMAD R43, R44, UR10, R37 ;  /* 0x0000000a2c2b7c24 */ /* 0x000fe4000f8e0225 */
[----:B0-----:R-:W-:-:S04]  /*21590*/  IMAD.WIDE R32, R41, 0x4, R22 ;  /* 0x0000000429207825 */ /* 0x001fc800078e0216 */
[----:B------:R-:W-:Y:S01]  /*215a0*/  IMAD.WIDE R22, R43, 0x4, R22 ;  /* 0x000000042b167825 */ /* 0x000fe200078e0216 */
[----:B------:R-:W2:Y:S05]  /*215b0*/  LDG.E.CONSTANT R41, desc[UR8][R32.64] ;  /* 0x0000000820297981 */ /* 0x000eaa000c1e9900 */
[----:B------:R-:W3:Y:S01]  /*215c0*/  LDG.E.CONSTANT R22, desc[UR8][R22.64] ;  /* 0x0000000816167981 */ /* 0x000ee2000c1e9900 */
[----:B------:R-:W-:-:S05]  /*215d0*/  VIADD R34, R34, 0x4 ;  /* 0x0000000422227836 */ /* 0x000fca0000000000 */
[----:B------:R-:W-:Y:S01]  /*215e0*/  ISETP.GE.AND P2, PT, R34, R14, PT ;  /* 0x0000000e2200720c */ /* 0x000fe20003f46270 */
[----:B--2---:R-:W-:-:S04]  /*215f0*/  FFMA R35, R40, R41, R35 ;  /* 0x0000002928237223 */ /* 0x004fc80000000023 */
[----:B---3--:R-:W-:-:S08]  /*21600*/  FFMA R44, R24, R22, R35 ;  /* 0x00000016182c7223 */ /* 0x008fd00000000023 */
[----:B------:R-:W-:Y:S05]  /*21610*/  @!P2 BRA `(.L_x_338) ;  /* 0xfffffffc0030a947 */ /* 0x000fea000383ffff */
.L_x_335:
[----:B------:R-:W-:Y:S05]  /*21620*/  BSYNC.RECONVERGENT B2 ;  /* 0x0000000000027941 */ /* 0x000fea0003800200 */
.L_x_334:
[----:B------:R-:W-:-:S04]  /*21630*/  IADD3 R37, PT, PT, R11, R37, RZ ;  /* 0x000000250b257210 */ /* 0x000fc80007ffe0ff */
[----:B------:R-:W-:-:S04]  /*21640*/  ISETP.GE.AND P2, PT, R37, R12, PT ;  /* 0x0000000c2500720c */ /* 0x000fc80003f46270 */
[----:B------:R-:W-:-:S13]  /*21650*/  ISETP.LT.OR P2, PT, R37, RZ, P2 ;  /* 0x000000ff2500720c */ /* 0x000fda0001741670 */
[----:B------:R-:W-:Y:S05]  /*21660*/  @P2 BRA `(.L_x_328) ;  /* 0x0000001000002947 */ /* 0x000fea0003800000 */
[----:B------:R-:W0:Y:S01]  /*21670*/  MUFU.RCP R38, R38 ;  /* 0x0000002600267308 */ /* 0x000e220000001000 */
[----:B------:R-:W1:Y:S01]  /*21680*/  LDCU UR5, c[0x0][0x3d0] ;  /* 0x00007a00ff0577ac */ /* 0x000e620008000800 */
[----:B------:R-:W-:Y:S01]  /*21690*/  IADD3 R24, PT, PT, -R37, RZ, RZ ;  /* 0x000000ff25187210 */ /* 0x000fe20007ffe1ff */
[----:B------:R-:W-:Y:S01]  /*216a0*/  BSSY.RECONVERGENT B2, `(.L_x_339) ;  /* 0x0000078000027945 */ /* 0x000fe20003800200 */
[----:B------:R-:W2:Y:S01]  /*216b0*/  LDCU UR4, c[0x0][0x3d8] ;  /* 0x00007b00ff0477ac */ /* 0x000ea20008000800 */
[----:B0-----:R-:W-:Y:S02]  /*216c0*/  IADD3 R22, PT, PT, R38, 0xffffffe, RZ ;  /* 0x0ffffffe26167810 */ /* 0x001fe40007ffe0ff */
[----:B-1----:R-:W-:Y:S02]  /*216d0*/  IADD3 R25, PT, PT, R5, UR5, RZ ;  /* 0x0000000505197c10 */ /* 0x002fe4000fffe0ff */
[----:B------:R0:W1:Y:S01]  /*216e0*/  F2I.FTZ.U32.TRUNC.NTZ R23, R22 ;  /* 0x0000001600177305 */ /* 0x000062000021f000 */
[----:B------:R-:W-:-:S02]  /*216f0*/  LOP3.LUT R38, RZ, R3, RZ, 0x33, !PT ;  /* 0x00000003ff267212 */ /* 0x000fc400078e33ff */
[----:B--2---:R-:W-:Y:S02]  /*21700*/  IMAD R24, R24, UR4, R25 ;  /* 0x0000000418187c24 */ /* 0x004fe4000f8e0219 */
[----:B0-----:R-:W-:Y:S01]  /*21710*/  HFMA2 R22, -RZ, RZ, 0, 0 ;  /* 0x00000000ff167431 */ /* 0x001fe200000001ff */
[----:B-1----:R-:W-:-:S05]  /*21720*/  IADD3 R32, PT, PT, RZ, -R23, RZ ;  /* 0x80000017ff207210 */ /* 0x002fca0007ffe0ff */
[----:B------:R-:W-:Y:S01]  /*21730*/  IMAD R25, R32, R27, RZ ;  /* 0x0000001b20197224 */ /* 0x000fe200078e02ff */
[----:B------:R-:W-:Y:S02]  /*21740*/  IABS R32, R24 ;  /* 0x0000001800207213 */ /* 0x000fe40000000000 */
[----:B------:R-:W-:Y:S01]  /*21750*/  LOP3.LUT R24, R24, R3, RZ, 0x3c, !PT ;  /* 0x0000000318187212 */ /* 0x000fe200078e3cff */
[----:B------:R-:W-:-:S03]  /*21760*/  IMAD.HI.U32 R25, R23, R25, R22 ;  /* 0x0000001917197227 */ /* 0x000fc600078e0016 */
[----:B------:R-:W-:-:S03]  /*21770*/  ISETP.GE.AND P5, PT, R24, RZ, PT ;  /* 0x000000ff1800720c */ /* 0x000fc60003fa6270 */
[----:B------:R-:W-:-:S04]  /*21780*/  IMAD.HI.U32 R22, R25, R32, RZ ;  /* 0x0000002019167227 */ /* 0x000fc800078e00ff */
        /* <DEDUP_REMOVED lines=47> */
[----:B------:R-:W-:Y:S01]  /*21a80*/  IMAD.MOV.U32 R34, RZ, RZ, R17 ;  /* 0x000000ffff227224 */ /* 0x000fe200078e0011 */
[----:B------:R-:W-:Y:S01]  /*21a90*/  @P2 MOV R34, R18 ;  /* 0x0000001200222202 */ /* 0x000fe20000000f00 */
[----:B--2---:R-:W-:-:S04]  /*21aa0*/  FFMA R44, R35, R40, R44 ;  /* 0x00000028232c7223 */ /* 0x004fc8000000002c */
[----:B---3--:R-:W-:-:S07]  /*21ab0*/  @P2 FFMA R44, R25, R22, R44 ;  /* 0x00000016192c2223 */ /* 0x008fce000000002c */
.L_x_342:
[----:B------:R-:W-:Y:S05]  /*21ac0*/  BSYNC.RECONVERGENT B3 ;  /* 0x0000000000037941 */ /* 0x000fea0003800200 */
.L_x_341:
[----:B------:R-:W-:Y:S05]  /*21ad0*/  @!P4 BRA `(.L_x_340) ;  /* 0x0000000000d0c947 */ /* 0x000fea0003800000 */
.L_x_343:
[----:B------:R-:W0:Y:S01]  /*21ae0*/  LDCU UR4, c[0x0][0x3a4] ;  /* 0x00007480ff0477ac */ /* 0x000e220008000800 */
[----:B------:R-:W1:Y:S01]  /*21af0*/  LDC.64 R24, c[0x0][0x380] ;  /* 0x0000e000ff187b82 */ /* 0x000e620000000a00 */
[----:B------:R-:W-:Y:S01]  /*21b00*/  IADD3 R35, PT, PT, -R4, R34, RZ ;  /* 0x0000002204237210 */ /* 0x000fe20007ffe1ff */
        /* <DEDUP_REMOVED lines=30> */
[----:B------:R-:W-:Y:S02]  /*21cf0*/  IMAD R41, R42, R31, R39 ;  /* 0x0000001f2a297224 */ /* 0x000fe400078e0227 */
[----:B------:R-:W-:Y:S02]  /*21d00*/  VIADD R42, R40, UR6 ;  /* 0x00000006282a7c36 */ /* 0x000fe40008000000 */
[----:B------:R-:W-:Y:S01]  /*21d10*/  IMAD.WIDE R24, R41, 0x4, R24 ;  /* 0x0000000429187825 */ /* 0x000fe200078e0218 */
[----:B------:R0:W2:Y:S02]  /*21d20*/  LDG.E.CONSTANT R40, desc[UR8][R32.64] ;  /* 0x0000000820287981 */ /* 0x0000a4000c1e9900 */
[C---:B------:R-:W-:Y:S01]  /*21d30*/  IADD3 R44, PT, PT, R42.reuse, UR6, RZ ;  /* 0x000000062a2c7c10 */ /* 0x040fe2000fffe0ff */
[--C-:B------:R-:W-:Y:S02]  /*21d40*/  IMAD R42, R42, UR7, R7.reuse ;  /* 0x000000072a2a7c24 */ /* 0x100fe4000f8e0207 */
[----:B------:R-:W3:Y:S02]  /*21d50*/  LDG.E.CONSTANT R24, desc[UR8][R24.64] ;  /* 0x0000000818187981 */ /* 0x000ee4000c1e9900 */
[----:B------:R-:W-:-:S02]  /*21d60*/  IMAD R44, R44, UR7, R7 ;  /* 0x000000072c2c7c24 */ /* 0x000fc4000f8e0207 */
[--C-:B------:R-:W-:Y:S02]  /*21d70*/  IMAD R41, R42, UR10, R37.reuse ;  /* 0x0000000a2a297c24 */ /* 0x100fe4000f8e0225 */
[----:B------:R-:W-:Y:S02]  /*21d80*/  IMAD R43, R44, UR10, R37 ;  /* 0x0000000a2c2b7c24 */ /* 0x000fe4000f8e0225 */
[----:B0-----:R-:W-:-:S04]  /*21d90*/  IMAD.WIDE R32, R41, 0x4, R22 ;  /* 0x0000000429207825 */ /* 0x001fc800078e0216 */
[----:B------:R-:W-:Y:S01]  /*21da0*/  IMAD.WIDE R22, R43, 0x4, R22 ;  /* 0x000000042b167825 */ /* 0x000fe200078e0216 */
[----:B------:R-:W2:Y:S05]  /*21db0*/  LDG.E.CONSTANT R41, desc[UR8][R32.64] ;  /* 0x0000000820297981 */ /* 0x000eaa000c1e9900 */
[----:B------:R-:W3:Y:S01]  /*21dc0*/  LDG.E.CONSTANT R22, desc[UR8][R22.64] ;  /* 0x0000000816167981 */ /* 0x000ee2000c1e9900 */
[----:B------:R-:W-:-:S04]  /*21dd0*/  IADD3 R34, PT, PT, R34, 0x4, RZ ;  /* 0x0000000422227810 */ /* 0x000fc80007ffe0ff */
[----:B------:R-:W-:Y:S01]  /*21de0*/  ISETP.GE.AND P2, PT, R34, R14, PT ;  /* 0x0000000e2200720c */ /* 0x000fe20003f46270 */
[----:B--2---:R-:W-:-:S04]  /*21df0*/  FFMA R35, R40, R41, R35 ;  /* 0x0000002928237223 */ /* 0x004fc80000000023 */
[----:B---3--:R-:W-:-:S08]  /*21e00*/  FFMA R44, R24, R22, R35 ;  /* 0x00000016182c7223 */ /* 0x008fd00000000023 */
[----:B------:R-:W-:Y:S05]  /*21e10*/  @!P2 BRA `(.L_x_343) ;  /* 0xfffffffc0030a947 */ /* 0x000fea000383ffff */
.L_x_340:
[----:B------:R-:W-:Y:S05]  /*21e20*/  BSYNC.RECONVERGENT B2 ;  /* 0x0000000000027941 */ /* 0x000fea0003800200 */
.L_x_339:
[----:B------:R-:W-:-:S04]  /*21e30*/  IADD3 R37, PT, PT, R11, R37, RZ ;  /* 0x000000250b257210 */ /* 0x000fc80007ffe0ff */
[----:B------:R-:W-:-:S04]  /*21e40*/  ISETP.GE.AND P2, PT, R37, R12, PT ;  /* 0x0000000c2500720c */ /* 0x000fc80003f46270 */
[----:B------:R-:W-:-:S13]  /*21e50*/  ISETP.LT.OR P2, PT, R37, RZ, P2 ;  /* 0x000000ff2500720c */ /* 0x000fda0001741670 */
[----:B------:R-:W-:Y:S05]  /*21e60*/  @P2 BRA `(.L_x_328) ;  /* 0x0000000800002947 */ /* 0x000fea0003800000 */
[----:B------:R-:W0:Y:S01]  /*21e70*/  I2F.RP R32, R27 ;  /* 0x0000001b00207306 */ /* 0x000e220000209400 */
[----:B------:R-:W1:Y:S01]  /*21e80*/  LDCU UR4, c[0x0][0x3d0] ;  /* 0x00007a00ff0477ac */ /* 0x000e620008000800 */
[----:B------:R-:W-:Y:S01]  /*21e90*/  IADD3 R24, PT, PT, -R37, RZ, RZ ;  /* 0x000000ff25187210 */ /* 0x000fe20007ffe1ff */
[----:B------:R-:W-:Y:S01]  /*21ea0*/  BSSY.RECONVERGENT B2, `(.L_x_344) ;  /* 0x0000078000027945 */ /* 0x000fe20003800200 */
[----:B------:R-:W2:Y:S04]  /*21eb0*/  LDCU UR5, c[0x0][0x3d8] ;  /* 0x00007b00ff0577ac */ /* 0x000ea80008000800 */
[----:B0-----:R-:W0:Y:S01]  /*21ec0*/  MUFU.RCP R32, R32 ;  /* 0x0000002000207308 */ /* 0x001e220000001000 */
[----:B-1----:R-:W-:-:S05]  /*21ed0*/  IADD3 R25, PT, PT, R5, UR4, RZ ;  /* 0x0000000405197c10 */ /* 0x002fca000fffe0ff */
[----:B--2---:R-:W-:-:S05]  /*21ee0*/  IMAD R24, R24, UR5, R25 ;  /* 0x0000000518187c24 */ /* 0x004fca000f8e0219 */
[----:B------:R-:W-:Y:S02]  /*21ef0*/  LOP3.LUT R3, R24, R3, RZ, 0x3c, !PT ;  /* 0x0000000318037212 */ /* 0x000fe400078e3cff */
[----:B0-----:R-:W-:Y:S02]  /*21f00*/  IADD3 R22, PT, PT, R32, 0xffffffe, RZ ;  /* 0x0ffffffe20167810 */ /* 0x001fe40007ffe0ff */
[----:B------:R-:W-:Y:S02]  /*21f10*/  IABS R32, R24 ;  /* 0x0000001800207213 */ /* 0x000fe40000000000 */
[----:B------:R0:W1:Y:S01]  /*21f20*/  F2I.FTZ.U32.TRUNC.NTZ R23, R22 ;  /* 0x0000001600177305 */ /* 0x000062000021f000 */
[----:B------:R-:W-:Y:S01]  /*21f30*/  ISETP.GE.AND P5, PT, R3, RZ, PT ;  /* 0x000000ff0300720c */ /* 0x000fe20003fa6270 */
[----:B0-----:R-:W-:Y:S02]  /*21f40*/  HFMA2 R22, -RZ, RZ, 0, 0 ;  /* 0x00000000ff167431 */ /* 0x001fe400000001ff */
[----:B-1----:R-:W-:-:S04]  /*21f50*/  IMAD.MOV R34, RZ, RZ, -R23 ;  /* 0x000000ffff227224 */ /* 0x002fc800078e0a17 */
[----:B------:R-:W-:-:S04]  /*21f60*/  IMAD R25, R34, R27, RZ ;  /* 0x0000001b22197224 */ /* 0x000fc800078e02ff */
[----:B------:R-:W-:-:S06]  /*21f70*/  IMAD.HI.U32 R25, R23, R25, R22 ;  /* 0x0000001917197227 */ /* 0x000fcc00078e0016 */
[----:B------:R-:W-:-:S05]  /*21f80*/  IMAD.HI.U32 R22, R25, R32, RZ ;  /* 0x0000002019167227 */ /* 0x000fca00078e00ff */
        /* <DEDUP_REMOVED lines=30> */
[----:B------:R-:W-:Y:S02]  /*22170*/  ISETP.NE.AND P1, PT, R19, 0x1, PT ;  /* 0x000000011300780c */ /* 0x000fe40003f25270 */
[----:B------:R-:W-:Y:S01]  /*22180*/  IADD3 R3, PT, PT, R13, 0x1, RZ ;  /* 0x000000010d037810 */ /* 0x000fe20007ffe0ff */
        /* <DEDUP_REMOVED lines=19> */
.L_x_347:
[----:B------:R-:W-:Y:S05]  /*222c0*/  BSYNC.RECONVERGENT B3 ;  /* 0x0000000000037941 */ /* 0x000fea0003800200 */
.L_x_346:
[----:B------:R-:W-:Y:S05]  /*222d0*/  @!P2 BRA `(.L_x_345) ;  /* 0x0000000000d0a947 */ /* 0x000fea0003800000 */
.L_x_348:
[----:B------:R-:W0:Y:S01]  /*222e0*/  LDCU UR4, c[0x0][0x3a4] ;  /* 0x00007480ff0477ac */ /* 0x000e220008000800 */
[----:B------:R-:W1:Y:S01]  /*222f0*/  LDC.64 R24, c[0x0][0x380] ;  /* 0x0000e000ff187b82 */ /* 0x000e620000000a00 */
[----:B------:R-:W-:Y:S01]  /*22300*/  IADD3 R39, PT, PT, -R4, R3, RZ ;  /* 0x0000000304277210 */ /* 0x000fe20007ffe1ff */
[----:B------:R-:W2:Y:S01]  /*22310*/  LDCU UR5, c[0x0][0x3a8] ;  /* 0x00007500ff0577ac */ /* 0x000ea20008000800 */
[----:B------:R-:W3:Y:S01]  /*22320*/  LDCU UR6, c[0x0][0x3bc] ;  /* 0x00007780ff0677ac */ /* 0x000ee20008000800 */
[----:B------:R-:W4:Y:S01]  /*22330*/  LDCU UR7, c[0x0][0x3c0] ;  /* 0x00007800ff0777ac */ /* 0x000f220008000800 */
[----:B0-----:R-:W-:Y:S01]  /*22340*/  IMAD R23, R0, UR4, R3 ;  /* 0x0000000400177c24 */ /* 0x001fe2000f8e0203 */
[----:B------:R-:W0:Y:S03]  /*22350*/  LDCU UR4, c[0x0][0x3e4] ;  /* 0x00007c80ff0477ac */ /* 0x000e260008000800 */
[----:B--2---:R-:W-:-:S02]  /*22360*/  IMAD R27, R23, UR5, R20 ;  /* 0x00000005171b7c24 */ /* 0x004fc4000f8e0214 */
[----:B------:R-:W2:Y:S02]  /*22370*/  LDC.64 R22, c[0x0][0x388] ;  /* 0x0000e200ff167b82 */ /* 0x000ea40000000a00 */
[C---:B------:R-:W-:Y:S01]  /*22380*/  IMAD R33, R27.reuse, R31, R38 ;  /* 0x0000001f1b217224 */ /* 0x040fe200078e0226 */
[----:B------:R-:W-:-:S03]  /*22390*/  IADD3 R34, PT, PT, R27, UR5, RZ ;  /* 0x000000051b227c10 */ /* 0x000fc6000fffe0ff */
[----:B-1----:R-:W-:Y:S01]  /*223a0*/  IMAD.WIDE R32, R33, 0x4, R24 ;  /* 0x0000000421207825 */ /* 0x002fe200078e0218 */
[----:B------:R-:W-:-:S03]  /*223b0*/  IADD3 R40, PT, PT, R34, UR5, RZ ;  /* 0x0000000522287c10 */ /* 0x000fc6000fffe0ff */
[-C--:B------:R-:W-:Y:S01]  /*223c0*/  IMAD R35, R34, R31.reuse, R38 ;  /* 0x0000001f22237224 */ /* 0x080fe200078e0226 */
[----:B------:R1:W2:Y:S01]  /*223d0*/  LDG.E.CONSTANT R27, desc[UR8][R32.64] ;  /* 0x00000008201b7981 */ /* 0x0002a2000c1e9900 */
[----:B0-----:R-:W-:Y:S02]  /*223e0*/  IMAD R36, R39, UR4, R2 ;  /* 0x0000000427247c24 */ /* 0x001fe4000f8e0202 */
[C---:B------:R-:W-:Y:S02]  /*223f0*/  IMAD R39, R40.reuse, R31, R38 ;  /* 0x0000001f28277224 */ /* 0x040fe400078e0226 */
[----:B------:R-:W-:Y:S02]  /*22400*/  VIADD R41, R40, UR5 ;  /* 0x0000000528297c36 */ /* 0x000fe40008000000 */
[C---:B---3--:R-:W-:Y:S01]  /*22410*/  IMAD R40, R36.reuse, UR6, R7 ;  /* 0x0000000624287c24 */ /* 0x048fe2000f8e0207 */
[----:B------:R-:W-:Y:S01]  /*22420*/  IADD3 R36, PT, PT, R36, UR4, RZ ;  /* 0x0000000424247c10 */ /* 0x000fe2000fffe0ff */
[----:B------:R-:W-:-:S04]  /*22430*/  IMAD.WIDE R34, R35, 0x4, R24 ;  /* 0x0000000423227825 */ /* 0x000fc800078e0218 */
[----:B-1----:R-:W-:Y:S01]  /*22440*/  IMAD.WIDE R32, R39, 0x4, R24 ;  /* 0x0000000427207825 */ /* 0x002fe200078e0218 */
[----:B------:R-:W-:Y:S01]  /*22450*/  IADD3 R42, PT, PT, R36, UR4, RZ ;  /* 0x00000004242a7c10 */ /* 0x000fe2000fffe0ff */
[----:B------:R-:W3:Y:S02]  /*22460*/  LDG.E.CONSTANT R34, desc[UR8][R34.64] ;  /* 0x0000000822227981 */ /* 0x000ee4000c1e9900 */
[----:B----4-:R-:W-:Y:S02]  /*22470*/  IMAD R39, R40, UR7, R37 ;  /* 0x0000000728277c24 */ /* 0x010fe4000f8e0225 */
[----:B------:R-:W-:Y:S02]  /*22480*/  IMAD R40, R36, UR6, R7 ;  /* 0x0000000624287c24 */ /* 0x000fe4000f8e0207 */
[----:B------:R-:W-:Y:S01]  /*22490*/  IMAD R41, R41, R31, R38 ;  /* 0x0000001f29297224 */ /* 0x000fe200078e0226 */
[----:B------:R2:W4:Y:S03]  /*224a0*/  LDG.E.CONSTANT R35, desc[UR8][R32.64] ;  /* 0x0000000820237981 */ /* 0x000526000c1e9900 */
[----:B------:R-:W-:-:S06]  /*224b0*/  IMAD.WIDE R24, R41, 0x4, R24 ;  /* 0x0000000429187825 */ /* 0x000fcc00078e0218 */
[----:B------:R-:W4:Y:S01]  /*224c0*/  LDG.E.CONSTANT R25, desc[UR8][R24.64] ;  /* 0x0000000818197981 */ /* 0x000f22000c1e9900 */
[----:B--2---:R-:W-:-:S04]  /*224d0*/  IMAD.WIDE R32, R39, 0x4, R22 ;  /* 0x0000000427207825 */ /* 0x004fc800078e0216 */
[----:B------:R-:W-:Y:S01]  /*224e0*/  IMAD R39, R40, UR7, R37 ;  /* 0x0000000728277c24 */ /* 0x000fe2000f8e0225 */
[C---:B------:R-:W-:Y:S01]  /*224f0*/  IADD3 R40, PT, PT, R42.reuse, UR4, RZ ;  /* 0x000000042a287c10 */ /* 0x040fe2000fffe0ff */
[--C-:B------:R-:W-:Y:S01]  /*22500*/  IMAD R42, R42, UR6, R7.reuse ;  /* 0x000000062a2a7c24 */ /* 0x100fe2000f8e0207 */
[----:B------:R0:W2:Y:S03]  /*22510*/  LDG.E.CONSTANT R36, desc[UR8][R32.64] ;  /* 0x0000000820247981 */ /* 0x0000a6000c1e9900 */
[----:B------:R-:W-:Y:S02]  /*22520*/  IMAD R40, R40, UR6, R7 ;  /* 0x0000000628287c24 */ /* 0x000fe4000f8e0207 */
[----:B------:R-:W-:Y:S02]  /*22530*/  IMAD R41, R42, UR7, R37 ;  /* 0x000000072a297c24 */ /* 0x000fe4000f8e0225 */
[----:B0-----:R-:W-:-:S04]  /*22540*/  IMAD.WIDE R32, R39, 0x4, R22 ;  /* 0x0000000427207825 */ /* 0x001fc800078e0216 */
[----:B------:R-:W-:Y:S01]  /*22550*/  IMAD R43, R40, UR7, R37 ;  /* 0x00000007282b7c24 */ /* 0x000fe2000f8e0225 */
[----:B------:R0:W3:Y:S02]  /*22560*/  LDG.E.CONSTANT R39, desc[UR8][R32.64] ;  /* 0x0000000820277981 */ /* 0x0000e4000c1e9900 */
        /* <DEDUP_REMOVED lines=11> */
.L_x_345:
[----:B------:R-:W-:Y:S05]  /*22620*/  BSYNC.RECONVERGENT B2 ;  /* 0x0000000000027941 */ /* 0x000fea0003800200 */
.L_x_344:
[----:B------:R-:W-:-:S04]  /*22630*/  IADD3 R27, PT, PT, R11, R37, RZ ;  /* 0x000000250b1b7210 */ /* 0x000fc80007ffe0ff */
[C---:B------:R-:W-:Y:S02]  /*22640*/  ISETP.GE.AND P1, PT, R27.reuse, R12, PT ;  /* 0x0000000c1b00720c */ /* 0x040fe40003f26270 */
[----:B------:R-:W-:-:S13]  /*22650*/  ISETP.GT.AND P2, PT, R27, -0x1, PT ;  /* 0xffffffff1b00780c */ /* 0x000fda0003f44270 */
[----:B------:R-:W-:Y:S05]  /*22660*/  @!P1 BRA P2, `(.L_x_349) ;  /* 0xffffffdc00849947 */ /* 0x000fea000103ffff */
.L_x_328:
[----:B------:R-:W-:Y:S05]  /*22670*/  BSYNC.RECONVERGENT B1 ;  /* 0x0000000000017941 */ /* 0x000fea0003800200 */
.L_x_327:
        /* <DEDUP_REMOVED lines=8> */
[----:B------:R-:W-:Y:S01]  /*22700*/  IADD3 R29, PT, PT, -R4, R13, RZ ;  /* 0x0000000d041d7210 */ /* 0x000fe20007ffe1ff */
        /* <DEDUP_REMOVED lines=10> */
[----:B------:R-:W-:Y:S02]  /*227b0*/  ISETP.GE.AND P3, PT, R3, RZ, PT ;  /* 0x000000ff0300720c */ /* 0x000fe40003f66270 */
[----:B------:R-:W2:Y:S01]  /*227c0*/  LDC R3, c[0x0][0x3e4] ;  /* 0x0000f900ff037b82 */ /* 0x000ea20000000800 */
[----:B0-----:R-:W-:Y:S01]  /*227d0*/  HFMA2 R20, -RZ, RZ, 0, 0 ;  /* 0x00000000ff147431 */ /* 0x001fe200000001ff */
[----:B-1----:R-:W-:-:S05]  /*227e0*/  IADD3 R28, PT, PT, RZ, -R21, RZ ;  /* 0x80000015ff1c7210 */ /* 0x002fca0007ffe0ff */
[----:B------:R-:W-:-:S04]  /*227f0*/  IMAD R25, R28, R23, RZ ;  /* 0x000000171c197224 */ /* 0x000fc800078e02ff */
[----:B------:R-:W-:Y:S01]  /*22800*/  IMAD.HI.U32 R25, R21, R25, R20 ;  /* 0x0000001915197227 */ /* 0x000fe200078e0014 */
[----:B------:R-:W-:-:S03]  /*22810*/  MOV R20, R24 ;  /* 0x0000001800147202 */ /* 0x000fc60000000f00 */
[----:B--2---:R-:W-:Y:S02]  /*22820*/  IMAD R29, R29, R3, R2 ;  /* 0x000000031d1d7224 */ /* 0x004fe400078e0202 */
        /* <DEDUP_REMOVED lines=17> */
[----:B------:R-:W-:Y:S01]  /*22940*/  IADD3 R28, PT, PT, R29, R3, RZ ;  /* 0x000000031d1c7210 */ /* 0x000fe20007ffe0ff */
[----:B------:R-:W-:Y:S02]  /*22950*/  IMAD R27, R16, R21, R26 ;  /* 0x00000015101b7224 */ /* 0x000fe400078e021a */
[----:B------:R-:W-:Y:S01]  /*22960*/  IMAD.MOV.U32 R34, RZ, RZ, R8 ;  /* 0x000000ffff227224 */ /* 0x000fe200078e0008 */
[----:B------:R-:W-:Y:S02]  /*22970*/  IADD3 R20, PT, PT, R28, R3, RZ ;  /* 0x000000031c147210 */ /* 0x000fe40007ffe0ff */
[----:B------:R-:W-:-:S04]  /*22980*/  IADD3 R27, PT, PT, R27, R21, RZ ;  /* 0x000000151b1b7210 */ /* 0x000fc80007ffe0ff */
[----:B------:R-:W-:Y:S01]  /*22990*/  IADD3 R32, PT, PT, R27, R21, RZ ;  /* 0x000000151b207210 */ /* 0x000fe20007ffe0ff */
[--C-:B0-----:R-:W-:Y:S02]  /*229a0*/  IMAD R28, R28, UR4, R7.reuse ;  /* 0x000000041c1c7c24 */ /* 0x101fe4000f8e0207 */
[--C-:B------:R-:W-:Y:S02]  /*229b0*/  IMAD R30, R29, UR4, R7.reuse ;  /* 0x000000041d1e7c24 */ /* 0x100fe4000f8e0207 */
[----:B------:R-:W-:-:S07]  /*229c0*/  IMAD R31, R20, UR4, R7 ;  /* 0x00000004141f7c24 */ /* 0x000fce000f8e0207 */
.L_x_372:
        /* <DEDUP_REMOVED lines=17> */
[----:B0-----:R-:W-:Y:S01]  /*22ae0*/  IMAD.MOV.U32 R20, RZ, RZ, RZ ;  /* 0x000000ffff147224 */ /* 0x001fe200078e00ff */
[----:B-1----:R-:W-:-:S05]  /*22af0*/  IADD3 R33, PT, PT, RZ, -R21, RZ ;  /* 0x80000015ff217210 */ /* 0x002fca0007ffe0ff */
[----:B------:R-:W-:Y:S02]  /*22b00*/  IMAD R23, R33, R22, RZ ;  /* 0x0000001621177224 */ /* 0x000fe400078e02ff */
[----:B------:R-:W0:Y:S02]  /*22b10*/  LDC R33, c[0x0][0x3ac] ;  /* 0x0000eb00ff217b82 */ /* 0x000e240000000800 */
[----:B------:R-:W-:Y:S01]  /*22b20*/  IMAD.HI.U32 R38, R21, R23, R20 ;  /* 0x0000001715267227 */ /* 0x000fe200078e0014 */
[----:B------:R-:W-:-:S05]  /*22b30*/  MOV R21, R25 ;  /* 0x0000001900157202 */ /* 0x000fca0000000f00 */
        /* <DEDUP_REMOVED lines=21> */
[----:B------:R-:W1:Y:S07]  /*22c90*/  LDCU UR4, c[0x0][0x3a8] ;  /* 0x00007500ff0477ac */ /* 0x000e6e0008000800 */
[----:B------:R-:W2:Y:S08]  /*22ca0*/  LDC.64 R20, c[0x0][0x388] ;  /* 0x0000e200ff147b82 */ /* 0x000eb00000000a00 */
[----:B------:R-:W3:Y:S01]  /*22cb0*/  LDC.64 R22, c[0x0][0x380] ;  /* 0x0000e000ff167b82 */ /* 0x000ee20000000a00 */
[----:B-1----:R-:W-:-:S04]  /*22cc0*/  IMAD R24, R16, UR4, R26 ;  /* 0x0000000410187c24 */ /* 0x002fc8000f8e021a */
[----:B------:R-:W-:Y:S02]  /*22cd0*/  IMAD R39, R24, R33, R3 ;  /* 0x0000002118277224 */ /* 0x000fe400078e0203 */
[----:B0-----:R-:W-:-:S04]  /*22ce0*/  IMAD R25, R30, R37, R34 ;  /* 0x000000251e197224 */ /* 0x001fc800078e0222 */
[----:B--2---:R-:W-:-:S06]  /*22cf0*/  IMAD.WIDE R24, R25, 0x4, R20 ;  /* 0x0000000419187825 */ /* 0x004fcc00078e0214 */
[----:B------:R-:W2:Y:S01]  /*22d00*/  LDG.E.CONSTANT R24, desc[UR8][R24.64] ;  /* 0x0000000818187981 */ /* 0x000ea2000c1e9900 */
[----:B---3--:R-:W-:-:S06]  /*22d10*/  IMAD.WIDE R38, R39, 0x4, R22 ;  /* 0x0000000427267825 */ /* 0x008fcc00078e0216 */
        /* <DEDUP_REMOVED lines=22> */
.L_x_355:
[----:B------:R-:W-:Y:S05]  /*22e80*/  BSYNC.RECONVERGENT B3 ;  /* 0x0000000000037941 */ /* 0x000fea0003800200 */
.L_x_354:
[----:B------:R-:W-:Y:S05]  /*22e90*/  @!P4 BRA `(.L_x_353) ;  /* 0x0000000000d0c947 */ /* 0x000fea0003800000 */
.L_x_356:
        /* <DEDUP_REMOVED lines=23> */
[----:B------:R-:W-:-:S03]  /*23010*/  IADD3 R41, PT, PT, R40, UR6, RZ ;  /* 0x0000000628297c10 */ /* 0x000fc6000fffe0ff */
[----:B------:R-:W-:Y:S01]  /*23020*/  IMAD R45, R42, R33, R3 ;  /* 0x000000212a2d7224 */ /* 0x000fe200078e0203 */
[----:B------:R-:W-:Y:S01]  /*23030*/  IADD3 R42, PT, PT, R41, UR6, RZ ;  /* 0x00000006292a7c10 */ /* 0x000fe2000fffe0ff */
[----:B--2--5:R-:W-:Y:S01]  /*23040*/  FFMA R44, R39, R24, R44 ;  /* 0x00000018272c7223 */ /* 0x024fe2000000002c */
[----:B------:R-:W-:-:S04]  /*23050*/  IMAD.WIDE R24, R43, 0x4, R22 ;  /* 0x000000042b187825 */ /* 0x000fc800078e0216 */
[----:B------:R-:W-:Y:S01]  /*23060*/  IMAD R43, R41, UR7, R7 ;  /* 0x00000007292b7c24 */ /* 0x000fe2000f8e0207 */
[----:B------:R0:W2:Y:S01]  /*23070*/  LDG.E.CONSTANT R40, desc[UR8][R24.64] ;  /* 0x0000000818287981 */ /* 0x0000a2000c1e9900 */
[----:B------:R-:W-:-:S04]  /*23080*/  IMAD.WIDE R38, R37, 0x4, R22 ;  /* 0x0000000425267825 */ /* 0x000fc800078e0216 */
[----:B------:R-:W-:Y:S01]  /*23090*/  IMAD.WIDE R22, R45, 0x4, R22 ;  /* 0x000000042d167825 */ /* 0x000fe200078e0216 */
[C---:B------:R-:W-:Y:S01]  /*230a0*/  IADD3 R45, PT, PT, R42.reuse, UR6, RZ ;  /* 0x000000062a2d7c10 */ /* 0x040fe2000fffe0ff */
[----:B------:R-:W3:Y:S02]  /*230b0*/  LDG.E.CONSTANT R37, desc[UR8][R38.64] ;  /* 0x0000000826257981 */ /* 0x000ee4000c1e9900 */
[----:B------:R-:W-:Y:S02]  /*230c0*/  IMAD R43, R43, UR10, R34 ;  /* 0x0000000a2b2b7c24 */ /* 0x000fe4000f8e0222 */
[----:B------:R-:W-:Y:S01]  /*230d0*/  IMAD R41, R42, UR7, R7 ;  /* 0x000000072a297c24 */ /* 0x000fe2000f8e0207 */
[----:B------:R-:W4:Y:S01]  /*230e0*/  LDG.E.CONSTANT R22, desc[UR8][R22.64] ;  /* 0x0000000816167981 */ /* 0x000f22000c1e9900 */
[----:B0-----:R-:W-:-:S04]  /*230f0*/  IMAD.WIDE R24, R43, 0x4, R20 ;  /* 0x000000042b187825 */ /* 0x001fc800078e0214 */
[----:B------:R-:W-:Y:S01]  /*23100*/  IMAD R45, R45, UR7, R7 ;  /* 0x000000072d2d7c24 */ /* 0x000fe2000f8e0207 */
[----:B------:R0:W3:Y:S01]  /*23110*/  LDG.E.CONSTANT R38, desc[UR8][R24.64] ;  /* 0x0000000818267981 */ /* 0x0000e2000c1e9900 */
[--C-:B------:R-:W-:Y:S02]  /*23120*/  IMAD R41, R41, UR10, R34.reuse ;  /* 0x0000000a29297c24 */ /* 0x100fe4000f8e0222 */
[----:B------:R-:W-:Y:S02]  /*23130*/  IMAD R45, R45, UR10, R34 ;  /* 0x0000000a2d2d7c24 */ /* 0x000fe4000f8e0222 */
[----:B0-----:R-:W-:-:S04]  /*23140*/  IMAD.WIDE R24, R41, 0x4, R20 ;  /* 0x0000000429187825 */ /* 0x001fc800078e0214 */
[----:B------:R-:W-:Y:S01]  /*23150*/  IMAD.WIDE R20, R45, 0x4, R20 ;  /* 0x000000042d147825 */ /* 0x000fe200078e0214 */
[----:B------:R-:W2:Y:S05]  /*23160*/  LDG.E.CONSTANT R39, desc[UR8][R24.64] ;  /* 0x0000000818277981 */ /* 0x000eaa000c1e9900 */
[----:B------:R-:W4:Y:S01]  /*23170*/  LDG.E.CONSTANT R20, desc[UR8][R20.64] ;  /* 0x0000000814147981 */ /* 0x000f22000c1e9900 */
[----:B------:R-:W-:-:S04]  /*23180*/  IADD3 R35, PT, PT, R35, 0x4, RZ ;  /* 0x0000000423237810 */ /* 0x000fc80007ffe0ff */
[----:B------:R-:W-:Y:S01]  /*23190*/  ISETP.GE.AND P2, PT, R35, R14, PT ;  /* 0x0000000e2300720c */ /* 0x000fe20003f46270 */
[----:B---3--:R-:W-:-:S04]  /*231a0*/  FFMA R37, R37, R38, R44 ;  /* 0x0000002625257223 */ /* 0x008fc8000000002c */
[----:B--2---:R-:W-:-:S04]  /*231b0*/  FFMA R37, R40, R39, R37 ;  /* 0x0000002728257223 */ /* 0x004fc80000000025 */
[----:B----4-:R-:W-:-:S04]  /*231c0*/  FFMA R44, R22, R20, R37 ;  /* 0x00000014162c7223 */ /* 0x010fc80000000025 */
[----:B------:R-:W-:Y:S05]  /*231d0*/  @!P2 BRA `(.L_x_356) ;  /* 0xfffffffc0030a947 */ /* 0x000fea000383ffff */
.L_x_353:
[----:B------:R-:W-:Y:S05]  /*231e0*/  BSYNC.RECONVERGENT B2 ;  /* 0x0000000000027941 */ /* 0x000fea0003800200 */
.L_x_352:
[----:B------:R-:W-:-:S04]  /*231f0*/  IADD3 R34, PT, PT, R11, R34, RZ ;  /* 0x000000220b227210 */ /* 0x000fc80007ffe0ff */
[----:B------:R-:W-:-:S04]  /*23200*/  ISETP.GE.AND P2, PT, R34, R12, PT ;  /* 0x0000000c2200720c */ /* 0x000fc80003f46270 */
[----:B------:R-:W-:-:S13]  /*23210*/  ISETP.LT.OR P2, PT, R34, RZ, P2 ;  /* 0x000000ff2200720c */ /* 0x000fda0001741670 */
[----:B------:R-:W-:Y:S05]  /*23220*/  @P2 BRA `(.L_x_351) ;  /* 0x0000001800002947 */ /* 0x000fea0003800000 */
[----:B------:R-:W0:Y:S01]  /*23230*/  LDC R3, c[0x0][0x3c8] ;  /* 0x0000f200ff037b82 */ /* 0x000e220000000800 */
[----:B------:R-:W-:Y:S01]  /*23240*/  IMAD.MOV R20, RZ, RZ, -R34 ;  /* 0x000000ffff147224 */ /* 0x000fe200078e0a22 */
[----:B------:R-:W-:Y:S06]  /*23250*/  BSSY.RECONVERGENT B2, `(.L_x_357) ;  /* 0x0000079000027945 */ /* 0x000fec0003800200 */
[----:B------:R-:W1:Y:S01]  /*23260*/  LDC R35, c[0x0][0x3d8] ;  /* 0x0000f600ff237b82 */ /* 0x000e620000000800 */
[----:B0-----:R-:W-:-:S04]  /*23270*/  IABS R22, R3 ;  /* 0x0000000300167213 */ /* 0x001fc80000000000 */
[----:B------:R-:W0:Y:S01]  /*23280*/  I2F.RP R23, R22 ;  /* 0x0000001600177306 */ /* 0x000e220000209400 */
[----:B-1----:R-:W-:Y:S02]  /*23290*/  IMAD R36, R35, R20, R36 ;  /* 0x0000001423247224 */ /* 0x002fe400078e0224 */
[----:B------:R-:W-:-:S03]  /*232a0*/  HFMA2 R20, -RZ, RZ, 0, 0 ;  /* 0x00000000ff147431 */ /* 0x000fc600000001ff */
[----:B------:R-:W-:Y:S02]  /*232b0*/  IABS R37, R36 ;  /* 0x0000002400257213 */ /* 0x000fe40000000000 */
[----:B------:R-:W-:Y:S01]  /*232c0*/  LOP3.LUT R36, R36, R3, RZ, 0x3c, !PT ;  /* 0x0000000324247212 */ /* 0x000fe200078e3cff */
[----:B0-----:R-:W0:Y:S03]  /*232d0*/  MUFU.RCP R23, R23 ;  /* 0x0000001700177308 */ /* 0x001e260000001000 */
[----:B------:R-:W-:Y:S02]  /*232e0*/  ISETP.GE.AND P5, PT, R36, RZ, PT ;  /* 0x000000ff2400720c */ /* 0x000fe40003fa6270 */
[----:B0-----:R-:W-:-:S04]  /*232f0*/  IADD3 R24, PT, PT, R23, 0xffffffe, RZ ;  /* 0x0ffffffe17187810 */ /* 0x001fc80007ffe0ff */
[----:B------:R-:W0:Y:S02]  /*23300*/  F2I.FTZ.U32.TRUNC.NTZ R21, R24 ;  /* 0x0000001800157305 */ /* 0x000e24000021f000 */
[----:B0-----:R-:W-:-:S05]  /*23310*/  IADD3 R25, PT, PT, RZ, -R21, RZ ;  /* 0x80000015ff197210 */ /* 0x001fca0007ffe0ff */
[----:B------:R-:W-:-:S04]  /*23320*/  IMAD R25, R25, R22, RZ ;  /* 0x0000001619197224 */ /* 0x000fc800078e02ff */
[----:B------:R-:W-:Y:S01]  /*23330*/  IMAD.HI.U32 R20, R21, R25, R20 ;  /* 0x0000001915147227 */ /* 0x000fe200078e0014 */
[----:B------:R-:W-:-:S05]  /*23340*/  MOV R21, R37 ;  /* 0x0000002500157202 */ /* 0x000fca0000000f00 */
[----:B------:R-:W-:-:S05]  /*23350*/  IMAD.HI.U32 R20, R20, R21, RZ ;  /* 0x0000001514147227 */ /* 0x000fca00078e00ff */
[----:B------:R-:W-:-:S05]  /*23360*/  IADD3 R23, PT, PT, -R20, RZ, RZ ;  /* 0x000000ff14177210 */ /* 0x000fca0007ffe1ff */
[----:B------:R-:W-:-:S05]  /*23370*/  IMAD R21, R22, R23, R21 ;  /* 0x0000001716157224 */ /* 0x000fca00078e0215 */
[----:B------:R-:W-:-:S13]  /*23380*/  ISETP.GT.U32.AND P4, PT, R22, R21, PT ;  /* 0x000000151600720c */ /* 0x000fda0003f84070 */
[-C--:B------:R-:W-:Y:S02]  /*23390*/  @!P4 IADD3 R21, PT, PT, R21, -R22.reuse, RZ ;  /* 0x800000161515c210 */ /* 0x080fe40007ffe0ff */
[----:B------:R-:W-:Y:S02]  /*233a0*/  @!P4 IADD3 R20, PT, PT, R20, 0x1, RZ ;  /* 0x000000011414c810 */ /* 0x000fe40007ffe0ff */
[----:B------:R-:W-:Y:S02]  /*233b0*/  ISETP.GE.U32.AND P2, PT, R21, R22, PT ;  /* 0x000000161500720c */ /* 0x000fe40003f46070 */
[----:B------:R-:W-:-:S11]  /*233c0*/  LOP3.LUT R21, RZ, R3, RZ, 0x33, !PT ;  /* 0x00000003ff157212 */ /* 0x000fd600078e33ff */
        /* <DEDUP_REMOVED lines=32> */
[----:B------:R-:W-:Y:S02]  /*235d0*/  @P2 IMAD R41, R32, R33, R36 ;  /* 0x0000002120292224 */ /* 0x000fe400078e0224 */
[----:B0-----:R-:W-:-:S04]  /*235e0*/  IMAD.WIDE R24, R37, 0x4, R20 ;  /* 0x0000000425187825 */ /* 0x001fc800078e0214 */
[----:B------:R-:W-:Y:S01]  /*235f0*/  @P2 IMAD.WIDE R22, R41, 0x4, R22 ;  /* 0x0000000429162825 */ /* 0x000fe200078e0216 */
[----:B------:R-:W2:Y:S03]  /*23600*/  LDG.E.CONSTANT R38, desc[UR8][R24.64] ;  /* 0x0000000818267981 */ /* 0x000ea6000c1e9900 */
[----:B------:R-:W-:Y:S02]  /*23610*/  @P2 IMAD.WIDE R20, R43, 0x4, R20 ;  /* 0x000000042b142825 */ /* 0x000fe400078e0214 */
[----:B------:R-:W3:Y:S04]  /*23620*/  @P2 LDG.E.CONSTANT R23, desc[UR8][R22.64] ;  /* 0x0000000816172981 */ /* 0x000ee8000c1e9900 */
[----:B------:R-:W3:Y:S01]  /*23630*/  @P2 LDG.E.CONSTANT R20, desc[UR8][R20.64] ;  /* 0x0000000814142981 */ /* 0x000ee2000c1e9900 */
[----:B------:R-:W-:-:S02]  /*23640*/  MOV R37, R17 ;  /* 0x0000001100257202 */ /* 0x000fc40000000f00 */
[----:B------:R-:W-:Y:S01]  /*23650*/  @P2 MOV R37, R18 ;  /* 0x0000001200252202 */ /* 0x000fe20000000f00 */
[----:B--2---:R-:W-:-:S04]  /*23660*/  FFMA R44, R39, R38, R44 ;  /* 0x00000026272c7223 */ /* 0x004fc8000000002c */
[----:B---3--:R-:W-:-:S07]  /*23670*/  @P2 FFMA R44, R23, R20, R44 ;  /* 0x00000014172c2223 */ /* 0x008fce000000002c */
.L_x_360:
[----:B------:R-:W-:Y:S05]  /*23680*/  BSYNC.RECONVERGENT B3 ;  /* 0x0000000000037941 */ /* 0x000fea0003800200 */
.L_x_359:
[----:B------:R-:W-:Y:S05]  /*23690*/  @!P4 BRA `(.L_x_358) ;  /* 0x0000000000d0c947 */ /* 0x000fea0003800000 */
.L_x_361:
        /* <DEDUP_REMOVED lines=18> */
[----:B------:R-:W-:Y:S01]  /*237c0*/  IADD3 R40, PT, PT, R40, UR6, RZ ;  /* 0x0000000628287c10 */ /* 0x000fe2000fffe0ff */
[----:B------:R-:W-:-:S04]  /*237d0*/  VIADD R41, R41, UR5 ;  /* 0x0000000529297c36 */ /* 0x000fc80008000000 */
[C---:B------:R-:W-:Y:S01]  /*237e0*/  IMAD R43, R41.reuse, R33, R36 ;  /* 0x00000021292b7224 */ /* 0x040fe200078e0224 */
[----:B------:R-:W-:Y:S01]  /*237f0*/  IADD3 R41, PT, PT, R41, UR5, RZ ;  /* 0x0000000529297c10 */ /* 0x000fe2000fffe0ff */
[----:B------:R-:W-:-:S04]  /*23800*/  IMAD R45, R40, UR7, R7 ;  /* 0x00000007282d7c24 */ /* 0x000fc8000f8e0207 */
[----:B------:R-:W-:Y:S01]  /*23810*/  IMAD R45, R45, UR10, R34 ;  /* 0x0000000a2d2d7c24 */ /* 0x000fe2000f8e0222 */
[----:B------:R-:W-:Y:S01]  /*23820*/  IADD3 R42, PT, PT, R40, UR6, RZ ;  /* 0x00000006282a7c10 */ /* 0x000fe2000fffe0ff */
[----:B--2--5:R-:W-:Y:S01]  /*23830*/  FFMA R44, R39, R24, R44 ;  /* 0x00000018272c7223 */ /* 0x024fe2000000002c */
[----:B------:R-:W-:-:S04]  /*23840*/  IMAD.WIDE R38, R43, 0x4, R22 ;  /* 0x000000042b267825 */ /* 0x000fc800078e0216 */
[CC--:B------:R-:W-:Y:S01]  /*23850*/  IMAD R43, R41.reuse, R33.reuse, R36 ;  /* 0x00000021292b7224 */ /* 0x0c0fe200078e0224 */
[----:B------:R-:W-:Y:S01]  /*23860*/  IADD3 R41, PT, PT, R41, UR5, RZ ;  /* 0x0000000529297c10 */ /* 0x000fe2000fffe0ff */
[----:B------:R-:W-:Y:S01]  /*23870*/  IMAD.WIDE R24, R45, 0x4, R20 ;  /* 0x000000042d187825 */ /* 0x000fe200078e0214 */
[----:B------:R-:W2:Y:S03]  /*23880*/  LDG.E.CONSTANT R38, desc[UR8][R38.64] ;  /* 0x0000000826267981 */ /* 0x000ea6000c1e9900 */
[----:B------:R-:W-:Y:S01]  /*23890*/  IMAD R41, R41, R33, R36 ;  /* 0x0000002129297224 */ /* 0x000fe200078e0224 */
[----:B------:R0:W2:Y:S02]  /*238a0*/  LDG.E.CONSTANT R39, desc[UR8][R24.64] ;  /* 0x0000000818277981 */ /* 0x0000a4000c1e9900 */
[----:B0-----:R-:W-:Y:S01]  /*238b0*/  IMAD.WIDE R24, R43, 0x4, R22 ;  /* 0x000000042b187825 */ /* 0x001fe200078e0216 */
[----:B------:R-:W-:-:S03]  /*238c0*/  IADD3 R43, PT, PT, R42, UR6, RZ ;  /* 0x000000062a2b7c10 */ /* 0x000fc6000fffe0ff */
[----:B------:R-:W-:Y:S01]  /*238d0*/  IMAD.WIDE R22, R41, 0x4, R22 ;  /* 0x0000000429167825 */ /* 0x000fe200078e0216 */
[----:B------:R0:W3:Y:S03]  /*238e0*/  LDG.E.CONSTANT R40, desc[UR8][R24.64] ;  /* 0x0000000818287981 */ /* 0x0000e6000c1e9900 */
[--C-:B------:R-:W-:Y:S02]  /*238f0*/  IMAD R41, R42, UR7, R7.reuse ;  /* 0x000000072a297c24 */ /* 0x100fe4000f8e0207 */
[----:B------:R-:W-:Y:S01]  /*23900*/  IMAD R43, R43, UR7, R7 ;  /* 0x000000072b2b7c24 */ /* 0x000fe2000f8e0207 */
[----:B------:R-:W4:Y:S01]  /*23910*/  LDG.E.CONSTANT R22, desc[UR8][R22.64] ;  /* 0x0000000816167981 */ /* 0x000f22000c1e9900 */
[--C-:B------:R-:W-:Y:S02]  /*23920*/  IMAD R41, R41, UR10, R34.reuse ;  /* 0x0000000a29297c24 */ /* 0x100fe4000f8e0222 */
[----:B------:R-:W-:-:S02]  /*23930*/  IMAD R43, R43, UR10, R34 ;  /* 0x0000000a2b2b7c24 */ /* 0x000fc4000f8e0222 */
[----:B0-----:R-:W-:-:S04]  /*23940*/  IMAD.WIDE R24, R41, 0x4, R20 ;  /* 0x0000000429187825 */ /* 0x001fc800078e0214 */
[----:B------:R-:W-:Y:S01]  /*23950*/  IMAD.WIDE R20, R43, 0x4, R20 ;  /* 0x000000042b147825 */ /* 0x000fe200078e0214 */
[----:B------:R-:W3:Y:S05]  /*23960*/  LDG.E.CONSTANT R41, desc[UR8][R24.64] ;  /* 0x0000000818297981 */ /* 0x000eea000c1e9900 */
[----:B------:R-:W4:Y:S01]  /*23970*/  LDG.E.CONSTANT R20, desc[UR8][R20.64] ;  /* 0x0000000814147981 */ /* 0x000f22000c1e9900 */
[----:B------:R-:W-:-:S04]  /*23980*/  IADD3 R37, PT, PT, R37, 0x4, RZ ;  /* 0x0000000425257810 */ /* 0x000fc80007ffe0ff */
[----:B------:R-:W-:Y:S01]  /*23990*/  ISETP.GE.AND P2, PT, R37, R14, PT ;  /* 0x0000000e2500720c */ /* 0x000fe20003f46270 */
[----:B--2---:R-:W-:-:S04]  /*239a0*/  FFMA R39, R38, R39, R44 ;  /* 0x0000002726277223 */ /* 0x004fc8000000002c */
[----:B---3--:R-:W-:-:S04]  /*239b0*/  FFMA R39, R40, R41, R39 ;  /* 0x0000002928277223 */ /* 0x008fc80000000027 */
[----:B----4-:R-:W-:-:S04]  /*239c0*/  FFMA R44, R22, R20, R39 ;  /* 0x00000014162c7223 */ /* 0x010fc80000000027 */
[----:B------:R-:W-:Y:S05]  /*239d0*/  @!P2 BRA `(.L_x_361) ;  /* 0xfffffffc0030a947 */ /* 0x000fea000383ffff */
.L_x_358:
[----:B------:R-:W-:Y:S05]  /*239e0*/  BSYNC.RECONVERGENT B2 ;  /* 0x0000000000027941 */ /* 0x000fea0003800200 */
.L_x_357:
[----:B------:R-:W-:-:S05]  /*239f0*/  IMAD.IADD R34, R11, 0x1, R34 ;  /* 0x000000010b227824 */ /* 0x000fca00078e0222 */
[----:B------:R-:W-:-:S04]  /*23a00*/  ISETP.GE.AND P2, PT, R34, R12, PT ;  /* 0x0000000c2200720c */ /* 0x000fc80003f46270 */
[----:B------:R-:W-:-:S13]  /*23a10*/  ISETP.LT.OR P2, PT, R34, RZ, P2 ;  /* 0x000000ff2200720c */ /* 0x000fda0001741670 */
[----:B------:R-:W-:Y:S05]  /*23a20*/  @P2 BRA `(.L_x_351) ;  /* 0x0000001000002947 */ /* 0x000fea0003800000 */
[----:B------:R-:W-:Y:S01]  /*23a30*/  IABS R22, R3 ;  /* 0x0000000300167213 */ /* 0x000fe20000000000 */
[----:B------:R-:W0:Y:S01]  /*23a40*/  LDCU UR4, c[0x0][0x3d0] ;  /* 0x00007a00ff0477ac */ /* 0x000e220008000800 */
[----:B------:R-:W-:Y:S01]  /*23a50*/  IADD3 R24, PT, PT, -R34, RZ, RZ ;  /* 0x000000ff22187210 */ /* 0x000fe20007ffe1ff */
[----:B------:R-:W-:Y:S01]  /*23a60*/  BSSY.RECONVERGENT B2, `(.L_x_362) ;  /* 0x0000078000027945 */ /* 0x000fe20003800200 */
[----:B------:R-:W1:Y:S08]  /*23a70*/  I2F.RP R23, R22 ;  /* 0x0000001600177306 */ /* 0x000e700000209400 */
[----:B-1----:R-:W1:Y:S01]  /*23a80*/  MUFU.RCP R23, R23 ;  /* 0x0000001700177308 */ /* 0x002e620000001000 */
[----:B0-----:R-:W-:-:S05]  /*23a90*/  IADD3 R25, PT, PT, R5, UR4, RZ ;  /* 0x0000000405197c10 */ /* 0x001fca000fffe0ff */
[----:B------:R-:W-:-:S05]  /*23aa0*/  IMAD R24, R35, R24, R25 ;  /* 0x0000001823187224 */ /* 0x000fca00078e0219 */
[----:B------:R-:W-:Y:S02]  /*23ab0*/  IABS R35, R24 ;  /* 0x0000001800237213 */ /* 0x000fe40000000000 */
[----:B------:R-:W-:Y:S02]  /*23ac0*/  LOP3.LUT R24, R24, R3, RZ, 0x3c, !PT ;  /* 0x0000000318187212 */ /* 0x000fe400078e3cff */
[----:B-1----:R-:W-:Y:S02]  /*23ad0*/  IADD3 R20, PT, PT, R23, 0xffffffe, RZ ;  /* 0x0ffffffe17147810 */ /* 0x002fe40007ffe0ff */
[----:B------:R-:W-:Y:S02]  /*23ae0*/  ISETP.GE.AND P5, PT, R24, RZ, PT ;  /* 0x000000ff1800720c */ /* 0x000fe40003fa6270 */
[----:B------:R0:W1:Y:S02]  /*23af0*/  F2I.FTZ.U32.TRUNC.NTZ R21, R20 ;  /* 0x0000001400157305 */ /* 0x000064000021f000 */
[----:B0-----:R-:W-:Y:S01]  /*23b00*/  HFMA2 R20, -RZ, RZ, 0, 0 ;  /* 0x00000000ff147431 */ /* 0x001fe200000001ff */
[----:B-1----:R-:W-:-:S05]  /*23b10*/  IADD3 R37, PT, PT, RZ, -R21, RZ ;  /* 0x80000015ff257210 */ /* 0x002fca0007ffe0ff */
[----:B------:R-:W-:-:S04]  /*23b20*/  IMAD R25, R37, R22, RZ ;  /* 0x0000001625197224 */ /* 0x000fc800078e02ff */
[----:B------:R-:W-:Y:S01]  /*23b30*/  IMAD.HI.U32 R36, R21, R25, R20 ;  /* 0x0000001915247227 */ /* 0x000fe200078e0014 */
[----:B------:R-:W-:Y:S02]  /*23b40*/  MOV R21, R35 ;  /* 0x0000002300157202 */ /* 0x000fe40000000f00 */
[----:B------:R-:W-:-:S03]  /*23b50*/  LOP3.LUT R35, RZ, R3, RZ, 0x33, !PT ;  /* 0x00000003ff237212 */ /* 0x000fc600078e33ff */
        /* <DEDUP_REMOVED lines=46> */
[----:B------:R-:W-:Y:S01]  /*23e40*/  IMAD.MOV.U32 R37, RZ, RZ, R17 ;  /* 0x000000ffff257224 */ /* 0x000fe200078e0011 */
[----:B------:R-:W-:Y:S01]  /*23e50*/  @P2 MOV R37, R18 ;  /* 0x0000001200252202 */ /* 0x000fe20000000f00 */
[----:B--2---:R-:W-:-:S04]  /*23e60*/  FFMA R44, R39, R38, R44 ;  /* 0x00000026272c7223 */ /* 0x004fc8000000002c */
[----:B---3--:R-:W-:-:S07]  /*23e70*/  @P2 FFMA R44, R23, R20, R44 ;  /* 0x00000014172c2223 */ /* 0x008fce000000002c */
.L_x_365:
[----:B------:R-:W-:Y:S05]  /*23e80*/  BSYNC.RECONVERGENT B3 ;  /* 0x0000000000037941 */ /* 0x000fea0003800200 */
.L_x_364:
[----:B------:R-:W-:Y:S05]  /*23e90*/  @!P4 BRA `(.L_x_363) ;  /* 0x0000000000d0c947 */ /* 0x000fea0003800000 */
.L_x_366:
        /* <DEDUP_REMOVED lines=18> */
[----:B------:R-:W-:Y:S02]  /*23fc0*/  IADD3 R41, PT, PT, R41, UR5, RZ ;  /* 0x0000000529297c10 */ /* 0x000fe4000fffe0ff */
[----:B------:R-:W-:-:S03]  /*23fd0*/  IADD3 R40, PT, PT, R40, UR6, RZ ;  /* 0x0000000628287c10 */ /* 0x000fc6000fffe0ff */
[C---:B------:R-:W-:Y:S01]  /*23fe0*/  IMAD R43, R41.reuse, R33, R36 ;  /* 0x00000021292b7224 */ /* 0x040fe200078e0224 */
[----:B------:R-:W-:Y:S01]  /*23ff0*/  IADD3 R41, PT, PT, R41, UR5, RZ ;  /* 0x0000000529297c10 */ /* 0x000fe2000fffe0ff */
[----:B------:R-:W-:-:S04]  /*24000*/  IMAD R45, R40, UR7, R7 ;  /* 0x00000007282d7c24 */ /* 0x000fc8000f8e0207 */
[----:B------:R-:W-:Y:S02]  /*24010*/  IMAD R45, R45, UR10, R34 ;  /* 0x0000000a2d2d7c24 */ /* 0x000fe4000f8e0222 */
[----:B------:R-:W-:Y:S02]  /*24020*/  VIADD R42, R40, UR6 ;  /* 0x00000006282a7c36 */ /* 0x000fe40008000000 */
        /* <DEDUP_REMOVED lines=27> */
.L_x_363:
[----:B------:R-:W-:Y:S05]  /*241e0*/  BSYNC.RECONVERGENT B2 ;  /* 0x0000000000027941 */ /* 0x000fea0003800200 */
.L_x_362:
[----:B------:R-:W-:-:S04]  /*241f0*/  IADD3 R34, PT, PT, R11, R34, RZ ;  /* 0x000000220b227210 */ /* 0x000fc80007ffe0ff */
[----:B------:R-:W-:-:S04]  /*24200*/  ISETP.GE.AND P2, PT, R34, R12, PT ;  /* 0x0000000c2200720c */ /* 0x000fc80003f46270 */
[----:B------:R-:W-:-:S13]  /*24210*/  ISETP.LT.OR P2, PT, R34, RZ, P2 ;  /* 0x000000ff2200720c */ /* 0x000fda0001741670 */
[----:B------:R-:W-:Y:S05]  /*24220*/  @P2 BRA `(.L_x_351) ;  /* 0x0000000800002947 */ /* 0x000fea0003800000 */
[----:B------:R-:W-:Y:S01]  /*24230*/  IABS R22, R3 ;  /* 0x0000000300167213 */ /* 0x000fe20000000000 */
[----:B------:R-:W0:Y:S01]  /*24240*/  LDCU UR5, c[0x0][0x3d0] ;  /* 0x00007a00ff0577ac */ /* 0x000e220008000800 */
[----:B------:R-:W-:Y:S01]  /*24250*/  IADD3 R24, PT, PT, -R34, RZ, RZ ;  /* 0x000000ff22187210 */ /* 0x000fe20007ffe1ff */
[----:B------:R-:W-:Y:S01]  /*24260*/  BSSY.RECONVERGENT B2, `(.L_x_367) ;  /* 0x0000078000027945 */ /* 0x000fe20003800200 */
[----:B------:R-:W1:Y:S01]  /*24270*/  I2F.RP R23, R22 ;  /* 0x0000001600177306 */ /* 0x000e620000209400 */
[----:B------:R-:W2:Y:S07]  /*24280*/  LDCU UR4, c[0x0][0x3d8] ;  /* 0x00007b00ff0477ac */ /* 0x000eae0008000800 */
[----:B-1----:R-:W1:Y:S01]  /*24290*/  MUFU.RCP R23, R23 ;  /* 0x0000001700177308 */ /* 0x002e620000001000 */
[----:B0-----:R-:W-:-:S05]  /*242a0*/  IADD3 R25, PT, PT, R5, UR5, RZ ;  /* 0x0000000505197c10 */ /* 0x001fca000fffe0ff */
[----:B--2---:R-:W-:-:S05]  /*242b0*/  IMAD R24, R24, UR4, R25 ;  /* 0x0000000418187c24 */ /* 0x004fca000f8e0219 */
[----:B------:R-:W-:-:S04]  /*242c0*/  LOP3.LUT R3, R24, R3, RZ, 0x3c, !PT ;  /* 0x0000000318037212 */ /* 0x000fc800078e3cff */
[----:B------:R-:W-:Y:S02]  /*242d0*/  ISETP.GE.AND P5, PT, R3, RZ, PT ;  /* 0x000000ff0300720c */ /* 0x000fe40003fa6270 */
[----:B-1----:R-:W-:Y:S02]  /*242e0*/  IADD3 R20, PT, PT, R23, 0xffffffe, RZ ;  /* 0x0ffffffe17147810 */ /* 0x002fe40007ffe0ff */
[----:B------:R-:W-:Y:S02]  /*242f0*/  IABS R23, R24 ;  /* 0x0000001800177213 */ /* 0x000fe40000000000 */
[----:B------:R0:W1:Y:S02]  /*24300*/  F2I.FTZ.U32.TRUNC.NTZ R21, R20 ;  /* 0x0000001400157305 */ /* 0x000064000021f000 */
[----:B0-----:R-:W-:Y:S02]  /*24310*/  HFMA2 R20, -RZ, RZ, 0, 0 ;  /* 0x00000000ff147431 */ /* 0x001fe400000001ff */
[----:B-1----:R-:W-:-:S04]  /*24320*/  IMAD.MOV R37, RZ, RZ, -R21 ;  /* 0x000000ffff257224 */ /* 0x002fc800078e0a15 */
        /* <DEDUP_REMOVED lines=53> */
.L_x_370:
[----:B------:R-:W-:Y:S05]  /*24680*/  BSYNC.RECONVERGENT B3 ;  /* 0x0000000000037941 */ /* 0x000fea0003800200 */
.L_x_369:
[----:B------:R-:W-:Y:S05]  /*24690*/  @!P2 BRA `(.L_x_368) ;  /* 0x0000000000d0a947 */ /* 0x000fea0003800000 */
.L_x_371:
[----:B------:R-:W0:Y:S01]  /*246a0*/  LDCU UR4, c[0x0][0x3a4] ;  /* 0x00007480ff0477ac */ /* 0x000e220008000800 */
[----:B------:R-:W1:Y:S01]  /*246b0*/  LDC.64 R20, c[0x0][0x380] ;  /* 0x0000e000ff147b82 */ /* 0x000e620000000a00 */
[----:B------:R-:W2:Y:S01]  /*246c0*/  LDCU UR5, c[0x0][0x3a8] ;  /* 0x00007500ff0577ac */ /* 0x000ea20008000800 */
[----:B------:R-:W3:Y:S06]  /*246d0*/  LDCU UR6, c[0x0][0x3e4] ;  /* 0x00007c80ff0677ac */ /* 0x000eec0008000800 */
[----:B------:R-:W4:Y:S01]  /*246e0*/  LDC.64 R24, c[0x0][0x388] ;  /* 0x0000e200ff187b82 */ /* 0x000f220000000a00 */
[----:B------:R-:W1:Y:S01]  /*246f0*/  LDCU UR7, c[0x0][0x3bc] ;  /* 0x00007780ff0777ac */ /* 0x000e620008000800 */
[----:B0-----:R-:W-:Y:S01]  /*24700*/  IMAD R23, R0, UR4, R3 ;  /* 0x0000000400177c24 */ /* 0x001fe2000f8e0203 */
[----:B------:R-:W0:Y:S03]  /*24710*/  LDCU UR4, c[0x0][0x3c0] ;  /* 0x00007800ff0477ac */ /* 0x000e260008000800 */
[----:B--2---:R-:W-:Y:S01]  /*24720*/  IMAD R22, R23, UR5, R26 ;  /* 0x0000000517167c24 */ /* 0x004fe2000f8e021a */
[----:B------:R-:W-:-:S03]  /*24730*/  IADD3 R23, PT, PT, -R4, R3, RZ ;  /* 0x0000000304177210 */ /* 0x000fc60007ffe1ff */
[C---:B------:R-:W-:Y:S01]  /*24740*/  IMAD R39, R22.reuse, R33, R35 ;  /* 0x0000002116277224 */ /* 0x040fe200078e0223 */
[----:B------:R-:W-:Y:S01]  /*24750*/  IADD3 R42, PT, PT, R22, UR5, RZ ;  /* 0x00000005162a7c10 */ /* 0x000fe2000fffe0ff */
[----:B---3--:R-:W-:Y:S02]  /*24760*/  IMAD R40, R23, UR6, R2 ;  /* 0x0000000617287c24 */ /* 0x008fe4000f8e0202 */
[----:B-1----:R-:W-:-:S04]  /*24770*/  IMAD.WIDE R38, R39, 0x4, R20 ;  /* 0x0000000427267825 */ /* 0x002fc800078e0214 */
[C-C-:B------:R-:W-:Y:S02]  /*24780*/  IMAD R23, R40.reuse, UR7, R7.reuse ;  /* 0x0000000728177c24 */ /* 0x140fe4000f8e0207 */
[----:B------:R-:W-:Y:S01]  /*24790*/  VIADD R40, R40, UR6 ;  /* 0x0000000628287c36 */ /* 0x000fe20008000000 */
[----:B------:R-:W2:Y:S01]  /*247a0*/  LDG.E.CONSTANT R38, desc[UR8][R38.64] ;  /* 0x0000000826267981 */ /* 0x000ea2000c1e9900 */
[----:B0-----:R-:W-:Y:S02]  /*247b0*/  IMAD R23, R23, UR4, R34 ;  /* 0x0000000417177c24 */ /* 0x001fe4000f8e0222 */
[----:B------:R-:W-:Y:S02]  /*247c0*/  IMAD R41, R40, UR7, R7 ;  /* 0x0000000728297c24 */ /* 0x000fe4000f8e0207 */
[C---:B------:R-:W-:Y:S02]  /*247d0*/  IMAD R37, R42.reuse, R33, R35 ;  /* 0x000000212a257224 */ /* 0x040fe400078e0223 */
[----:B----4-:R-:W-:Y:S01]  /*247e0*/  IMAD.WIDE R22, R23, 0x4, R24 ;  /* 0x0000000417167825 */ /* 0x010fe200078e0218 */
[----:B------:R-:W-:-:S03]  /*247f0*/  IADD3 R42, PT, PT, R42, UR5, RZ ;  /* 0x000000052a2a7c10 */ /* 0x000fc6000fffe0ff */
[----:B------:R-:W-:Y:S01]  /*24800*/  IMAD R41, R41, UR4, R34 ;  /* 0x0000000429297c24 */ /* 0x000fe2000f8e0222 */
[----:B------:R0:W2:Y:S01]  /*24810*/  LDG.E.CONSTANT R39, desc[UR8][R22.64] ;  /* 0x0000000816277981 */ /* 0x0000a2000c1e9900 */
[----:B------:R-:W-:-:S06]  /*24820*/  IMAD.WIDE R36, R37, 0x4, R20 ;  /* 0x0000000425247825 */ /* 0x000fcc00078e0214 */
[----:B------:R-:W3:Y:S01]  /*24830*/  LDG.E.CONSTANT R36, desc[UR8][R36.64] ;  /* 0x0000000824247981 */ /* 0x000ee2000c1e9900 */
        /* <DEDUP_REMOVED lines=26> */
.L_x_368:
[----:B------:R-:W-:Y:S05]  /*249e0*/  BSYNC.RECONVERGENT B2 ;  /* 0x0000000000027941 */ /* 0x000fea0003800200 */
.L_x_367:
[----:B------:R-:W-:-:S04]  /*249f0*/  IADD3 R34, PT, PT, R11, R34, RZ ;  /* 0x000000220b227210 */ /* 0x000fc80007ffe0ff */
[C---:B------:R-:W-:Y:S02]  /*24a00*/  ISETP.GE.AND P1, PT, R34.reuse, R12, PT ;  /* 0x0000000c2200720c */ /* 0x040fe40003f26270 */
[----:B------:R-:W-:-:S13]  /*24a10*/  ISETP.GT.AND P2, PT, R34, -0x1, PT ;  /* 0xffffffff2200780c */ /* 0x000fda0003f44270 */
[----:B------:R-:W-:Y:S05]  /*24a20*/  @!P1 BRA P2, `(.L_x_372) ;  /* 0xffffffdc00e89947 */ /* 0x000fea000103ffff */
.L_x_351:
[----:B------:R-:W-:Y:S05]  /*24a30*/  BSYNC.RECONVERGENT B1 ;  /* 0x0000000000017941 */ /* 0x000fea0003800200 */
.L_x_350:
        /* <DEDUP_REMOVED lines=8> */
[----:B------:R-:W2:Y:S04]  /*24ac0*/  LDCU UR4, c[0x0][0x3d4] ;  /* 0x00007a80ff0477ac */ /* 0x000ea80008000800 */
[----:B------:R-:W3:Y:S01]  /*24ad0*/  LDC R31, c[0x0][0x3a8] ;  /* 0x0000ea00ff1f7b82 */ /* 0x000ee20000000800 */
        /* <DEDUP_REMOVED lines=17> */
[----:B------:R-:W-:-:S05]  /*24bf0*/  IMAD R20, R23, R21, R20 ;  /* 0x0000001517147224 */ /* 0x000fca00078e0214 */
        /* <DEDUP_REMOVED lines=8> */
[----:B---3--:R-:W-:-:S04]  /*24c80*/  ISETP.GE.AND P1, PT, R26, R31, PT ;  /* 0x0000001f1a00720c */ /* 0x008fc80003f26270 */
[----:B------:R-:W-:-:S04]  /*24c90*/  ISETP.LT.OR P1, PT, R26, RZ, P1 ;  /* 0x000000ff1a00720c */ /* 0x000fc80000f21670 */
[----:B------:R-:W-:-:S13]  /*24ca0*/  PLOP3.LUT P1, PT, P1, P0, PT, 0xf8, 0x8f ;  /* 0x00000000008f781c */ /* 0x000fda0000f21f70 */
[----:B------:R-:W-:Y:S05]  /*24cb0*/  @P1 BRA `(.L_x_374) ;  /* 0x00000020003c1947 */ /* 0x000fea0003800000 */
[----:B------:R-:W0:Y:S01]  /*24cc0*/  LDCU UR5, c[0x0][0x3e4] ;  /* 0x00007c80ff0577ac */ /* 0x000e220008000800 */
[-C--:B------:R-:W-:Y:S01]  /*24cd0*/  IMAD R27, R16, R31.reuse, R26 ;  /* 0x0000001f101b7224 */ /* 0x080fe200078e021a */
[----:B------:R-:W-:Y:S01]  /*24ce0*/  MOV R28, R8 ;  /* 0x00000008001c7202 */ /* 0x000fe20000000f00 */
[----:B------:R-:W1:Y:S03]  /*24cf0*/  LDCU UR4, c[0x0][0x3bc] ;  /* 0x00007780ff0477ac */ /* 0x000e660008000800 */
[----:B------:R-:W-:-:S04]  /*24d00*/  IADD3 R27, PT, PT, R27, R31, RZ ;  /* 0x0000001f1b1b7210 */ /* 0x000fc80007ffe0ff */
[----:B------:R-:W-:Y:S02]  /*24d10*/  IADD3 R31, PT, PT, R27, R31, RZ ;  /* 0x0000001f1b1f7210 */ /* 0x000fe40007ffe0ff */
[C---:B0-----:R-:W-:Y:S01]  /*24d20*/  IADD3 R30, PT, PT, R29.reuse, UR5, RZ ;  /* 0x000000051d1e7c10 */ /* 0x041fe2000fffe0ff */
[----:B-1----:R-:W-:-:S04]  /*24d30*/  IMAD R29, R29, UR4, R7 ;  /* 0x000000041d1d7c24 */ /* 0x002fc8000f8e0207 */
[C---:B------:R-:W-:Y:S02]  /*24d40*/  VIADD R32, R30.reuse, UR5 ;  /* 0x000000051e207c36 */ /* 0x040fe40008000000 */
[--C-:B------:R-:W-:Y:S02]  /*24d50*/  IMAD R30, R30, UR4, R7.reuse ;  /* 0x000000041e1e7c24 */ /* 0x100fe4000f8e0207 */
[----:B------:R-:W-:-:S07]  /*24d60*/  IMAD R32, R32, UR4, R7 ;  /* 0x0000000420207c24 */ /* 0x000fce000f8e0207 */
.L_x_395:
        /* <DEDUP_REMOVED lines=10> */
[----:B------:R-:W-:-:S07]  /*24e10*/  LOP3.LUT R35, RZ, R3, RZ, 0x33, !PT ;  /* 0x00000003ff237212 */ /* 0x000fce00078e33ff */
[----:B0-----:R-:W0:Y:S02]  /*24e20*/  MUFU.RCP R23, R23 ;  /* 0x0000001700177308 */ /* 0x001e240000001000 */
[----:B0-----:R-:W-:Y:S02]  /*24e30*/  IADD3 R20, PT, PT, R23, 0xffffffe, RZ ;  /* 0x0ffffffe17147810 */ /* 0x001fe40007ffe0ff */
        /* <DEDUP_REMOVED lines=9> */
[----:B------:R-:W-:Y:S02]  /*24ed0*/  IMAD.HI.U32 R20, R34, R21, RZ ;  /* 0x0000001522147227 */ /* 0x000fe400078e00ff */
[----:B------:R-:W0:Y:S03]  /*24ee0*/  LDC R34, c[0x0][0x3ac] ;  /* 0x0000eb00ff227b82 */ /* 0x000e260000000800 */
        /* <DEDUP_REMOVED lines=51> */
.L_x_378:
[----:B------:R-:W-:Y:S05]  /*25220*/  BSYNC.RECONVERGENT B3 ;  /* 0x0000000000037941 */ /* 0x000fea0003800200 */
.L_x_377:
[----:B------:R-:W-:Y:S05]  /*25230*/  @!P4 BRA `(.L_x_376) ;  /* 0x0000000000d0c947 */ /* 0x000fea0003800000 */
.L_x_379:
        /* <DEDUP_REMOVED lines=12> */
[----:B------:R-:W-:Y:S02]  /*25300*/  IMAD R39, R23, R34, R35 ;  /* 0x0000002217277224 */ /* 0x000fe400078e0223 */
[C---:B------:R-:W-:Y:S01]  /*25310*/  IMAD R23, R40.reuse, UR7, R7 ;  /* 0x0000000728177c24 */ /* 0x040fe2000f8e0207 */
[----:B------:R-:W-:Y:S01]  /*25320*/  IADD3 R40, PT, PT, R40, UR6, RZ ;  /* 0x0000000628287c10 */ /* 0x000fe2000fffe0ff */
[----:B-1----:R-:W-:-:S04]  /*25330*/  IMAD.WIDE R38, R39, 0x4, R20 ;  /* 0x0000000427267825 */ /* 0x002fc800078e0214 */
[----:B------:R-:W-:Y:S02]  /*25340*/  IMAD R37, R41, R34, R35 ;  /* 0x0000002229257224 */ /* 0x000fe400078e0223 */
[----:B0-----:R-:W-:Y:S01]  /*25350*/  IMAD R23, R23, UR4, R28 ;  /* 0x0000000417177c24 */ /* 0x001fe2000f8e021c */
[----:B------:R-:W2:Y:S01]  /*25360*/  LDG.E.CONSTANT R38, desc[UR8][R38.64] ;  /* 0x0000000826267981 */ /* 0x000ea2000c1e9900 */
[----:B------:R-:W-:Y:S02]  /*25370*/  IMAD R43, R40, UR7, R7 ;  /* 0x00000007282b7c24 */ /* 0x000fe4000f8e0207 */
[----:B----4-:R-:W-:-:S04]  /*25380*/  IMAD.WIDE R22, R23, 0x4, R24 ;  /* 0x0000000417167825 */ /* 0x010fc800078e0218 */
[----:B------:R-:W-:Y:S02]  /*25390*/  IMAD R43, R43, UR4, R28 ;  /* 0x000000042b2b7c24 */ /* 0x000fe4000f8e021c */
[----:B------:R-:W-:Y:S01]  /*253a0*/  VIADD R41, R41, UR5 ;  /* 0x0000000529297c36 */ /* 0x000fe20008000000 */
[----:B------:R0:W2:Y:S01]  /*253b0*/  LDG.E.CONSTANT R39, desc[UR8][R22.64] ;  /* 0x0000000816277981 */ /* 0x0000a2000c1e9900 */
[----:B------:R-:W-:Y:S01]  /*253c0*/  IMAD.WIDE R36, R37, 0x4, R20 ;  /* 0x0000000425247825 */ /* 0x000fe200078e0214 */
[----:B------:R-:W-:-:S05]  /*253d0*/  IADD3 R42, PT, PT, R40, UR6, RZ ;  /* 0x00000006282a7c10 */ /* 0x000fca000fffe0ff */
[----:B------:R-:W3:Y:S01]  /*253e0*/  LDG.E.CONSTANT R36, desc[UR8][R36.64] ;  /* 0x0000000824247981 */ /* 0x000ee2000c1e9900 */
[----:B0-----:R-:W-:-:S04]  /*253f0*/  IMAD.WIDE R22, R43, 0x4, R24 ;  /* 0x000000042b167825 */ /* 0x001fc800078e0218 */
[CCC-:B------:R-:W-:Y:S01]  /*25400*/  IMAD R43, R41.reuse, R34.reuse, R35.reuse ;  /* 0x00000022292b7224 */ /* 0x1c0fe200078e0223 */
[----:B------:R-:W-:Y:S01]  /*25410*/  IADD3 R41, PT, PT, R41, UR5, RZ ;  /* 0x0000000529297c10 */ /* 0x000fe2000fffe0ff */
[----:B------:R0:W3:Y:S04]  /*25420*/  LDG.E.CONSTANT R37, desc[UR8][R22.64] ;  /* 0x0000000816257981 */ /* 0x0000e8000c1e9900 */
[----:B------:R-:W-:Y:S02]  /*25430*/  IMAD R41, R41, R34, R35 ;  /* 0x0000002229297224 */ /* 0x000fe400078e0223 */
[----:B0-----:R-:W-:Y:S01]  /*25440*/  IMAD.WIDE R22, R43, 0x4, R20 ;  /* 0x000000042b167825 */ /* 0x001fe200078e0214 */
[----:B------:R-:W-:-:S03]  /*25450*/  IADD3 R43, PT, PT, R42, UR6, RZ ;  /* 0x000000062a2b7c10 */ /* 0x000fc6000fffe0ff */
[----:B------:R-:W-:Y:S01]  /*25460*/  IMAD.WIDE R20, R41, 0x4, R20 ;  /* 0x0000000429147825 */ /* 0x000fe200078e0214 */
[----:B------:R0:W4:Y:S03]  /*25470*/  LDG.E.CONSTANT R40, desc[UR8][R22.64] ;  /* 0x0000000816287981 */ /* 0x000126000c1e9900 */
[--C-:B------:R-:W-:Y:S02]  /*25480*/  IMAD R41, R42, UR7, R7.reuse ;  /* 0x000000072a297c24 */ /* 0x100fe4000f8e0207 */
[----:B------:R-:W-:Y:S01]  /*25490*/  IMAD R43, R43, UR7, R7 ;  /* 0x000000072b2b7c24 */ /* 0x000fe2000f8e0207 */
[----:B------:R-:W4:Y:S01]  /*254a0*/  LDG.E.CONSTANT R20, desc[UR8][R20.64] ;  /* 0x0000000814147981 */ /* 0x000f22000c1e9900 */
[--C-:B------:R-:W-:Y:S02]  /*254b0*/  IMAD R41, R41, UR4, R28.reuse ;  /* 0x0000000429297c24 */ /* 0x100fe4000f8e021c */
[----:B------:R-:W-:-:S02]  /*254c0*/  IMAD R43, R43, UR4, R28 ;  /* 0x000000042b2b7c24 */ /* 0x000fc4000f8e021c */
        /* <DEDUP_REMOVED lines=11> */
.L_x_376:
[----:B------:R-:W-:Y:S05]  /*25580*/  BSYNC.RECONVERGENT B2 ;  /* 0x0000000000027941 */ /* 0x000fea0003800200 */
.L_x_375:
[----:B------:R-:W-:-:S04]  /*25590*/  IADD3 R28, PT, PT, R11, R28, RZ ;  /* 0x0000001c0b1c7210 */ /* 0x000fc80007ffe0ff */
[----:B------:R-:W-:-:S04]  /*255a0*/  ISETP.GE.AND P2, PT, R28, R12, PT ;  /* 0x0000000c1c00720c */ /* 0x000fc80003f46270 */
[----:B------:R-:W-:-:S13]  /*255b0*/  ISETP.LT.OR P2, PT, R28, RZ, P2 ;  /* 0x000000ff1c00720c */ /* 0x000fda0001741670 */
[----:B------:R-:W-:Y:S05]  /*255c0*/  @P2 BRA `(.L_x_374) ;  /* 0x0000001400f82947 */ /* 0x000fea0003800000 */
[----:B------:R-:W0:Y:S01]  /*255d0*/  LDC R3, c[0x0][0x3c8] ;  /* 0x0000f200ff037b82 */ /* 0x000e220000000800 */
[----:B------:R-:W1:Y:S01]  /*255e0*/  LDCU UR4, c[0x0][0x3d8] ;  /* 0x00007b00ff0477ac */ /* 0x000e620008000800 */
[----:B------:R-:W-:Y:S01]  /*255f0*/  IMAD.MOV R22, RZ, RZ, -R28 ;  /* 0x000000ffff167224 */ /* 0x000fe200078e0a1c */
[----:B------:R-:W-:Y:S03]  /*25600*/  BSSY.RECONVERGENT B2, `(.L_x_380) ;  /* 0x0000077000027945 */ /* 0x000fe60003800200 */
[----:B-1----:R-:W-:Y:S01]  /*25610*/  IMAD R22, R22, UR4, R33 ;  /* 0x0000000416167c24 */ /* 0x002fe2000f8e0221 */
[-C--:B0-----:R-:W-:Y:S02]  /*25620*/  IABS R35, R3.reuse ;  /* 0x0000000300237213 */ /* 0x081fe40000000000 */
[----:B------:R-:W-:Y:S02]  /*25630*/  LOP3.LUT R33, RZ, R3, RZ, 0x33, !PT ;  /* 0x00000003ff217212 */ /* 0x000fe400078e33ff */
[----:B------:R-:W0:Y:S08]  /*25640*/  I2F.RP R23, R35 ;  /* 0x0000002300177306 */ /* 0x000e300000209400 */
[----:B0-----:R-:W0:Y:S02]  /*25650*/  MUFU.RCP R23, R23 ;  /* 0x0000001700177308 */ /* 0x001e240000001000 */
[----:B0-----:R-:W-:-:S06]  /*25660*/  IADD3 R20, PT, PT, R23, 0xffffffe, RZ ;  /* 0x0ffffffe17147810 */ /* 0x001fcc0007ffe0ff */
[----:B------:R0:W1:Y:S02]  /*25670*/  F2I.FTZ.U32.TRUNC.NTZ R21, R20 ;  /* 0x0000001400157305 */ /* 0x000064000021f000 */
[----:B0-----:R-:W-:Y:S01]  /*25680*/  HFMA2 R20, -RZ, RZ, 0, 0 ;  /* 0x00000000ff147431 */ /* 0x001fe200000001ff */
[----:B-1----:R-:W-:-:S05]  /*25690*/  IADD3 R24, PT, PT, RZ, -R21, RZ ;  /* 0x80000015ff187210 */ /* 0x002fca0007ffe0ff */
[----:B------:R-:W-:Y:S01]  /*256a0*/  IMAD R25, R24, R35, RZ ;  /* 0x0000002318197224 */ /* 0x000fe200078e02ff */
[----:B------:R-:W-:Y:S02]  /*256b0*/  IABS R24, R22 ;  /* 0x0000001600187213 */ /* 0x000fe40000000000 */
[----:B------:R-:W-:Y:S01]  /*256c0*/  LOP3.LUT R22, R22, R3, RZ, 0x3c, !PT ;  /* 0x0000000316167212 */ /* 0x000fe200078e3cff */
[----:B------:R-:W-:-:S03]  /*256d0*/  IMAD.HI.U32 R25, R21, R25, R20 ;  /* 0x0000001915197227 */ /* 0x000fc600078e0014 */
[----:B------:R-:W-:-:S03]  /*256e0*/  ISETP.GE.AND P5, PT, R22, RZ, PT ;  /* 0x000000ff1600720c */ /* 0x000fc60003fa6270 */
        /* <DEDUP_REMOVED lines=28> */
[----:B------:R0:W2:Y:S01]  /*258b0*/  LDG.E.CONSTANT R37, desc[UR8][R36.64] ;  /* 0x0000000824257981 */ /* 0x0000a2000c1e9900 */
[----:B------:R-:W-:Y:S02]  /*258c0*/  ISETP.NE.AND P2, PT, R19, 0x1, PT ;  /* 0x000000011300780c */ /* 0x000fe40003f45270 */
[----:B0-----:R-:W-:Y:S01]  /*258d0*/  IADD3 R36, PT, PT, R13, 0x1, RZ ;  /* 0x000000010d247810 */ /* 0x001fe20007ffe0ff */
[----:B--2--5:R-:W-:-:S10]  /*258e0*/  FFMA R44, R37, R24, R44 ;  /* 0x00000018252c7223 */ /* 0x024fd4000000002c */
[----:B------:R-:W-:Y:S05]  /*258f0*/  @!P2 BRA `(.L_x_383) ;  /* 0x000000000044a947 */ /* 0x000fea0003800000 */
[----:B------:R-:W-:Y:S01]  /*25900*/  ISETP.NE.AND P2, PT, R19, 0x2, PT ;  /* 0x000000021300780c */ /* 0x000fe20003f45270 */
[----:B------:R-:W-:Y:S02]  /*25910*/  IMAD R37, R27, R34, R33 ;  /* 0x000000221b257224 */ /* 0x000fe400078e0221 */
[----:B------:R-:W-:Y:S02]  /*25920*/  IMAD R25, R30, R39, R28 ;  /* 0x000000271e197224 */ /* 0x000fe400078e021c */
[----:B------:R-:W-:-:S04]  /*25930*/  IMAD.WIDE R36, R37, 0x4, R22 ;  /* 0x0000000425247825 */ /* 0x000fc800078e0216 */
[----:B------:R-:W-:Y:S02]  /*25940*/  IMAD.WIDE R24, R25, 0x4, R20 ;  /* 0x0000000419187825 */ /* 0x000fe400078e0214 */
[----:B------:R0:W2:Y:S02]  /*25950*/  LDG.E.CONSTANT R37, desc[UR8][R36.64] ;  /* 0x0000000824257981 */ /* 0x0000a4000c1e9900 */
[----:B------:R-:W-:Y:S02]  /*25960*/  @P2 IMAD R41, R32, R39, R28 ;  /* 0x0000002720292224 */ /* 0x000fe400078e021c */
[----:B------:R-:W-:Y:S01]  /*25970*/  @P2 IMAD R39, R31, R34, R33 ;  /* 0x000000221f272224 */ /* 0x000fe200078e0221 */
[----:B------:R-:W2:Y:S01]  /*25980*/  LDG.E.CONSTANT R24, desc[UR8][R24.64] ;  /* 0x0000000818187981 */ /* 0x000ea2000c1e9900 */
[----:B------:R-:W-:-:S04]  /*25990*/  @P2 IMAD.WIDE R20, R41, 0x4, R20 ;  /* 0x0000000429142825 */ /* 0x000fc800078e0214 */
[----:B------:R-:W-:Y:S02]  /*259a0*/  @P2 IMAD.WIDE R22, R39, 0x4, R22 ;  /* 0x0000000427162825 */ /* 0x000fe400078e0216 */
[----:B------:R-:W3:Y:S04]  /*259b0*/  @P2 LDG.E.CONSTANT R20, desc[UR8][R20.64] ;  /* 0x0000000814142981 */ /* 0x000ee8000c1e9900 */
[----:B------:R-:W3:Y:S01]  /*259c0*/  @P2 LDG.E.CONSTANT R23, desc[UR8][R22.64] ;  /* 0x0000000816172981 */ /* 0x000ee2000c1e9900 */
[----:B0-----:R-:W-:Y:S02]  /*259d0*/  MOV R36, R17 ;  /* 0x0000001100247202 */ /* 0x001fe40000000f00 */
[----:B------:R-:W-:Y:S01]  /*259e0*/  @P2 MOV R36, R18 ;  /* 0x0000001200242202 */ /* 0x000fe20000000f00 */
[----:B--2---:R-:W-:-:S04]  /*259f0*/  FFMA R44, R37, R24, R44 ;  /* 0x00000018252c7223 */ /* 0x004fc8000000002c */
[----:B---3--:R-:W-:-:S07]  /*25a00*/  @P2 FFMA R44, R23, R20, R44 ;  /* 0x00000014172c2223 */ /* 0x008fce000000002c */
.L_x_383:
[----:B------:R-:W-:Y:S05]  /*25a10*/  BSYNC.RECONVERGENT B3 ;  /* 0x0000000000037941 */ /* 0x000fea0003800200 */
.L_x_382:
[----:B------:R-:W-:Y:S05]  /*25a20*/  @!P4 BRA `(.L_x_381) ;  /* 0x0000000000d0c947 */ /* 0x000fea0003800000 */
.L_x_384:
        /* <DEDUP_REMOVED lines=20> */
[C---:B------:R-:W-:Y:S02]  /*25b70*/  VIADD R41, R37.reuse, UR5 ;  /* 0x0000000525297c36 */ /* 0x040fe40008000000 */
[-CC-:B------:R-:W-:Y:S02]  /*25b80*/  IMAD R37, R37, R34.reuse, R33.reuse ;  /* 0x0000002225257224 */ /* 0x180fe400078e0221 */
[C---:B------:R-:W-:Y:S01]  /*25b90*/  IMAD R43, R41.reuse, R34, R33 ;  /* 0x00000022292b7224 */ /* 0x040fe200078e0221 */
[----:B------:R-:W-:Y:S01]  /*25ba0*/  IADD3 R41, PT, PT, R41, UR5, RZ ;  /* 0x0000000529297c10 */ /* 0x000fe2000fffe0ff */
[----:B--2--5:R-:W-:Y:S02]  /*25bb0*/  FFMA R44, R39, R24, R44 ;  /* 0x00000018272c7223 */ /* 0x024fe4000000002c */
[----:B------:R-:W-:-:S04]  /*25bc0*/  IMAD.WIDE R24, R43, 0x4, R22 ;  /* 0x000000042b187825 */ /* 0x000fc800078e0216 */
[----:B------:R-:W-:Y:S01]  /*25bd0*/  IMAD R43, R41, R34, R33 ;  /* 0x00000022292b7224 */ /* 0x000fe200078e0221 */
[----:B------:R0:W2:Y:S01]  /*25be0*/  LDG.E.CONSTANT R40, desc[UR8][R24.64] ;  /* 0x0000000818287981 */ /* 0x0000a2000c1e9900 */
[C---:B------:R-:W-:Y:S01]  /*25bf0*/  IMAD R41, R42.reuse, UR7, R7 ;  /* 0x000000072a297c24 */ /* 0x040fe2000f8e0207 */
[----:B------:R-:W-:Y:S01]  /*25c00*/  IADD3 R42, PT, PT, R42, UR6, RZ ;  /* 0x000000062a2a7c10 */ /* 0x000fe2000fffe0ff */
[----:B------:R-:W-:-:S03]  /*25c10*/  IMAD.WIDE R38, R37, 0x4, R22 ;  /* 0x0000000425267825 */ /* 0x000fc600078e0216 */
[----:B------:R-:W-:Y:S01]  /*25c20*/  IADD3 R45, PT, PT, R42, UR6, RZ ;  /* 0x000000062a2d7c10 */ /* 0x000fe2000fffe0ff */
[----:B------:R-:W-:Y:S01]  /*25c30*/  IMAD R41, R41, UR10, R28 ;  /* 0x0000000a29297c24 */ /* 0x000fe2000f8e021c */
[----:B------:R-:W3:Y:S01]  /*25c40*/  LDG.E.CONSTANT R37, desc[UR8][R38.64] ;  /* 0x0000000826257981 */ /* 0x000ee2000c1e9900 */
[----:B------:R-:W-:-:S04]  /*25c50*/  IMAD.WIDE R22, R43, 0x4, R22 ;  /* 0x000000042b167825 */ /* 0x000fc800078e0216 */
[----:B------:R-:W-:Y:S02]  /*25c60*/  IMAD R43, R42, UR7, R7 ;  /* 0x000000072a2b7c24 */ /* 0x000fe4000f8e0207 */
[----:B0-----:R-:W-:Y:S01]  /*25c70*/  IMAD.WIDE R24, R41, 0x4, R20 ;  /* 0x0000000429187825 */ /* 0x001fe200078e0214 */
[----:B------:R-:W4:Y:S03]  /*25c80*/  LDG.E.CONSTANT R22, desc[UR8][R22.64] ;  /* 0x0000000816167981 */ /* 0x000f26000c1e9900 */
[----:B------:R-:W-:Y:S01]  /*25c90*/  IMAD R45, R45, UR7, R7 ;  /* 0x000000072d2d7c24 */ /* 0x000fe2000f8e0207 */
[----:B------:R0:W3:Y:S01]  /*25ca0*/  LDG.E.CONSTANT R38, desc[UR8][R24.64] ;  /* 0x0000000818267981 */ /* 0x0000e2000c1e9900 */
[--C-:B------:R-:W-:Y:S02]  /*25cb0*/  IMAD R43, R43, UR10, R28.reuse ;  /* 0x0000000a2b2b7c24 */ /* 0x100fe4000f8e021c */
[----:B------:R-:W-:-:S02]  /*25cc0*/  IMAD R45, R45, UR10, R28 ;  /* 0x0000000a2d2d7c24 */ /* 0x000fc4000f8e021c */
        /* <DEDUP_REMOVED lines=10> */
.L_x_381:
[----:B------:R-:W-:Y:S05]  /*25d70*/  BSYNC.RECONVERGENT B2 ;  /* 0x0000000000027941 */ /* 0x000fea0003800200 */
.L_x_380:
[----:B------:R-:W-:-:S04]  /*25d80*/  IADD3 R28, PT, PT, R11, R28, RZ ;  /* 0x0000001c0b1c7210 */ /* 0x000fc80007ffe0ff */
[----:B------:R-:W-:-:S04]  /*25d90*/  ISETP.GE.AND P2, PT, R28, R12, PT ;  /* 0x0000000c1c00720c */ /* 0x000fc80003f46270 */
[----:B------:R-:W-:-:S13]  /*25da0*/  ISETP.LT.OR P2, PT, R28, RZ, P2 ;  /* 0x000000ff1c00720c */ /* 0x000fda0001741670 */
[----:B------:R-:W-:Y:S05]  /*25db0*/  @P2 BRA `(.L_x_374) ;  /* 0x0000000c00fc2947 */ /* 0x000fea0003800000 */
[----:B------:R-:W0:Y:S01]  /*25dc0*/  I2F.RP R23, R35 ;  /* 0x0000002300177306 */ /* 0x000e220000209400 */
[----:B------:R-:W1:Y:S01]  /*25dd0*/  LDC R33, c[0x0][0x3d8] ;  /* 0x0000f600ff217b82 */ /* 0x000e620000000800 */
[----:B------:R-:W2:Y:S01]  /*25de0*/  LDCU UR4, c[0x0][0x3d0] ;  /* 0x00007a00ff0477ac */ /* 0x000ea20008000800 */
[----:B------:R-:W-:Y:S01]  /*25df0*/  IADD3 R22, PT, PT, -R28, RZ, RZ ;  /* 0x000000ff1c167210 */ /* 0x000fe20007ffe1ff */
[----:B------:R-:W-:Y:S04]  /*25e00*/  BSSY.RECONVERGENT B2, `(.L_x_385) ;  /* 0x0000076000027945 */ /* 0x000fe80003800200 */
[----:B0-----:R-:W0:Y:S01]  /*25e10*/  MUFU.RCP R23, R23 ;  /* 0x0000001700177308 */ /* 0x001e220000001000 */
[----:B--2---:R-:W-:-:S05]  /*25e20*/  IADD3 R24, PT, PT, R5, UR4, RZ ;  /* 0x0000000405187c10 */ /* 0x004fca000fffe0ff */
[----:B-1----:R-:W-:-:S05]  /*25e30*/  IMAD R22, R33, R22, R24 ;  /* 0x0000001621167224 */ /* 0x002fca00078e0218 */
[----:B------:R-:W-:Y:S01]  /*25e40*/  IABS R24, R22 ;  /* 0x0000001600187213 */ /* 0x000fe20000000000 */
[----:B0-----:R-:W-:Y:S01]  /*25e50*/  VIADD R20, R23, 0xffffffe ;  /* 0x0ffffffe17147836 */ /* 0x001fe20000000000 */
[----:B------:R-:W-:-:S03]  /*25e60*/  LOP3.LUT R22, R22, R3, RZ, 0x3c, !PT ;  /* 0x0000000316167212 */ /* 0x000fc600078e3cff */
[----:B------:R0:W1:Y:S01]  /*25e70*/  F2I.FTZ.U32.TRUNC.NTZ R21, R20 ;  /* 0x0000001400157305 */ /* 0x000062000021f000 */
[----:B------:R-:W-:Y:S01]  /*25e80*/  ISETP.GE.AND P5, PT, R22, RZ, PT ;  /* 0x000000ff1600720c */ /* 0x000fe20003fa6270 */
        /* <DEDUP_REMOVED lines=8> */
[----:B------:R-:W-:Y:S01]  /*25f10*/  @!P4 IADD3 R24, PT, PT, R24, -R35, RZ ;  /* 0x800000231818c210 */ /* 0x000fe20007ffe0ff */
[----:B------:R-:W-:-:S03]  /*25f20*/  @!P4 VIADD R20, R20, 0x1 ;  /* 0x000000011414c836 */ /* 0x000fc60000000000 */
[----:B------:R-:W-:Y:S02]  /*25f30*/  ISETP.GE.U32.AND P2, PT, R24, R35, PT ;  /* 0x000000231800720c */ /* 0x000fe40003f46070 */
[----:B------:R-:W-:-:S11]  /*25f40*/  LOP3.LUT R35, RZ, R3, RZ, 0x33, !PT ;  /* 0x00000003ff237212 */ /* 0x000fd600078e33ff */
        /* <DEDUP_REMOVED lines=43> */
.L_x_388:
[----:B------:R-:W-:Y:S05]  /*26200*/  BSYNC.RECONVERGENT B3 ;  /* 0x0000000000037941 */ /* 0x000fea0003800200 */
.L_x_387:
[----:B------:R-:W-:Y:S05]  /*26210*/  @!P4 BRA `(.L_x_386) ;  /* 0x0000000000d0c947 */ /* 0x000fea0003800000 */
.L_x_389:
        /* <DEDUP_REMOVED lines=19> */
[----:B------:R-:W-:Y:S02]  /*26350*/  IADD3 R42, PT, PT, R40, UR6, RZ ;  /* 0x00000006282a7c10 */ /* 0x000fe4000fffe0ff */
[C---:B------:R-:W-:Y:S01]  /*26360*/  IADD3 R41, PT, PT, R37.reuse, UR5, RZ ;  /* 0x0000000525297c10 */ /* 0x040fe2000fffe0ff */
[----:B------:R-:W-:-:S04]  /*26370*/  IMAD R37, R37, R34, R35 ;  /* 0x0000002225257224 */ /* 0x000fc800078e0223 */
        /* <DEDUP_REMOVED lines=24> */
[----:B------:R-:W-:-:S05]  /*26500*/  VIADD R36, R36, 0x4 ;  /* 0x0000000424247836 */ /* 0x000fca0000000000 */
[----:B------:R-:W-:Y:S01]  /*26510*/  ISETP.GE.AND P2, PT, R36, R14, PT ;  /* 0x0000000e2400720c */ /* 0x000fe20003f46270 */
[----:B---3--:R-:W-:-:S04]  /*26520*/  FFMA R37, R37, R38, R44 ;  /* 0x0000002625257223 */ /* 0x008fc8000000002c */
[----:B--2---:R-:W-:-:S04]  /*26530*/  FFMA R37, R40, R39, R37 ;  /* 0x0000002728257223 */ /* 0x004fc80000000025 */
[----:B----4-:R-:W-:-:S04]  /*26540*/  FFMA R44, R22, R20, R37 ;  /* 0x00000014162c7223 */ /* 0x010fc80000000025 */
[----:B------:R-:W-:Y:S05]  /*26550*/  @!P2 BRA `(.L_x_389) ;  /* 0xfffffffc0030a947 */ /* 0x000fea000383ffff */
.L_x_386:
[----:B------:R-:W-:Y:S05]  /*26560*/  BSYNC.RECONVERGENT B2 ;  /* 0x0000000000027941 */ /* 0x000fea0003800200 */
.L_x_385:
        /* <DEDUP_REMOVED lines=20> */
[----:B------:R-:W-:-:S04]  /*266b0*/  IMAD.HI.U32 R36, R21, R25, R20 ;  /* 0x0000001915247227 */ /* 0x000fc800078e0014 */
[----:B------:R-:W-:Y:S01]  /*266c0*/  IMAD.MOV.U32 R21, RZ, RZ, R33 ;  /* 0x000000ffff157224 */ /* 0x000fe200078e0021 */
[----:B------:R-:W-:-:S03]  /*266d0*/  LOP3.LUT R33, RZ, R3, RZ, 0x33, !PT ;  /* 0x00000003ff217212 */ /* 0x000fc600078e33ff */
        /* <DEDUP_REMOVED lines=50> */
.L_x_393:
[----:B------:R-:W-:Y:S05]  /*26a00*/  BSYNC.RECONVERGENT B3 ;  /* 0x0000000000037941 */ /* 0x000fea0003800200 */
.L_x_392:
[----:B------:R-:W-:Y:S05]  /*26a10*/  @!P2 BRA `(.L_x_391) ;  /* 0x0000000000d0a947 */ /* 0x000fea0003800000 */
.L_x_394:
        /* <DEDUP_REMOVED lines=14> */
[-CC-:B------:R-:W-:Y:S02]  /*26b00*/  IMAD R37, R35, R34.reuse, R33.reuse ;  /* 0x0000002223257224 */ /* 0x180fe400078e0221 */
[----:B0-----:R-:W-:Y:S01]  /*26b10*/  IMAD R38, R39, UR4, R2 ;  /* 0x0000000427267c24 */ /* 0x001fe2000f8e0202 */
[----:B------:R0:W2:Y:S01]  /*26b20*/  LDG.E.CONSTANT R35, desc[UR8][R24.64] ;  /* 0x0000000818237981 */ /* 0x0000a2000c1e9900 */
[C---:B------:R-:W-:Y:S02]  /*26b30*/  IMAD R41, R40.reuse, R34, R33 ;  /* 0x0000002228297224 */ /* 0x040fe400078e0221 */
[----:B------:R-:W-:Y:S01]  /*26b40*/  IMAD.WIDE R36, R37, 0x4, R22 ;  /* 0x0000000425247825 */ /* 0x000fe200078e0216 */
[----:B------:R-:W-:-:S03]  /*26b50*/  IADD3 R40, PT, PT, R40, UR5, RZ ;  /* 0x0000000528287c10 */ /* 0x000fc6000fffe0ff */
[C---:B---3--:R-:W-:Y:S02]  /*26b60*/  IMAD R39, R38.reuse, UR6, R7 ;  /* 0x0000000626277c24 */ /* 0x048fe4000f8e0207 */
[----:B0-----:R-:W-:Y:S01]  /*26b70*/  IMAD.WIDE R24, R41, 0x4, R22 ;  /* 0x0000000429187825 */ /* 0x001fe200078e0216 */
[----:B------:R-:W3:Y:S03]  /*26b80*/  LDG.E.CONSTANT R36, desc[UR8][R36.64] ;  /* 0x0000000824247981 */ /* 0x000ee6000c1e9900 */
[----:B----4-:R-:W-:Y:S02]  /*26b90*/  IMAD R39, R39, UR7, R28 ;  /* 0x0000000727277c24 */ /* 0x010fe4000f8e021c */
[----:B------:R-:W-:Y:S02]  /*26ba0*/  VIADD R38, R38, UR4 ;  /* 0x0000000426267c36 */ /* 0x000fe40008000000 */
[----:B------:R-:W-:Y:S01]  /*26bb0*/  IMAD R41, R40, R34, R33 ;  /* 0x0000002228297224 */ /* 0x000fe200078e0221 */
[----:B------:R2:W4:Y:S02]  /*26bc0*/  LDG.E.CONSTANT R37, desc[UR8][R24.64] ;  /* 0x0000000818257981 */ /* 0x000524000c1e9900 */
[----:B------:R-:W-:Y:S01]  /*26bd0*/  IADD3 R40, PT, PT, R38, UR4, RZ ;  /* 0x0000000426287c10 */ /* 0x000fe2000fffe0ff */
[----:B------:R-:W-:-:S03]  /*26be0*/  IMAD.WIDE R22, R41, 0x4, R22 ;  /* 0x0000000429167825 */ /* 0x000fc600078e0216 */
[----:B------:R-:W-:Y:S01]  /*26bf0*/  IADD3 R42, PT, PT, R40, UR4, RZ ;  /* 0x00000004282a7c10 */ /* 0x000fe2000fffe0ff */
[----:B--2---:R-:W-:Y:S02]  /*26c00*/  IMAD.WIDE R24, R39, 0x4, R20 ;  /* 0x0000000427187825 */ /* 0x004fe400078e0214 */
[----:B------:R-:W2:Y:S02]  /*26c10*/  LDG.E.CONSTANT R23, desc[UR8][R22.64] ;  /* 0x0000000816177981 */ /* 0x000ea4000c1e9900 */
[--C-:B------:R-:W-:Y:S02]  /*26c20*/  IMAD R39, R38, UR6, R7.reuse ;  /* 0x0000000626277c24 */ /* 0x100fe4000f8e0207 */
[--C-:B------:R-:W-:Y:S01]  /*26c30*/  IMAD R41, R40, UR6, R7.reuse ;  /* 0x0000000628297c24 */ /* 0x100fe2000f8e0207 */
[----:B------:R0:W3:Y:S01]  /*26c40*/  LDG.E.CONSTANT R38, desc[UR8][R24.64] ;  /* 0x0000000818267981 */ /* 0x0000e2000c1e9900 */
[----:B------:R-:W-:Y:S02]  /*26c50*/  IMAD R39, R39, UR7, R28 ;  /* 0x0000000727277c24 */ /* 0x000fe4000f8e021c */
[----:B------:R-:W-:-:S02]  /*26c60*/  IMAD R43, R42, UR6, R7 ;  /* 0x000000062a2b7c24 */ /* 0x000fc4000f8e0207 */
[----:B------:R-:W-:Y:S02]  /*26c70*/  IMAD R41, R41, UR7, R28 ;  /* 0x0000000729297c24 */ /* 0x000fe4000f8e021c */
[----:B0-----:R-:W-:-:S04]  /*26c80*/  IMAD.WIDE R24, R39, 0x4, R20 ;  /* 0x0000000427187825 */ /* 0x001fc800078e0214 */
[----:B------:R-:W-:Y:S01]  /*26c90*/  IMAD R43, R43, UR7, R28 ;  /* 0x000000072b2b7c24 */ /* 0x000fe2000f8e021c */
[----:B------:R0:W4:Y:S02]  /*26ca0*/  LDG.E.CONSTANT R39, desc[UR8][R24.64] ;  /* 0x0000000818277981 */ /* 0x000124000c1e9900 */
[----:B0-----:R-:W-:-:S04]  /*26cb0*/  IMAD.WIDE R24, R41, 0x4, R20 ;  /* 0x0000000429187825 */ /* 0x001fc800078e0214 */
[----:B------:R-:W-:Y:S01]  /*26cc0*/  IMAD.WIDE R20, R43, 0x4, R20 ;  /* 0x000000042b147825 */ /* 0x000fe200078e0214 */
[----:B------:R-:W2:Y:S05]  /*26cd0*/  LDG.E.CONSTANT R40, desc[UR8][R24.64] ;  /* 0x0000000818287981 */ /* 0x000eaa000c1e9900 */
[----:B------:R-:W2:Y:S01]  /*26ce0*/  LDG.E.CONSTANT R20, desc[UR8][R20.64] ;  /* 0x0000000814147981 */ /* 0x000ea2000c1e9900 */
[----:B------:R-:W-:-:S04]  /*26cf0*/  IADD3 R3, PT, PT, R3, 0x4, RZ ;  /* 0x0000000403037810 */ /* 0x000fc80007ffe0ff */
[----:B------:R-:W-:Y:S01]  /*26d00*/  ISETP.GE.AND P1, PT, R3, R14, PT ;  /* 0x0000000e0300720c */ /* 0x000fe20003f26270 */
[----:B---3-5:R-:W-:-:S04]  /*26d10*/  FFMA R35, R35, R38, R44 ;  /* 0x0000002623237223 */ /* 0x028fc8000000002c */
[----:B----4-:R-:W-:-:S04]  /*26d20*/  FFMA R36, R36, R39, R35 ;  /* 0x0000002724247223 */ /* 0x010fc80000000023 */
[----:B--2---:R-:W-:-:S04]  /*26d30*/  FFMA R36, R37, R40, R36 ;  /* 0x0000002825247223 */ /* 0x004fc80000000024 */
[----:B------:R-:W-:Y:S01]  /*26d40*/  FFMA R44, R23, R20, R36 ;  /* 0x00000014172c7223 */ /* 0x000fe20000000024 */
[----:B------:R-:W-:Y:S06]  /*26d50*/  @!P1 BRA `(.L_x_394) ;  /* 0xfffffffc00309947 */ /* 0x000fec000383ffff */
.L_x_391:
[----:B------:R-:W-:Y:S05]  /*26d60*/  BSYNC.RECONVERGENT B2 ;  /* 0x0000000000027941 */ /* 0x000fea0003800200 */
.L_x_390:
[----:B------:R-:W-:-:S04]  /*26d70*/  IADD3 R28, PT, PT, R11, R28, RZ ;  /* 0x0000001c0b1c7210 */ /* 0x000fc80007ffe0ff */
[C---:B------:R-:W-:Y:S02]  /*26d80*/  ISETP.GE.AND P1, PT, R28.reuse, R12, PT ;  /* 0x0000000c1c00720c */ /* 0x040fe40003f26270 */
[----:B------:R-:W-:-:S13]  /*26d90*/  ISETP.GT.AND P2, PT, R28, -0x1, PT ;  /* 0xffffffff1c00780c */ /* 0x000fda0003f44270 */
[----:B------:R-:W-:Y:S05]  /*26da0*/  @!P1 BRA P2, `(.L_x_395) ;  /* 0xffffffdc00f09947 */ /* 0x000fea000103ffff */
.L_x_374:
[----:B------:R-:W-:Y:S05]  /*26db0*/  BSYNC.RECONVERGENT B1 ;  /* 0x0000000000017941 */ /* 0x000fea0003800200 */
.L_x_373:
        /* <DEDUP_REMOVED lines=47> */
[----:B0-----:R-:W-:-:S04]  /*270b0*/  IMAD R20, R3, UR5, R2 ;  /* 0x0000000503147c24 */ /* 0x001fc8000f8e0202 */
[C---:B-1----:R-:W-:Y:S01]  /*270c0*/  IMAD R29, R20.reuse, UR4, R7 ;  /* 0x00000004141d7c24 */ /* 0x042fe2000f8e0207 */
[----:B------:R-:W-:-:S04]  /*270d0*/  IADD3 R22, PT, PT, R20, UR5, RZ ;  /* 0x0000000514167c10 */ /* 0x000fc8000fffe0ff */
[C---:B------:R-:W-:Y:S01]  /*270e0*/  IADD3 R32, PT, PT, R22.reuse, UR5, RZ ;  /* 0x0000000516207c10 */ /* 0x040fe2000fffe0ff */
[----:B------:R-:W-:-:S04]  /*270f0*/  IMAD R31, R22, UR4, R7 ;  /* 0x00000004161f7c24 */ /* 0x000fc8000f8e0207 */
[----:B------:R-:W-:-:S07]  /*27100*/  IMAD R32, R32, UR4, R7 ;  /* 0x0000000420207c24 */ /* 0x000fce000f8e0207 */
.L_x_418:
        /* <DEDUP_REMOVED lines=75> */
.L_x_401:
[----:B------:R-:W-:Y:S05]  /*275c0*/  BSYNC.RECONVERGENT B3 ;  /* 0x0000000000037941 */ /* 0x000fea0003800200 */
.L_x_400:
[----:B------:R-:W-:Y:S05]  /*275d0*/  @!P4 BRA `(.L_x_399) ;  /* 0x0000000000d0c947 */ /* 0x000fea0003800000 */
.L_x_402:
        /* <DEDUP_REMOVED lines=17> */
[----:B0-----:R-:W-:Y:S02]  /*276f0*/  IMAD R23, R23, UR4, R28 ;  /* 0x0000000417177c24 */ /* 0x001fe4000f8e021c */
[----:B------:R-:W-:Y:S01]  /*27700*/  IMAD R43, R40, UR7, R7 ;  /* 0x00000007282b7c24 */ /* 0x000fe2000f8e0207 */
[----:B------:R-:W2:Y:S01]  /*27710*/  LDG.E.CONSTANT R38, desc[UR8][R38.64] ;  /* 0x0000000826267981 */ /* 0x000ea2000c1e9900 */
[----:B----4-:R-:W-:Y:S01]  /*27720*/  IMAD.WIDE R22, R23, 0x4, R24 ;  /* 0x0000000417167825 */ /* 0x010fe200078e0218 */
[----:B------:R-:W-:-:S03]  /*27730*/  IADD3 R41, PT, PT, R41, UR5, RZ ;  /* 0x0000000529297c10 */ /* 0x000fc6000fffe0ff */
[----:B------:R-:W-:Y:S02]  /*27740*/  IMAD R43, R43, UR4, R28 ;  /* 0x000000042b2b7c24 */ /* 0x000fe4000f8e021c */
[----:B------:R-:W-:Y:S01]  /*27750*/  IMAD.WIDE R36, R37, 0x4, R20 ;  /* 0x0000000425247825 */ /* 0x000fe200078e0214 */
[----:B------:R0:W2:Y:S01]  /*27760*/  LDG.E.CONSTANT R39, desc[UR8][R22.64] ;  /* 0x0000000816277981 */ /* 0x0000a2000c1e9900 */
[----:B------:R-:W-:-:S04]  /*27770*/  IADD3 R42, PT, PT, R40, UR6, RZ ;  /* 0x00000006282a7c10 */ /* 0x000fc8000fffe0ff */
[----:B------:R-:W3:Y:S01]  /*27780*/  LDG.E.CONSTANT R36, desc[UR8][R36.64] ;  /* 0x0000000824247981 */ /* 0x000ee2000c1e9900 */
[----:B0-----:R-:W-:-:S04]  /*27790*/  IMAD.WIDE R22, R43, 0x4, R24 ;  /* 0x000000042b167825 */ /* 0x001fc800078e0218 */
[C---:B------:R-:W-:Y:S01]  /*277a0*/  IMAD R43, R41.reuse, R34, R35 ;  /* 0x00000022292b7224 */ /* 0x040fe200078e0223 */
[----:B------:R0:W3:Y:S01]  /*277b0*/  LDG.E.CONSTANT R37, desc[UR8][R22.64] ;  /* 0x0000000816257981 */ /* 0x0000e2000c1e9900 */
[----:B------:R-:W-:-:S04]  /*277c0*/  VIADD R41, R41, UR5 ;  /* 0x0000000529297c36 */ /* 0x000fc80008000000 */
        /* <DEDUP_REMOVED lines=21> */
.L_x_399:
[----:B------:R-:W-:Y:S05]  /*27920*/  BSYNC.RECONVERGENT B2 ;  /* 0x0000000000027941 */ /* 0x000fea0003800200 */
.L_x_398:
[----:B------:R-:W-:-:S04]  /*27930*/  IADD3 R35, PT, PT, R11, R28, RZ ;  /* 0x0000001c0b237210 */ /* 0x000fc80007ffe0ff */
[----:B------:R-:W-:-:S04]  /*27940*/  ISETP.GE.AND P2, PT, R35, R12, PT ;  /* 0x0000000c2300720c */ /* 0x000fc80003f46270 */
[----:B------:R-:W-:-:S13]  /*27950*/  ISETP.LT.OR P2, PT, R35, RZ, P2 ;  /* 0x000000ff2300720c */ /* 0x000fda0001741670 */
[----:B------:R-:W-:Y:S05]  /*27960*/  @P2 BRA `(.L_x_397) ;  /* 0x0000001800002947 */ /* 0x000fea0003800000 */
[----:B------:R-:W0:Y:S01]  /*27970*/  LDC R3, c[0x0][0x3c8] ;  /* 0x0000f200ff037b82 */ /* 0x000e220000000800 */
[----:B------:R-:W1:Y:S01]  /*27980*/  LDCU UR4, c[0x0][0x3d8] ;  /* 0x00007b00ff0477ac */ /* 0x000e620008000800 */
[----:B------:R-:W-:Y:S01]  /*27990*/  IADD3 R22, PT, PT, -R35, RZ, RZ ;  /* 0x000000ff23167210 */ /* 0x000fe20007ffe1ff */
[----:B------:R-:W-:Y:S04]  /*279a0*/  BSSY.RECONVERGENT B2, `(.L_x_403) ;  /* 0x0000078000027945 */ /* 0x000fe80003800200 */
[----:B-1----:R-:W-:Y:S01]  /*279b0*/  IMAD R22, R22, UR4, R33 ;  /* 0x0000000416167c24 */ /* 0x002fe2000f8e0221 */
[----:B0-----:R-:W-:-:S04]  /*279c0*/  IABS R28, R3 ;  /* 0x00000003001c7213 */ /* 0x001fc80000000000 */
[----:B------:R-:W-:Y:S01]  /*279d0*/  IABS R33, R22 ;  /* 0x0000001600217213 */ /* 0x000fe20000000000 */
[----:B------:R-:W0:Y:S01]  /*279e0*/  I2F.RP R23, R28 ;  /* 0x0000001c00177306 */ /* 0x000e220000209400 */
[----:B------:R-:W-:-:S04]  /*279f0*/  LOP3.LUT R22, R22, R3, RZ, 0x3c, !PT ;  /* 0x0000000316167212 */ /* 0x000fc800078e3cff */
[----:B------:R-:W-:-:S03]  /*27a00*/  ISETP.GE.AND P5, PT, R22, RZ, PT ;  /* 0x000000ff1600720c */ /* 0x000fc60003fa6270 */
[----:B0-----:R-:W0:Y:S02]  /*27a10*/  MUFU.RCP R23, R23 ;  /* 0x0000001700177308 */ /* 0x001e240000001000 */
[----:B0-----:R-:W-:-:S06]  /*27a20*/  IADD3 R20, PT, PT, R23, 0xffffffe, RZ ;  /* 0x0ffffffe17147810 */ /* 0x001fcc0007ffe0ff */
[----:B------:R0:W1:Y:S02]  /*27a30*/  F2I.FTZ.U32.TRUNC.NTZ R21, R20 ;  /* 0x0000001400157305 */ /* 0x000064000021f000 */
[----:B0-----:R-:W-:Y:S02]  /*27a40*/  HFMA2 R20, -RZ, RZ, 0, 0 ;  /* 0x00000000ff147431 */ /* 0x001fe400000001ff */
[----:B-1----:R-:W-:-:S04]  /*27a50*/  IMAD.MOV R25, RZ, RZ, -R21 ;  /* 0x000000ffff197224 */ /* 0x002fc800078e0a15 */
[----:B------:R-:W-:-:S04]  /*27a60*/  IMAD R25, R25, R28, RZ ;  /* 0x0000001c19197224 */ /* 0x000fc800078e02ff */
[----:B------:R-:W-:Y:S01]  /*27a70*/  IMAD.HI.U32 R24, R21, R25, R20 ;  /* 0x0000001915187227 */ /* 0x000fe200078e0014 */
[----:B------:R-:W-:Y:S02]  /*27a80*/  MOV R21, R33 ;  /* 0x0000002100157202 */ /* 0x000fe40000000f00 */
        /* <DEDUP_REMOVED lines=51> */
.L_x_406:
[----:B------:R-:W-:Y:S05]  /*27dc0*/  BSYNC.RECONVERGENT B3 ;  /* 0x0000000000037941 */ /* 0x000fea0003800200 */
.L_x_405:
[----:B------:R-:W-:Y:S05]  /*27dd0*/  @!P4 BRA `(.L_x_404) ;  /* 0x0000000000d0c947 */ /* 0x000fea0003800000 */
.L_x_407:
        /* <DEDUP_REMOVED lines=30> */
[----:B------:R-:W-:-:S04]  /*27fc0*/  IMAD.WIDE R38, R37, 0x4, R22 ;  /* 0x0000000425267825 */ /* 0x000fc800078e0216 */
[----:B------:R-:W-:Y:S01]  /*27fd0*/  IMAD.WIDE R22, R43, 0x4, R22 ;  /* 0x000000042b167825 */ /* 0x000fe200078e0216 */
[C---:B------:R-:W-:Y:S01]  /*27fe0*/  IADD3 R43, PT, PT, R42.reuse, UR6, RZ ;  /* 0x000000062a2b7c10 */ /* 0x040fe2000fffe0ff */
[----:B------:R1:W3:Y:S02]  /*27ff0*/  LDG.E.CONSTANT R37, desc[UR8][R38.64] ;  /* 0x0000000826257981 */ /* 0x0002e4000c1e9900 */
[----:B------:R-:W-:Y:S02]  /*28000*/  IMAD R41, R41, UR10, R35 ;  /* 0x0000000a29297c24 */ /* 0x000fe4000f8e0223 */
[----:B------:R-:W-:Y:S01]  /*28010*/  IMAD R42, R42, UR7, R7 ;  /* 0x000000072a2a7c24 */ /* 0x000fe2000f8e0207 */
[----:B------:R-:W4:Y:S01]  /*28020*/  LDG.E.CONSTANT R22, desc[UR8][R22.64] ;  /* 0x0000000816167981 */ /* 0x000f22000c1e9900 */
[----:B0-----:R-:W-:-:S04]  /*28030*/  IMAD.WIDE R24, R41, 0x4, R20 ;  /* 0x0000000429187825 */ /* 0x001fc800078e0214 */
[----:B------:R-:W-:Y:S01]  /*28040*/  IMAD R43, R43, UR7, R7 ;  /* 0x000000072b2b7c24 */ /* 0x000fe2000f8e0207 */
[----:B------:R0:W3:Y:S01]  /*28050*/  LDG.E.CONSTANT R38, desc[UR8][R24.64] ;  /* 0x0000000818267981 */ /* 0x0000e2000c1e9900 */
[--C-:B-1----:R-:W-:Y:S02]  /*28060*/  IMAD R39, R42, UR10, R35.reuse ;  /* 0x0000000a2a277c24 */ /* 0x102fe4000f8e0223 */
        /* <DEDUP_REMOVED lines=11> */
.L_x_404:
[----:B------:R-:W-:Y:S05]  /*28120*/  BSYNC.RECONVERGENT B2 ;  /* 0x0000000000027941 */ /* 0x000fea0003800200 */
.L_x_403:
        /* <DEDUP_REMOVED lines=11> */
[----:B--2---:R-:W-:Y:S02]  /*281e0*/  IMAD R22, R22, UR5, R25 ;  /* 0x0000000516167c24 */ /* 0x004fe4000f8e0219 */
[----:B0-----:R-:W-:-:S03]  /*281f0*/  VIADD R20, R23, 0xffffffe ;  /* 0x0ffffffe17147836 */ /* 0x001fc60000000000 */
[----:B------:R-:W-:Y:S02]  /*28200*/  IABS R23, R22 ;  /* 0x0000001600177213 */ /* 0x000fe40000000000 */
[----:B------:R-:W-:Y:S01]  /*28210*/  LOP3.LUT R22, R22, R3, RZ, 0x3c, !PT ;  /* 0x0000000316167212 */ /* 0x000fe200078e3cff */
[----:B------:R0:W1:Y:S03]  /*28220*/  F2I.FTZ.U32.TRUNC.NTZ R21, R20 ;  /* 0x0000001400157305 */ /* 0x000066000021f000 */
[----:B------:R-:W-:Y:S01]  /*28230*/  ISETP.GE.AND P5, PT, R22, RZ, PT ;  /* 0x000000ff1600720c */ /* 0x000fe20003fa6270 */
[----:B0-----:R-:W-:Y:S01]  /*28240*/  HFMA2 R20, -RZ, RZ, 0, 0 ;  /* 0x00000000ff147431 */ /* 0x001fe200000001ff */
[----:B-1----:R-:W-:-:S05]  /*28250*/  IADD3 R35, PT, PT, RZ, -R21, RZ ;  /* 0x80000015ff237210 */ /* 0x002fca0007ffe0ff */
[----:B------:R-:W-:Y:S01]  /*28260*/  IMAD R25, R35, R28, RZ ;  /* 0x0000001c23197224 */ /* 0x000fe200078e02ff */
[----:B------:R-:W-:-:S03]  /*28270*/  LOP3.LUT R35, RZ, R3, RZ, 0x33, !PT ;  /* 0x00000003ff237212 */ /* 0x000fc600078e33ff */
[----:B------:R-:W-:Y:S01]  /*28280*/  IMAD.HI.U32 R24, R21, R25, R20 ;  /* 0x0000001915187227 */ /* 0x000fe200078e0014 */
[----:B------:R-:W-:-:S05]  /*28290*/  MOV R21, R23 ;  /* 0x0000001700157202 */ /* 0x000fca0000000f00 */
[----:B------:R-:W-:-:S05]  /*282a0*/  IMAD.HI.U32 R20, R24, R21, RZ ;  /* 0x0000001518147227 */ /* 0x000fca00078e00ff */
        /* <DEDUP_REMOVED lines=45> */
[----:B0-----:R-:W-:Y:S01]  /*28580*/  MOV R36, R17 ;  /* 0x0000001100247202 */ /* 0x001fe20000000f00 */
[----:B------:R-:W-:Y:S02]  /*28590*/  @P2 IMAD.MOV.U32 R36, RZ, RZ, R18 ;  /* 0x000000ffff242224 */ /* 0x000fe400078e0012 */
[----:B--2---:R-:W-:-:S04]  /*285a0*/  FFMA R44, R37, R24, R44 ;  /* 0x00000018252c7223 */ /* 0x004fc8000000002c */
[----:B---3--:R-:W-:-:S07]  /*285b0*/  @P2 FFMA R44, R23, R20, R44 ;  /* 0x00000014172c2223 */ /* 0x008fce000000002c */
.L_x_411:
[----:B------:R-:W-:Y:S05]  /*285c0*/  BSYNC.RECONVERGENT B3 ;  /* 0x0000000000037941 */ /* 0x000fea0003800200 */
.L_x_410:
[----:B------:R-:W-:Y:S05]  /*285d0*/  @!P4 BRA `(.L_x_409) ;  /* 0x0000000000d0c947 */ /* 0x000fea0003800000 */
.L_x_412:
        /* <DEDUP_REMOVED lines=32> */
[----:B------:R1:W3:Y:S03]  /*287e0*/  LDG.E.CONSTANT R37, desc[UR8][R38.64] ;  /* 0x0000000826257981 */ /* 0x0002e6000c1e9900 */
[----:B------:R-:W-:Y:S02]  /*287f0*/  IMAD R41, R41, UR10, R33 ;  /* 0x0000000a29297c24 */ /* 0x000fe4000f8e0221 */
[C---:B------:R-:W-:Y:S01]  /*28800*/  VIADD R43, R42.reuse, UR6 ;  /* 0x000000062a2b7c36 */ /* 0x040fe20008000000 */
[----:B------:R-:W4:Y:S01]  /*28810*/  LDG.E.CONSTANT R22, desc[UR8][R22.64] ;  /* 0x0000000816167981 */ /* 0x000f22000c1e9900 */
[----:B------:R-:W-:Y:S02]  /*28820*/  IMAD R42, R42, UR7, R7 ;  /* 0x000000072a2a7c24 */ /* 0x000fe4000f8e0207 */
        /* <DEDUP_REMOVED lines=15> */
.L_x_409:
[----:B------:R-:W-:Y:S05]  /*28920*/  BSYNC.RECONVERGENT B2 ;  /* 0x0000000000027941 */ /* 0x000fea0003800200 */
.L_x_408:
        /* <DEDUP_REMOVED lines=11> */
[----:B--2---:R-:W-:Y:S01]  /*289e0*/  IMAD R22, R22, UR5, R23 ;  /* 0x0000000516167c24 */ /* 0x004fe2000f8e0217 */
[----:B0-----:R-:W-:-:S04]  /*289f0*/  IADD3 R20, PT, PT, R24, 0xffffffe, RZ ;  /* 0x0ffffffe18147810 */ /* 0x001fc80007ffe0ff */
[----:B------:R0:W1:Y:S02]  /*28a00*/  F2I.FTZ.U32.TRUNC.NTZ R21, R20 ;  /* 0x0000001400157305 */ /* 0x000064000021f000 */
[----:B0-----:R-:W-:Y:S01]  /*28a10*/  IMAD.MOV.U32 R20, RZ, RZ, RZ ;  /* 0x000000ffff147224 */ /* 0x001fe200078e00ff */
[----:B-1----:R-:W-:-:S05]  /*28a20*/  IADD3 R25, PT, PT, RZ, -R21, RZ ;  /* 0x80000015ff197210 */ /* 0x002fca0007ffe0ff */
[----:B------:R-:W-:Y:S01]  /*28a30*/  IMAD R23, R25, R28, RZ ;  /* 0x0000001c19177224 */ /* 0x000fe200078e02ff */
[----:B------:R-:W-:Y:S02]  /*28a40*/  IABS R25, R22 ;  /* 0x0000001600197213 */ /* 0x000fe40000000000 */
[----:B------:R-:W-:Y:S01]  /*28a50*/  LOP3.LUT R22, R22, R3, RZ, 0x3c, !PT ;  /* 0x0000000316167212 */ /* 0x000fe200078e3cff */
[----:B------:R-:W-:Y:S01]  /*28a60*/  IMAD.HI.U32 R24, R21, R23, R20 ;  /* 0x0000001715187227 */ /* 0x000fe200078e0014 */
[----:B------:R-:W-:Y:S02]  /*28a70*/  MOV R21, R25 ;  /* 0x0000001900157202 */ /* 0x000fe40000000f00 */
[----:B------:R-:W-:Y:S02]  /*28a80*/  ISETP.GE.AND P5, PT, R22, RZ, PT ;  /* 0x000000ff1600720c */ /* 0x000fe40003fa6270 */
[----:B------:R-:W-:Y:S01]  /*28a90*/  LOP3.LUT R3, RZ, R3, RZ, 0x33, !PT ;  /* 0x00000003ff037212 */ /* 0x000fe200078e33ff */
        /* <DEDUP_REMOVED lines=50> */
.L_x_416:
[----:B------:R-:W-:Y:S05]  /*28dc0*/  BSYNC.RECONVERGENT B3 ;  /* 0x0000000000037941 */ /* 0x000fea0003800200 */
.L_x_415:
[----:B------:R-:W-:Y:S05]  /*28dd0*/  @!P2 BRA `(.L_x_414) ;  /* 0x0000000000d0a947 */ /* 0x000fea0003800000 */
.L_x_417:
        /* <DEDUP_REMOVED lines=9> */
[----:B------:R-:W2:Y:S03]  /*28e70*/  LDC.64 R20, c[0x0][0x388] ;  /* 0x0000e200ff147b82 */ /* 0x000ea60000000a00 */
[C---:B------:R-:W-:Y:S01]  /*28e80*/  IADD3 R35, PT, PT, R25.reuse, UR5, RZ ;  /* 0x0000000519237c10 */ /* 0x040fe2000fffe0ff */
[----:B------:R-:W-:-:S03]  /*28e90*/  IMAD R25, R25, R34, R28 ;  /* 0x0000002219197224 */ /* 0x000fc600078e021c */
[C---:B------:R-:W-:Y:S01]  /*28ea0*/  IADD3 R41, PT, PT, R35.reuse, UR5, RZ ;  /* 0x0000000523297c10 */ /* 0x040fe2000fffe0ff */
[----:B------:R-:W-:Y:S02]  /*28eb0*/  IMAD R37, R35, R34, R28 ;  /* 0x0000002223257224 */ /* 0x000fe400078e021c */
[----:B-1----:R-:W-:-:S04]  /*28ec0*/  IMAD.WIDE R24, R25, 0x4, R22 ;  /* 0x0000000419187825 */ /* 0x002fc800078e0216 */
[----:B0-----:R-:W-:Y:S01]  /*28ed0*/  IMAD R38, R39, UR4, R2 ;  /* 0x0000000427267c24 */ /* 0x001fe2000f8e0202 */
[----:B------:R0:W2:Y:S01]  /*28ee0*/  LDG.E.CONSTANT R35, desc[UR8][R24.64] ;  /* 0x0000000818237981 */ /* 0x0000a2000c1e9900 */
[----:B------:R-:W-:Y:S02]  /*28ef0*/  IMAD R39, R41, R34, R28 ;  /* 0x0000002229277224 */ /* 0x000fe400078e021c */
[C---:B---3--:R-:W-:Y:S01]  /*28f00*/  IMAD R40, R38.reuse, UR6, R7 ;  /* 0x0000000626287c24 */ /* 0x048fe2000f8e0207 */
[----:B------:R-:W-:Y:S01]  /*28f10*/  IADD3 R38, PT, PT, R38, UR4, RZ ;  /* 0x0000000426267c10 */ /* 0x000fe2000fffe0ff */
[----:B------:R-:W-:-:S04]  /*28f20*/  IMAD.WIDE R36, R37, 0x4, R22 ;  /* 0x0000000425247825 */ /* 0x000fc800078e0216 */
[----:B0-----:R-:W-:Y:S02]  /*28f30*/  IMAD.WIDE R24, R39, 0x4, R22 ;  /* 0x0000000427187825 */ /* 0x001fe400078e0216 */
[----:B------:R-:W3:Y:S01]  /*28f40*/  LDG.E.CONSTANT R36, desc[UR8][R36.64] ;  /* 0x0000000824247981 */ /* 0x000ee2000c1e9900 */
[----:B------:R-:W-:Y:S01]  /*28f50*/  IADD3 R42, PT, PT, R38, UR4, RZ ;  /* 0x00000004262a7c10 */ /* 0x000fe2000fffe0ff */
[----:B----4-:R-:W-:Y:S02]  /*28f60*/  IMAD R39, R40, UR7, R33 ;  /* 0x0000000728277c24 */ /* 0x010fe4000f8e0221 */
[----:B------:R-:W-:Y:S02]  /*28f70*/  IMAD R40, R38, UR6, R7 ;  /* 0x0000000626287c24 */ /* 0x000fe4000f8e0207 */
[----:B------:R-:W-:Y:S01]  /*28f80*/  VIADD R41, R41, UR5 ;  /* 0x0000000529297c36 */ /* 0x000fe20008000000 */
[----:B------:R2:W4:Y:S03]  /*28f90*/  LDG.E.CONSTANT R37, desc[UR8][R24.64] ;  /* 0x0000000818257981 */ /* 0x000526000c1e9900 */
[----:B------:R-:W-:-:S02]  /*28fa0*/  IMAD R41, R41, R34, R28 ;  /* 0x0000002229297224 */ /* 0x000fc400078e021c */
[----:B--2---:R-:W-:-:S04]  /*28fb0*/  IMAD.WIDE R24, R39, 0x4, R20 ;  /* 0x0000000427187825 */ /* 0x004fc800078e0214 */
[----:B------:R-:W-:Y:S01]  /*28fc0*/  IMAD R39, R40, UR7, R33 ;  /* 0x0000000728277c24 */ /* 0x000fe2000f8e0221 */
[C---:B------:R-:W-:Y:S01]  /*28fd0*/  IADD3 R40, PT, PT, R42.reuse, UR4, RZ ;  /* 0x000000042a287c10 */ /* 0x040fe2000fffe0ff */
[----:B------:R-:W-:Y:S01]  /*28fe0*/  IMAD R42, R42, UR6, R7 ;  /* 0x000000062a2a7c24 */ /* 0x000fe2000f8e0207 */
[----:B------:R0:W2:Y:S01]  /*28ff0*/  LDG.E.CONSTANT R38, desc[UR8][R24.64] ;  /* 0x0000000818267981 */ /* 0x0000a2000c1e9900 */
[----:B------:R-:W-:-:S04]  /*29000*/  IMAD.WIDE R22, R41, 0x4, R22 ;  /* 0x0000000429167825 */ /* 0x000fc800078e0216 */
[----:B------:R-:W-:Y:S02]  /*29010*/  IMAD R40, R40, UR6, R7 ;  /* 0x0000000628287c24 */ /* 0x000fe4000f8e0207 */
[----:B------:R-:W-:Y:S01]  /*29020*/  IMAD R41, R42, UR7, R33 ;  /* 0x000000072a297c24 */ /* 0x000fe2000f8e0221 */
[----:B------:R-:W4:Y:S01]  /*29030*/  LDG.E.CONSTANT R23, desc[UR8][R22.64] ;  /* 0x0000000816177981 */ /* 0x000f22000c1e9900 */
        /* <DEDUP_REMOVED lines=14> */
.L_x_414:
[----:B------:R-:W-:Y:S05]  /*29120*/  BSYNC.RECONVERGENT B2 ;  /* 0x0000000000027941 */ /* 0x000fea0003800200 */
.L_x_413:
[----:B------:R-:W-:-:S04]  /*29130*/  IADD3 R28, PT, PT, R11, R33, RZ ;  /* 0x000000210b1c7210 */ /* 0x000fc80007ffe0ff */
[C---:B------:R-:W-:Y:S02]  /*29140*/  ISETP.GE.AND P1, PT, R28.reuse, R12, PT ;  /* 0x0000000c1c00720c */ /* 0x040fe40003f26270 */
[----:B------:R-:W-:-:S13]  /*29150*/  ISETP.GT.AND P2, PT, R28, -0x1, PT ;  /* 0xffffffff1c00780c */ /* 0x000fda0003f44270 */
[----:B------:R-:W-:Y:S05]  /*29160*/  @!P1 BRA P2, `(.L_x_418) ;  /* 0xffffffdc00e89947 */ /* 0x000fea000103ffff */
.L_x_397:
[----:B------:R-:W-:Y:S05]  /*29170*/  BSYNC.RECONVERGENT B1 ;  /* 0x0000000000017941 */ /* 0x000fea0003800200 */
.L_x_396:
[----:B------:R-:W-:-:S04]  /*29180*/  IADD3 R7, PT, PT, R10, R7, RZ ;  /* 0x000000070a077210 */ /* 0x000fc80007ffe0ff */
[C---:B------:R-:W-:Y:S02]  /*29190*/  ISETP.GE.AND P1, PT, R7.reuse, R9, PT ;  /* 0x000000090700720c */ /* 0x040fe40003f26270 */
[----:B------:R-:W-:-:S13]  /*291a0*/  ISETP.GT.AND P2, PT, R7, -0x1, PT ;  /* 0xffffffff0700780c */ /* 0x000fda0003f44270 */
[----:B------:R-:W-:Y:S05]  /*291b0*/  @!P1 BRA P2, `(.L_x_419) ;  /* 0xffffff6c00f09947 */ /* 0x000fea000103ffff */
.L_x_326:
[----:B------:R-:W-:Y:S05]  /*291c0*/  BSYNC.RECONVERGENT B0 ;  /* 0x0000000000007941 */ /* 0x000fea0003800200 */
.L_x_325:
[----:B------:R-:W0:Y:S01]  /*291d0*/  LDCU.64 UR4, c[0x0][0x3b0] ;  /* 0x00007600ff0477ac */ /* 0x000e220008000a00 */
[----:B------:R-:W1:Y:S01]  /*291e0*/  LDC.64 R8, c[0x0][0x398] ;  /* 0x0000e600ff087b82 */ /* 0x000e620000000a00 */
[----:B------:R-:W2:Y:S01]  /*291f0*/  LDCU UR6, c[0x0][0x3b8] ;  /* 0x00007700ff0677ac */ /* 0x000ea20008000800 */
[----:B0-----:R-:W-:-:S04]  /*29200*/  IMAD R3, R0, UR4, R2 ;  /* 0x0000000400037c24 */ /* 0x001fc8000f8e0202 */
[----:B------:R-:W-:-:S04]  /*29210*/  IMAD R6, R3, UR5, R6 ;  /* 0x0000000503067c24 */ /* 0x000fc8000f8e0206 */
[----:B--2---:R-:W-:-:S04]  /*29220*/  IMAD R3, R6, UR6, R5 ;  /* 0x0000000606037c24 */ /* 0x004fc8000f8e0205 */
[----:B-1----:R-:W-:-:S05]  /*29230*/  IMAD.WIDE R2, R3, 0x4, R8 ;  /* 0x0000000403027825 */ /* 0x002fca00078e0208 */
[----:B-----5:R-:W-:Y:S01]  /*29240*/  STG.E desc[UR8][R2.64], R44 ;  /* 0x0000002c02007986 */ /* 0x020fe2000c101908 */
[----:B------:R-:W-:Y:S05]  /*29250*/  EXIT ;  /* 0x000000000000794d */ /* 0x000fea0003800000 */
.L_x_420:
[----:B------:R-:W-:-:S00]  /*29260*/  BRA `(.L_x_420) ;  /* 0xfffffffc00fc7947 */ /* 0x000fc0000383ffff */
[----:B------:R-:W-:-:S00]  /*29270*/  NOP ;  /* 0x0000000000007918 */ /* 0x000fc00000000000 */
        /* <DEDUP_REMOVED lines=8> */
.L_x_421:


//--------------------- .nv.shared.reserved.0     --------------------------
	.section	.nv.shared.reserved.0,"aw",@nobits
	.weak		__nv_reservedSMEM_offset_0_alias
	.size		__nv_reservedSMEM_offset_0_alias, 0, 64
	.other		__nv_reservedSMEM_offset_0_alias,@"STO_CUDA_RESERVED_SHARED STV_DEFAULT"
__nv_reservedSMEM_offset_0_alias:
	.zero		0
	.zero		64


//--------------------- .nv.constant0._Z33conv_transpose2d_kernel_optimizedPKfS0_S0_Pfiiiiiiiiiiiiiiiiii --------------------------
	.section	.nv.constant0._Z33conv_transpose2d_kernel_optimizedPKfS0_S0_Pfiiiiiiiiiiiiiiiiii,"a",@progbits
	.sectionflags	@""
	.align	4
.nv.constant0._Z33conv_transpose2d_kernel_optimizedPKfS0_S0_Pfiiiiiiiiiiiiiiiiii:
	.zero		1000


//--------------------- SYMBOLS --------------------------

	.type		.nv.reservedSmem.offset0,@object
	.size		.nv.reservedSmem.offset0,0x4
